	.target	sm_80

	.elftype	@"ET_EXEC"


//--------------------- .note.nv.tkinfo           --------------------------
	.section	.note.nv.tkinfo,"",@"SHT_NOTE"
	.sectionflags	@"SHF_NOTE_NV_TKINFO"
	.tkinfo
        /*0018*/ 	.word	0x00000002
        /*0030*/ 	.string	""
        /*0030*/ 	.string	"ptxas"
        /*0030*/ 	.string	"Cuda compilation tools, release 13.0, V13.0.88"
        /*0030*/ 	.string	"Build cuda_13.0.r13.0/compiler.36424714_0"
        /*0030*/ 	.string	"-v  -suppress-debug-info  -lineinfo  -arch sm_80 "



//--------------------- .note.nv.cuinfo           --------------------------
	.section	.note.nv.cuinfo,"",@"SHT_NOTE"
	.sectionflags	@"SHF_NOTE_NV_CUINFO"
        /*0018*/ 	.short	0x0002
        /*001a*/ 	.short	0x0050
        /*001c*/ 	.short	0x0082
	.zero		2


//--------------------- .nv.info                  --------------------------
	.section	.nv.info,"",@"SHT_CUDA_INFO"
	.align	4


	//----- nvinfo : EIATTR_REGCOUNT
	.align		4
        /*0000*/ 	.byte	0x04, 0x2f
        /*0002*/ 	.short	(.L_1 - .L_0)
	.align		4
.L_0:
        /*0004*/ 	.word	index@(matmul_kernel)
        /*0008*/ 	.word	0x000000ff


	//----- nvinfo : EIATTR_FRAME_SIZE
	.align		4
.L_1:
        /*000c*/ 	.byte	0x04, 0x11
        /*000e*/ 	.short	(.L_3 - .L_2)
	.align		4
.L_2:
        /*0010*/ 	.word	index@(matmul_kernel)
        /*0014*/ 	.word	0x000001d0


	//----- nvinfo : EIATTR_MIN_STACK_SIZE
	.align		4
.L_3:
        /*0018*/ 	.byte	0x04, 0x12
        /*001a*/ 	.short	(.L_5 - .L_4)
	.align		4
.L_4:
        /*001c*/ 	.word	index@(matmul_kernel)
        /*0020*/ 	.word	0x000001d0
.L_5:


//--------------------- .nv.info.matmul_kernel    --------------------------
	.section	.nv.info.matmul_kernel,"",@"SHT_CUDA_INFO"
	.sectionflags	@""
	.align	4


	//----- nvinfo : EIATTR_CUDA_API_VERSION
	.align		4
        /*0000*/ 	.byte	0x04, 0x37
        /*0002*/ 	.short	(.L_7 - .L_6)
.L_6:
        /*0004*/ 	.word	0x00000082


	//----- nvinfo : EIATTR_SW2861232_WAR
	.align		4
.L_7:
        /*0008*/ 	.byte	0x01, 0x35
	.zero		2


	//----- nvinfo : EIATTR_PARAM_CBANK
	.align		4
        /*000c*/ 	.byte	0x04, 0x0a
        /*000e*/ 	.short	(.L_9 - .L_8)
	.align		4
.L_8:
        /*0010*/ 	.word	index@(.nv.constant0.matmul_kernel)
        /*0014*/ 	.short	0x0160
        /*0016*/ 	.short	0x0050


	//----- nvinfo : EIATTR_CBANK_PARAM_SIZE
	.align		4
.L_9:
        /*0018*/ 	.byte	0x03, 0x19
        /*001a*/ 	.short	0x0050


	//----- nvinfo : EIATTR_KPARAM_INFO
	.align		4
        /*001c*/ 	.byte	0x04, 0x17
        /*001e*/ 	.short	(.L_11 - .L_10)
.L_10:
        /*0020*/ 	.word	0x00000000
        /*0024*/ 	.short	0x000d
        /*0026*/ 	.short	0x0048
        /*0028*/ 	.byte	0x00, 0xf4, 0x21, 0x00


	//----- nvinfo : EIATTR_KPARAM_INFO
	.align		4
.L_11:
        /*002c*/ 	.byte	0x04, 0x17
        /*002e*/ 	.short	(.L_13 - .L_12)
.L_12:
        /*0030*/ 	.word	0x00000000
        /*0034*/ 	.short	0x000c
        /*0036*/ 	.short	0x0040
        /*0038*/ 	.byte	0x00, 0xf4, 0x21, 0x00


	//----- nvinfo : EIATTR_KPARAM_INFO
	.align		4
.L_13:
        /*003c*/ 	.byte	0x04, 0x17
        /*003e*/ 	.short	(.L_15 - .L_14)
.L_14:
        /*0040*/ 	.word	0x00000000
        /*0044*/ 	.short	0x000b
        /*0046*/ 	.short	0x0038
        /*0048*/ 	.byte	0x00, 0xf0, 0x11, 0x00


	//----- nvinfo : EIATTR_KPARAM_INFO
	.align		4
.L_15:
        /*004c*/ 	.byte	0x04, 0x17
        /*004e*/ 	.short	(.L_17 - .L_16)
.L_16:
        /*0050*/ 	.word	0x00000000
        /*0054*/ 	.short	0x000a
        /*0056*/ 	.short	0x0034
        /*0058*/ 	.byte	0x00, 0xf0, 0x11, 0x00


	//----- nvinfo : EIATTR_KPARAM_INFO
	.align		4
.L_17:
        /*005c*/ 	.byte	0x04, 0x17
        /*005e*/ 	.short	(.L_19 - .L_18)
.L_18:
        /*0060*/ 	.word	0x00000000
        /*0064*/ 	.short	0x0009
        /*0066*/ 	.short	0x0030
        /*0068*/ 	.byte	0x00, 0xf0, 0x11, 0x00


	//----- nvinfo : EIATTR_KPARAM_INFO
	.align		4
.L_19:
        /*006c*/ 	.byte	0x04, 0x17
        /*006e*/ 	.short	(.L_21 - .L_20)
.L_20:
        /*0070*/ 	.word	0x00000000
        /*0074*/ 	.short	0x0008
        /*0076*/ 	.short	0x002c
        /*0078*/ 	.byte	0x00, 0xf0, 0x11, 0x00


	//----- nvinfo : EIATTR_KPARAM_INFO
	.align		4
.L_21:
        /*007c*/ 	.byte	0x04, 0x17
        /*007e*/ 	.short	(.L_23 - .L_22)
.L_22:
        /*0080*/ 	.word	0x00000000
        /*0084*/ 	.short	0x0007
        /*0086*/ 	.short	0x0028
        /*0088*/ 	.byte	0x00, 0xf0, 0x11, 0x00


	//----- nvinfo : EIATTR_KPARAM_INFO
	.align		4
.L_23:
        /*008c*/ 	.byte	0x04, 0x17
        /*008e*/ 	.short	(.L_25 - .L_24)
.L_24:
        /*0090*/ 	.word	0x00000000
        /*0094*/ 	.short	0x0006
        /*0096*/ 	.short	0x0024
        /*0098*/ 	.byte	0x00, 0xf0, 0x11, 0x00


	//----- nvinfo : EIATTR_KPARAM_INFO
	.align		4
.L_25:
        /*009c*/ 	.byte	0x04, 0x17
        /*009e*/ 	.short	(.L_27 - .L_26)
.L_26:
        /*00a0*/ 	.word	0x00000000
        /*00a4*/ 	.short	0x0005
        /*00a6*/ 	.short	0x0020
        /*00a8*/ 	.byte	0x00, 0xf0, 0x11, 0x00


	//----- nvinfo : EIATTR_KPARAM_INFO
	.align		4
.L_27:
        /*00ac*/ 	.byte	0x04, 0x17
        /*00ae*/ 	.short	(.L_29 - .L_28)
.L_28:
        /*00b0*/ 	.word	0x00000000
        /*00b4*/ 	.short	0x0004
        /*00b6*/ 	.short	0x001c
        /*00b8*/ 	.byte	0x00, 0xf0, 0x11, 0x00


	//----- nvinfo : EIATTR_KPARAM_INFO
	.align		4
.L_29:
        /*00bc*/ 	.byte	0x04, 0x17
        /*00be*/ 	.short	(.L_31 - .L_30)
.L_30:
        /*00c0*/ 	.word	0x00000000
        /*00c4*/ 	.short	0x0003
        /*00c6*/ 	.short	0x0018
        /*00c8*/ 	.byte	0x00, 0xf0, 0x11, 0x00


	//----- nvinfo : EIATTR_KPARAM_INFO
	.align		4
.L_31:
        /*00cc*/ 	.byte	0x04, 0x17
        /*00ce*/ 	.short	(.L_33 - .L_32)
.L_32:
        /*00d0*/ 	.word	0x00000000
        /*00d4*/ 	.short	0x0002
        /*00d6*/ 	.short	0x0010
        /*00d8*/ 	.byte	0x00, 0xf4, 0x21, 0x00


	//----- nvinfo : EIATTR_KPARAM_INFO
	.align		4
.L_33:
        /*00dc*/ 	.byte	0x04, 0x17
        /*00de*/ 	.short	(.L_35 - .L_34)
.L_34:
        /*00e0*/ 	.word	0x00000000
        /*00e4*/ 	.short	0x0001
        /*00e6*/ 	.short	0x0008
        /*00e8*/ 	.byte	0x00, 0xf4, 0x21, 0x00


	//----- nvinfo : EIATTR_KPARAM_INFO
	.align		4
.L_35:
        /*00ec*/ 	.byte	0x04, 0x17
        /*00ee*/ 	.short	(.L_37 - .L_36)
.L_36:
        /*00f0*/ 	.word	0x00000000
        /*00f4*/ 	.short	0x0000
        /*00f6*/ 	.short	0x0000
        /*00f8*/ 	.byte	0x00, 0xf4, 0x21, 0x00


	//----- nvinfo : EIATTR_MAXREG_COUNT
	.align		4
.L_37:
        /*00fc*/ 	.byte	0x03, 0x1b
        /*00fe*/ 	.short	0x00ff


	//----- nvinfo : EIATTR_NUM_BARRIERS
	.align		4
        /*0100*/ 	.byte	0x02, 0x4c
        /*0102*/ 	.byte	0x01
	.zero		1


	//----- nvinfo : EIATTR_ANNOTATIONS
	.align		4
        /*0104*/ 	.byte	0x04, 0x55
        /*0106*/ 	.short	(.L_39 - .L_38)


	//   ....[0]....
.L_38:
        /*0108*/ 	.word	0x00000001
        /*010c*/ 	.byte	0xc0, 0x06, 0x00, 0x00, 0x01, 0x00, 0x00, 0x00, 0x00, 0x1d, 0x00, 0x00, 0x01, 0x00, 0x00, 0x00
        /* <DEDUP_REMOVED lines=105> */
        /*07ac*/ 	.byte	0x20, 0xea, 0x00, 0x00, 0x01, 0x00, 0x00, 0x00, 0x40, 0x0e, 0x01, 0x00


	//----- nvinfo : EIATTR_MERCURY_ISA_VERSION
	.align		4
.L_39:
        /*07b8*/ 	.byte	0x03, 0x5f
        /*07ba*/ 	.short	0x0000


	//----- nvinfo : EIATTR_EXIT_INSTR_OFFSETS
	.align		4
        /*07bc*/ 	.byte	0x04, 0x1c
        /*07be*/ 	.short	(.L_41 - .L_40)


	//   ....[0]....
.L_40:
        /*07c0*/ 	.word	0x00011dc0


	//   ....[1]....
        /*07c4*/ 	.word	0x00011de0


	//----- nvinfo : EIATTR_REQNTID
	.align		4
.L_41:
        /*07c8*/ 	.byte	0x04, 0x10
        /*07ca*/ 	.short	(.L_43 - .L_42)
.L_42:
        /*07cc*/ 	.word	0x00000080
        /*07d0*/ 	.word	0x00000001
        /*07d4*/ 	.word	0x00000001
.L_43:


//--------------------- .nv.callgraph             --------------------------
	.section	.nv.callgraph,"",@"SHT_CUDA_CALLGRAPH"
	.align	4
	.sectionentsize	8
	.align		4
        /*0000*/ 	.word	0x00000000
	.align		4
        /*0004*/ 	.word	0xffffffff
	.align		4
        /*0008*/ 	.word	0x00000000
	.align		4
        /*000c*/ 	.word	0xfffffffe
	.align		4
        /*0010*/ 	.word	0x00000000
	.align		4
        /*0014*/ 	.word	0xfffffffd
	.align		4
        /*0018*/ 	.word	0x00000000
	.align		4
        /*001c*/ 	.word	0xfffffffc


//--------------------- .nv.rel.action            --------------------------
	.section	.nv.rel.action,"",@"SHT_CUDA_RELOCINFO"
	.align	8
	.sectionentsize	8
        /*0000*/ 	.byte	0x73, 0x00, 0x00, 0x00, 0x00, 0x00, 0x00, 0x00, 0x00, 0x00, 0x00, 0x11, 0x25, 0x00, 0x05, 0x36


//--------------------- .nv.constant0.matmul_kernel --------------------------
	.section	.nv.constant0.matmul_kernel,"a",@progbits
	.sectionflags	@""
	.align	4
.nv.constant0.matmul_kernel:
	.zero		432


//--------------------- .text.matmul_kernel       --------------------------
	.section	.text.matmul_kernel,"ax",@progbits
	.sectioninfo	@"SHI_REGISTERS=255"
	.align	128
        .global         matmul_kernel
        .type           matmul_kernel,@function
        .size           matmul_kernel,(.L_x_3 - matmul_kernel)
        .other          matmul_kernel,@"STO_CUDA_ENTRY STV_DEFAULT"
matmul_kernel:
.text.matmul_kernel:
[----:B------:R-:W-:Y:S02]  /*0000*/  IMAD.MOV.U32 R1, RZ, RZ, c[0x0][0x28] ;  /* 0x00000a00ff017624 */ /* 0x000fe400078e00ff */
[----:B------:R-:W-:Y:S01]  /*0010*/  IMAD.MOV.U32 R6, RZ, RZ, 0x3f ;  /* 0x0000003fff067424 */ /* 0x000fe200078e00ff */
[----:B------:R-:W1:Y:S01]  /*0020*/  S2R R5, SR_CTAID.X ;  /* 0x0000000000057919 */ /* 0x000e620000002500 */
[----:B------:R-:W-:Y:S01]  /*0030*/  IMAD.MOV.U32 R252, RZ, RZ, c[0x0][0x188] ;  /* 0x00006200fffc7624 */ /* 0x000fe200078e00ff */
[----:B------:R-:W-:Y:S01]  /*0040*/  IADD3 R1, R1, -0x1d0, RZ ;  /* 0xfffffe3001017810 */ /* 0x000fe20007ffe0ff */
[----:B------:R-:W-:Y:S01]  /*0050*/  ULDC.64 UR32, c[0x0][0x118] ;  /* 0x0000460000207ab9 */ /* 0x000fe20000000a00 */
[----:B------:R-:W-:Y:S01]  /*0060*/  IADD3 R0, R6, c[0x0][0x17c], RZ ;  /* 0x00005f0006007a10 */ /* 0x000fe20007ffe0ff */
[----:B------:R-:W2:Y:S01]  /*0070*/  S2R R166, SR_TID.X ;  /* 0x0000000000a67919 */ /* 0x000ea20000002100 */
[----:B------:R-:W-:Y:S02]  /*0080*/  ULDC UR59, c[0x0][0x180] ;  /* 0x00006000003b7ab9 */ /* 0x000fe40000000800 */
[----:B------:R-:W-:Y:S01]  /*0090*/  SHF.R.S32.HI R3, RZ, 0x1f, R0 ;  /* 0x0000001fff037819 */ /* 0x000fe20000011400 */
[----:B------:R-:W-:-:S03]  /*00a0*/  UIADD3 UR4, UR59, -0x80, URZ ;  /* 0xffffff803b047890 */ /* 0x000fc6000fffe03f */
[----:B------:R-:W-:-:S04]  /*00b0*/  LEA.HI R3, R3, R0, RZ, 0x6 ;  /* 0x0000000003037211 */ /* 0x000fc800078f30ff */
[----:B------:R-:W-:-:S04]  /*00c0*/  SHF.R.S32.HI R4, RZ, 0x6, R3 ;  /* 0x00000006ff047819 */ /* 0x000fc80000011403 */
[-C--:B------:R-:W-:Y:S02]  /*00d0*/  IABS R7, R4.reuse ;  /* 0x0000000400077213 */ /* 0x080fe40000000000 */
[----:B------:R-:W-:Y:S02]  /*00e0*/  IABS R11, R4 ;  /* 0x00000004000b7213 */ /* 0x000fe40000000000 */
[----:B------:R-:W3:Y:S01]  /*00f0*/  I2F.RP R0, R7 ;  /* 0x0000000700007306 */ /* 0x000ee20000209400 */
[----:B-1----:R-:W-:Y:S02]  /*0100*/  IABS R10, R5 ;  /* 0x00000005000a7213 */ /* 0x002fe40000000000 */
[----:B--2---:R-:W-:-:S05]  /*0110*/  LOP3.LUT R36, R166, 0x7f, RZ, 0xc0, !PT ;  /* 0x0000007fa6247812 */ /* 0x004fca00078ec0ff */
[----:B---3--:R-:W1:Y:S02]  /*0120*/  MUFU.RCP R0, R0 ;  /* 0x0000000000007308 */ /* 0x008e640000001000 */
[----:B-1----:R-:W-:Y:S01]  /*0130*/  IADD3 R2, R0, 0xffffffe, RZ ;  /* 0x0ffffffe00027810 */ /* 0x002fe20007ffe0ff */
[----:B------:R-:W-:-:S05]  /*0140*/  IMAD.MOV R0, RZ, RZ, -R11 ;  /* 0x000000ffff007224 */ /* 0x000fca00078e0a0b */
[----:B------:R1:W2:Y:S02]  /*0150*/  F2I.FTZ.U32.TRUNC.NTZ R3, R2 ;  /* 0x0000000200037305 */ /* 0x0002a4000021f000 */
[----:B-1----:R-:W-:Y:S02]  /*0160*/  IMAD.MOV.U32 R2, RZ, RZ, RZ ;  /* 0x000000ffff027224 */ /* 0x002fe400078e00ff */
[----:B--2---:R-:W-:-:S04]  /*0170*/  IMAD.MOV R8, RZ, RZ, -R3 ;  /* 0x000000ffff087224 */ /* 0x004fc800078e0a03 */
[----:B------:R-:W-:Y:S02]  /*0180*/  IMAD R9, R8, R7, RZ ;  /* 0x0000000708097224 */ /* 0x000fe400078e02ff */
[----:B------:R-:W-:Y:S02]  /*0190*/  IMAD.MOV.U32 R8, RZ, RZ, R10 ;  /* 0x000000ffff087224 */ /* 0x000fe400078e000a */
[----:B------:R-:W-:-:S06]  /*01a0*/  IMAD.HI.U32 R3, R3, R9, R2 ;  /* 0x0000000903037227 */ /* 0x000fcc00078e0002 */
[----:B------:R-:W-:-:S04]  /*01b0*/  IMAD.HI.U32 R3, R3, R8, RZ ;  /* 0x0000000803037227 */ /* 0x000fc800078e00ff */
[----:B------:R-:W-:-:S05]  /*01c0*/  IMAD R0, R3, R0, R8 ;  /* 0x0000000003007224 */ /* 0x000fca00078e0208 */
[----:B------:R-:W-:-:S13]  /*01d0*/  ISETP.GT.U32.AND P1, PT, R7, R0, PT ;  /* 0x000000000700720c */ /* 0x000fda0003f24070 */
[----:B------:R-:W-:Y:S01]  /*01e0*/  @!P1 IMAD.IADD R0, R0, 0x1, -R7 ;  /* 0x0000000100009824 */ /* 0x000fe200078e0a07 */
[----:B------:R-:W-:Y:S02]  /*01f0*/  @!P1 IADD3 R3, R3, 0x1, RZ ;  /* 0x0000000103039810 */ /* 0x000fe40007ffe0ff */
[----:B------:R-:W-:Y:S02]  /*0200*/  ISETP.NE.AND P1, PT, R4, RZ, PT ;  /* 0x000000ff0400720c */ /* 0x000fe40003f25270 */
[----:B------:R-:W-:Y:S02]  /*0210*/  ISETP.GE.U32.AND P0, PT, R0, R7, PT ;  /* 0x000000070000720c */ /* 0x000fe40003f06070 */
[----:B------:R-:W-:-:S04]  /*0220*/  LOP3.LUT R0, R5, R4, RZ, 0x3c, !PT ;  /* 0x0000000405007212 */ /* 0x000fc800078e3cff */
[----:B------:R-:W-:Y:S02]  /*0230*/  ISETP.GE.AND P2, PT, R0, RZ, PT ;  /* 0x000000ff0000720c */ /* 0x000fe40003f46270 */
[----:B------:R-:W-:Y:S02]  /*0240*/  IADD3 R0, R6, c[0x0][0x178], RZ ;  /* 0x00005e0006007a10 */ /* 0x000fe40007ffe0ff */
[----:B------:R-:W-:-:S03]  /*0250*/  IABS R6, c[0x0][0x17c] ;  /* 0x00005f0000067a13 */ /* 0x000fc60000000000 */
[----:B------:R-:W-:-:S05]  /*0260*/  @P0 IADD3 R3, R3, 0x1, RZ ;  /* 0x0000000103030810 */ /* 0x000fca0007ffe0ff */
[----:B------:R-:W-:Y:S01]  /*0270*/  IMAD.MOV.U32 R14, RZ, RZ, R3 ;  /* 0x000000ffff0e7224 */ /* 0x000fe200078e0003 */
[----:B------:R-:W-:-:S03]  /*0280*/  SHF.R.S32.HI R3, RZ, 0x1f, R0 ;  /* 0x0000001fff037819 */ /* 0x000fc60000011400 */
[----:B------:R-:W-:Y:S01]  /*0290*/  @!P2 IMAD.MOV R14, RZ, RZ, -R14 ;  /* 0x000000ffff0ea224 */ /* 0x000fe200078e0a0e */
[----:B------:R-:W-:Y:S02]  /*02a0*/  LEA.HI R3, R3, R0, RZ, 0x6 ;  /* 0x0000000003037211 */ /* 0x000fe400078f30ff */
[----:B------:R-:W-:-:S04]  /*02b0*/  @!P1 LOP3.LUT R14, RZ, R4, RZ, 0x33, !PT ;  /* 0x00000004ff0e9212 */ /* 0x000fc800078e33ff */
[----:B------:R-:W-:Y:S01]  /*02c0*/  LEA.HI.SX32 R3, R3, -R14, 0x1a ;  /* 0x8000000e03037211 */ /* 0x000fe200078fd2ff */
[----:B------:R-:W-:-:S03]  /*02d0*/  IMAD.MOV R7, RZ, RZ, -R14 ;  /* 0x000000ffff077224 */ /* 0x000fc600078e0a0e */
[----:B------:R-:W-:Y:S01]  /*02e0*/  IMNMX R15, R3, 0x1, PT ;  /* 0x00000001030f7817 */ /* 0x000fe20003800200 */
[----:B------:R-:W-:Y:S02]  /*02f0*/  IMAD R16, R4, R7, R5 ;  /* 0x0000000704107224 */ /* 0x000fe400078e0205 */
[----:B------:R-:W1:Y:S01]  /*0300*/  I2F.RP R7, R6 ;  /* 0x0000000600077306 */ /* 0x000e620000209400 */
[-C--:B------:R-:W-:Y:S02]  /*0310*/  IABS R9, R15.reuse ;  /* 0x0000000f00097213 */ /* 0x080fe40000000000 */
[----:B------:R-:W-:-:S05]  /*0320*/  IABS R4, R15 ;  /* 0x0000000f00047213 */ /* 0x000fca0000000000 */
[----:B------:R-:W2:Y:S08]  /*0330*/  I2F.RP R0, R9 ;  /* 0x0000000900007306 */ /* 0x000eb00000209400 */
[----:B-1----:R-:W-:Y:S08]  /*0340*/  MUFU.RCP R7, R7 ;  /* 0x0000000700077308 */ /* 0x002ff00000001000 */
[----:B--2---:R-:W1:Y:S02]  /*0350*/  MUFU.RCP R0, R0 ;  /* 0x0000000000007308 */ /* 0x004e640000001000 */
[----:B-1----:R-:W-:-:S02]  /*0360*/  IADD3 R2, R0, 0xffffffe, RZ ;  /* 0x0ffffffe00027810 */ /* 0x002fc40007ffe0ff */
[----:B------:R-:W-:-:S04]  /*0370*/  IABS R0, R16 ;  /* 0x0000001000007213 */ /* 0x000fc80000000000 */
[----:B------:R1:W2:Y:S02]  /*0380*/  F2I.FTZ.U32.TRUNC.NTZ R3, R2 ;  /* 0x0000000200037305 */ /* 0x0002a4000021f000 */
[----:B-1----:R-:W-:Y:S02]  /*0390*/  IMAD.MOV.U32 R2, RZ, RZ, RZ ;  /* 0x000000ffff027224 */ /* 0x002fe400078e00ff */
[----:B--2---:R-:W-:-:S04]  /*03a0*/  IMAD.MOV R8, RZ, RZ, -R3 ;  /* 0x000000ffff087224 */ /* 0x004fc800078e0a03 */
[----:B------:R-:W-:-:S04]  /*03b0*/  IMAD R5, R8, R9, RZ ;  /* 0x0000000908057224 */ /* 0x000fc800078e02ff */
[----:B------:R-:W-:Y:S01]  /*03c0*/  IMAD.HI.U32 R2, R3, R5, R2 ;  /* 0x0000000503027227 */ /* 0x000fe200078e0002 */
[----:B------:R-:W-:-:S03]  /*03d0*/  IABS R5, c[0x0][0x178] ;  /* 0x00005e0000057a13 */ /* 0x000fc60000000000 */
[----:B------:R-:W-:Y:S02]  /*03e0*/  IMAD.MOV.U32 R3, RZ, RZ, R0 ;  /* 0x000000ffff037224 */ /* 0x000fe400078e0000 */
[----:B------:R-:W-:Y:S02]  /*03f0*/  IMAD.MOV R0, RZ, RZ, -R4 ;  /* 0x000000ffff007224 */ /* 0x000fe400078e0a04 */
[----:B------:R-:W-:Y:S01]  /*0400*/  IMAD.HI.U32 R2, R2, R3, RZ ;  /* 0x0000000302027227 */ /* 0x000fe200078e00ff */
[----:B------:R-:W1:Y:S03]  /*0410*/  I2F.RP R4, R5 ;  /* 0x0000000500047306 */ /* 0x000e660000209400 */
[----:B------:R-:W-:Y:S01]  /*0420*/  IMAD R0, R2, R0, R3 ;  /* 0x0000000002007224 */ /* 0x000fe200078e0203 */
[----:B------:R-:W-:Y:S01]  /*0430*/  IADD3 R3, R7, 0xffffffe, RZ ;  /* 0x0ffffffe07037810 */ /* 0x000fe20007ffe0ff */
[----:B------:R-:W-:-:S03]  /*0440*/  IMAD.MOV.U32 R7, RZ, RZ, 0x7f ;  /* 0x0000007fff077424 */ /* 0x000fc600078e00ff */
[----:B------:R-:W-:Y:S02]  /*0450*/  ISETP.GT.U32.AND P1, PT, R9, R0, PT ;  /* 0x000000000900720c */ /* 0x000fe40003f24070 */
[----:B------:R-:W2:Y:S01]  /*0460*/  F2I.FTZ.U32.TRUNC.NTZ R3, R3 ;  /* 0x0000000300037305 */ /* 0x000ea2000021f000 */
[----:B------:R-:W-:Y:S02]  /*0470*/  IADD3 R168, R7, c[0x0][0x180], RZ ;  /* 0x0000600007a87a10 */ /* 0x000fe40007ffe0ff */
[----:B------:R-:W-:-:S05]  /*0480*/  LOP3.LUT R7, R166, 0x3f, RZ, 0xc0, !PT ;  /* 0x0000003fa6077812 */ /* 0x000fca00078ec0ff */
[----:B-1----:R-:W1:Y:S01]  /*0490*/  MUFU.RCP R4, R4 ;  /* 0x0000000400047308 */ /* 0x002e620000001000 */
[----:B------:R-:W-:Y:S02]  /*04a0*/  IMAD.SHL.U32 R12, R7, 0x4, RZ ;  /* 0x00000004070c7824 */ /* 0x000fe400078e00ff */
[----:B------:R-:W-:Y:S01]  /*04b0*/  @!P1 IMAD.IADD R0, R0, 0x1, -R9 ;  /* 0x0000000100009824 */ /* 0x000fe200078e0a09 */
[----:B------:R-:W-:Y:S02]  /*04c0*/  @!P1 IADD3 R2, R2, 0x1, RZ ;  /* 0x0000000102029810 */ /* 0x000fe40007ffe0ff */
[----:B------:R-:W-:Y:S02]  /*04d0*/  ISETP.NE.AND P1, PT, R15, RZ, PT ;  /* 0x000000ff0f00720c */ /* 0x000fe40003f25270 */
[----:B------:R-:W-:Y:S01]  /*04e0*/  ISETP.GE.U32.AND P0, PT, R0, R9, PT ;  /* 0x000000090000720c */ /* 0x000fe20003f06070 */
[----:B--2---:R-:W-:Y:S01]  /*04f0*/  IMAD.MOV R9, RZ, RZ, -R3 ;  /* 0x000000ffff097224 */ /* 0x004fe200078e0a03 */
[----:B------:R-:W-:-:S03]  /*0500*/  LOP3.LUT R0, R16, R15, RZ, 0x3c, !PT ;  /* 0x0000000f10007212 */ /* 0x000fc600078e3cff */
[----:B------:R-:W-:Y:S01]  /*0510*/  IMAD R9, R9, R6, RZ ;  /* 0x0000000609097224 */ /* 0x000fe200078e02ff */
[----:B------:R-:W-:Y:S02]  /*0520*/  ISETP.GE.AND P2, PT, R0, RZ, PT ;  /* 0x000000ff0000720c */ /* 0x000fe40003f46270 */
[----:B-1----:R-:W-:-:S04]  /*0530*/  IADD3 R10, R4, 0xffffffe, RZ ;  /* 0x0ffffffe040a7810 */ /* 0x002fc80007ffe0ff */
[----:B------:R1:W2:Y:S01]  /*0540*/  F2I.FTZ.U32.TRUNC.NTZ R11, R10 ;  /* 0x0000000a000b7305 */ /* 0x0002a2000021f000 */
[----:B------:R-:W-:Y:S02]  /*0550*/  @P0 IADD3 R2, R2, 0x1, RZ ;  /* 0x0000000102020810 */ /* 0x000fe40007ffe0ff */
[----:B------:R-:W-:-:S03]  /*0560*/  ISETP.GT.AND P0, PT, R168, 0x7f, PT ;  /* 0x0000007fa800780c */ /* 0x000fc60003f04270 */
[----:B------:R-:W-:Y:S01]  /*0570*/  IMAD.MOV.U32 R17, RZ, RZ, R2 ;  /* 0x000000ffff117224 */ /* 0x000fe200078e0002 */
[----:B------:R-:W-:Y:S01]  /*0580*/  SEL R4, RZ, 0x4, !P0 ;  /* 0x00000004ff047807 */ /* 0x000fe20004000000 */
[----:B------:R-:W-:Y:S02]  /*0590*/  IMAD.MOV.U32 R2, RZ, RZ, RZ ;  /* 0x000000ffff027224 */ /* 0x000fe400078e00ff */
[----:B------:R-:W-:Y:S01]  /*05a0*/  @!P2 IMAD.MOV R17, RZ, RZ, -R17 ;  /* 0x000000ffff11a224 */ /* 0x000fe200078e0a11 */
[----:B------:R-:W-:Y:S01]  /*05b0*/  @!P1 LOP3.LUT R17, RZ, R15, RZ, 0x33, !PT ;  /* 0x0000000fff119212 */ /* 0x000fe200078e33ff */
[----:B------:R-:W-:Y:S01]  /*05c0*/  IMAD.HI.U32 R9, R3, R9, R2 ;  /* 0x0000000903097227 */ /* 0x000fe200078e0002 */
[--C-:B------:R-:W-:Y:S02]  /*05d0*/  SHF.R.U32.HI R2, RZ, 0x6, R166.reuse ;  /* 0x00000006ff027819 */ /* 0x100fe400000116a6 */
[----:B------:R-:W-:Y:S01]  /*05e0*/  SHF.R.S32.HI R3, RZ, 0x6, R166 ;  /* 0x00000006ff037819 */ /* 0x000fe200000114a6 */
[----:B------:R-:W-:Y:S01]  /*05f0*/  IMAD.SHL.U32 R0, R17, 0x40, RZ ;  /* 0x0000004011007824 */ /* 0x000fe200078e00ff */
[----:B------:R-:W-:-:S02]  /*0600*/  SGXT.U32 R2, R2, 0x1 ;  /* 0x000000010202781a */ /* 0x000fc40000000000 */
[----:B------:R-:W-:Y:S02]  /*0610*/  SGXT R3, R3, 0x1 ;  /* 0x000000010303781a */ /* 0x000fe40000000200 */
[----:B------:R-:W-:Y:S01]  /*0620*/  IADD3 R18, R0, 0x1, RZ ;  /* 0x0000000100127810 */ /* 0x000fe20007ffe0ff */
[----:B------:R-:W-:Y:S01]  /*0630*/  IMAD R170, R2, c[0x0][0x188], RZ ;  /* 0x0000620002aa7a24 */ /* 0x000fe200078e02ff */
[----:B------:R-:W-:Y:S02]  /*0640*/  IADD3 R20, R0, 0x3f, RZ ;  /* 0x0000003f00147810 */ /* 0x000fe40007ffe0ff */
[----:B------:R-:W-:Y:S01]  /*0650*/  IABS R125, R18 ;  /* 0x00000012007d7213 */ /* 0x000fe20000000000 */
[----:B------:R-:W-:Y:S01]  /*0660*/  IMAD R169, R252, 0x2, R170 ;  /* 0x00000002fca97824 */ /* 0x000fe200078e02aa */
[----:B------:R-:W-:Y:S01]  /*0670*/  IABS R243, R20 ;  /* 0x0000001400f37213 */ /* 0x000fe20000000000 */
[----:B------:R-:W-:Y:S01]  /*0680*/  IMAD.SHL.U32 R104, R170, 0x4, RZ ;  /* 0x00000004aa687824 */ /* 0x000fe200078e00ff */
[----:B------:R-:W-:Y:S01]  /*0690*/  ISETP.GE.AND P1, PT, R2, c[0x0][0x180], PT ;  /* 0x0000600002007a0c */ /* 0x000fe20003f26270 */
[C---:B------:R-:W-:Y:S01]  /*06a0*/  IMAD.HI.U32 R8, R9.reuse, R125, RZ ;  /* 0x0000007d09087227 */ /* 0x040fe200078e00ff */
[----:B------:R-:W-:Y:S01]  /*06b0*/  LOP3.LUT R3, R12, 0x120, R3, 0x78, !PT ;  /* 0x000001200c037812 */ /* 0x000fe200078e7803 */
[----:B------:R-:W-:Y:S01]  /*06c0*/  STL [R1+0x7c], R169 ;  /* 0x00007ca901007387 */ /* 0x000fe20000100800 */
[----:B------:R-:W-:Y:S01]  /*06d0*/  SEL R13, R4, RZ, !P1 ;  /* 0x000000ff040d7207 */ /* 0x000fe20004800000 */
[----:B-1----:R-:W-:Y:S01]  /*06e0*/  IMAD.HI.U32 R10, R9, R243, RZ ;  /* 0x000000f3090a7227 */ /* 0x002fe200078e00ff */
[----:B------:R-:W-:-:S02]  /*06f0*/  IADD3 R19, R0, 0x2, RZ ;  /* 0x0000000200137810 */ /* 0x000fc40007ffe0ff */
[----:B------:R-:W-:Y:S01]  /*0700*/  ISETP.NE.U32.AND P4, PT, R13, RZ, PT ;  /* 0x000000ff0d00720c */ /* 0x000fe20003f85070 */
[----:B------:R-:W-:Y:S01]  /*0710*/  IMAD.MOV R8, RZ, RZ, -R8 ;  /* 0x000000ffff087224 */ /* 0x000fe200078e0a08 */
[----:B------:R-:W-:Y:S01]  /*0720*/  IABS R126, R19 ;  /* 0x00000013007e7213 */ /* 0x000fe20000000000 */
[----:B------:R-:W-:Y:S01]  /*0730*/  IMAD.MOV R10, RZ, RZ, -R10 ;  /* 0x000000ffff0a7224 */ /* 0x000fe200078e0a0a */
[----:B------:R-:W-:Y:S01]  /*0740*/  ISETP.GE.AND P5, PT, R19, RZ, PT ;  /* 0x000000ff1300720c */ /* 0x000fe20003fa6270 */
[----:B------:R-:W-:Y:S01]  /*0750*/  IMAD R125, R6, R8, R125 ;  /* 0x00000008067d7224 */ /* 0x000fe200078e027d */
[----:B------:R-:W-:Y:S01]  /*0760*/  IADD3 R19, R0, 0xd, RZ ;  /* 0x0000000d00137810 */ /* 0x000fe20007ffe0ff */
[----:B------:R-:W-:Y:S01]  /*0770*/  IMAD R243, R6, R10, R243 ;  /* 0x0000000a06f37224 */ /* 0x000fe200078e02f3 */
[----:B------:R-:W-:Y:S01]  /*0780*/  IADD3 R24, R0, 0x38, RZ ;  /* 0x0000003800187810 */ /* 0x000fe20007ffe0ff */
[----:B--2---:R-:W-:Y:S01]  /*0790*/  IMAD.MOV R12, RZ, RZ, -R11 ;  /* 0x000000ffff0c7224 */ /* 0x004fe200078e0a0b */
[C---:B------:R-:W-:Y:S01]  /*07a0*/  ISETP.GT.U32.AND P0, PT, R6.reuse, R125, PT ;  /* 0x0000007d0600720c */ /* 0x040fe20003f04070 */
[----:B------:R-:W-:Y:S01]  /*07b0*/  IMAD.MOV.U32 R10, RZ, RZ, RZ ;  /* 0x000000ffff0a7224 */ /* 0x000fe200078e00ff */
[----:B------:R-:W-:Y:S01]  /*07c0*/  ISETP.GT.U32.AND P1, PT, R6, R243, PT ;  /* 0x000000f30600720c */ /* 0x000fe20003f24070 */
[----:B------:R-:W-:Y:S01]  /*07d0*/  IMAD R13, R12, R5, RZ ;  /* 0x000000050c0d7224 */ /* 0x000fe200078e02ff */
[----:B------:R-:W-:Y:S01]  /*07e0*/  IABS R141, R19 ;  /* 0x00000013008d7213 */ /* 0x000fe20000000000 */
[----:B------:R-:W-:Y:S01]  /*07f0*/  IMAD.MOV R12, RZ, RZ, -R17 ;  /* 0x000000ffff0c7224 */ /* 0x000fe200078e0a11 */
[C---:B------:R-:W-:Y:S01]  /*0800*/  IADD3 R17, R0.reuse, 0x3, RZ ;  /* 0x0000000300117810 */ /* 0x040fe20007ffe0ff */
[----:B------:R-:W-:Y:S01]  /*0810*/  IMAD.HI.U32 R8, R11, R13, R10 ;  /* 0x0000000d0b087227 */ /* 0x000fe200078e000a */
[----:B------:R-:W-:-:S02]  /*0820*/  IADD3 R13, R0, 0x4, RZ ;  /* 0x00000004000d7810 */ /* 0x000fc40007ffe0ff */
[----:B------:R-:W-:Y:S01]  /*0830*/  IABS R128, R17 ;  /* 0x0000001100807213 */ /* 0x000fe20000000000 */
[----:B------:R-:W-:Y:S01]  /*0840*/  IMAD.HI.U32 R11, R9, R126, RZ ;  /* 0x0000007e090b7227 */ /* 0x000fe200078e00ff */
[----:B------:R-:W-:Y:S02]  /*0850*/  IABS R129, R13 ;  /* 0x0000000d00817213 */ /* 0x000fe40000000000 */
[----:B------:R-:W-:Y:S01]  /*0860*/  ISETP.GE.AND P6, PT, R17, RZ, PT ;  /* 0x000000ff1100720c */ /* 0x000fe20003fc6270 */
[--C-:B------:R-:W-:Y:S01]  /*0870*/  @!P0 IMAD.IADD R125, R125, 0x1, -R6.reuse ;  /* 0x000000017d7d8824 */ /* 0x100fe200078e0a06 */
[----:B------:R-:W-:Y:S01]  /*0880*/  ISETP.GE.AND P0, PT, R18, RZ, PT ;  /* 0x000000ff1200720c */ /* 0x000fe20003f06270 */
[----:B------:R-:W-:Y:S01]  /*0890*/  IMAD.MOV R11, RZ, RZ, -R11 ;  /* 0x000000ffff0b7224 */ /* 0x000fe200078e0a0b */
[----:B------:R-:W-:Y:S01]  /*08a0*/  IADD3 R17, R0, 0xb, RZ ;  /* 0x0000000b00117810 */ /* 0x000fe20007ffe0ff */
[----:B------:R-:W-:Y:S01]  /*08b0*/  @!P1 IMAD.IADD R243, R243, 0x1, -R6 ;  /* 0x00000001f3f39824 */ /* 0x000fe200078e0a06 */
[C---:B------:R-:W-:Y:S01]  /*08c0*/  ISETP.GT.U32.AND P3, PT, R6.reuse, R125, PT ;  /* 0x0000007d0600720c */ /* 0x040fe20003f64070 */
[C---:B------:R-:W-:Y:S01]  /*08d0*/  IMAD R126, R6.reuse, R11, R126 ;  /* 0x0000000b067e7224 */ /* 0x040fe200078e027e */
[----:B------:R-:W-:Y:S01]  /*08e0*/  IABS R138, R17 ;  /* 0x00000011008a7213 */ /* 0x000fe20000000000 */
[----:B------:R-:W-:Y:S01]  /*08f0*/  IMAD.HI.U32 R11, R9, R128, RZ ;  /* 0x00000080090b7227 */ /* 0x000fe200078e00ff */
[----:B------:R-:W-:-:S02]  /*0900*/  ISETP.GT.U32.AND P2, PT, R6, R243, PT ;  /* 0x000000f30600720c */ /* 0x000fc40003f44070 */
[----:B------:R-:W-:Y:S01]  /*0910*/  ISETP.GT.U32.AND P1, PT, R6, R126, PT ;  /* 0x0000007e0600720c */ /* 0x000fe20003f24070 */
[----:B------:R-:W-:Y:S01]  /*0920*/  IMAD.MOV R11, RZ, RZ, -R11 ;  /* 0x000000ffff0b7224 */ /* 0x000fe200078e0a0b */
[C---:B------:R-:W-:Y:S01]  /*0930*/  IADD3 R18, R0.reuse, 0xc, RZ ;  /* 0x0000000c00127810 */ /* 0x040fe20007ffe0ff */
[----:B------:R-:W-:Y:S01]  /*0940*/  IMAD R10, R15, R12, R16 ;  /* 0x0000000c0f0a7224 */ /* 0x000fe200078e0210 */
[----:B------:R-:W-:Y:S01]  /*0950*/  IADD3 R15, R0, 0x6, RZ ;  /* 0x00000006000f7810 */ /* 0x000fe20007ffe0ff */
[----:B------:R-:W-:Y:S01]  /*0960*/  IMAD R128, R6, R11, R128 ;  /* 0x0000000b06807224 */ /* 0x000fe200078e0280 */
[----:B------:R-:W-:Y:S01]  /*0970*/  IADD3 R16, R0, 0x7, RZ ;  /* 0x0000000700107810 */ /* 0x000fe20007ffe0ff */
[----:B------:R-:W-:Y:S01]  /*0980*/  @!P3 IMAD.IADD R125, R125, 0x1, -R6 ;  /* 0x000000017d7db824 */ /* 0x000fe200078e0a06 */
[----:B------:R-:W-:Y:S01]  /*0990*/  IABS R132, R15 ;  /* 0x0000000f00847213 */ /* 0x000fe20000000000 */
[----:B------:R-:W-:Y:S01]  /*09a0*/  IMAD.IADD R10, R14, 0x1, R10 ;  /* 0x000000010e0a7824 */ /* 0x000fe200078e020a */
[----:B------:R-:W-:Y:S01]  /*09b0*/  ISETP.GT.U32.AND P3, PT, R6, R128, PT ;  /* 0x000000800600720c */ /* 0x000fe20003f64070 */
[--C-:B------:R-:W-:Y:S01]  /*09c0*/  @!P2 IMAD.IADD R243, R243, 0x1, -R6.reuse ;  /* 0x00000001f3f3a824 */ /* 0x100fe200078e0a06 */
[----:B------:R-:W-:Y:S01]  /*09d0*/  ISETP.GE.AND P2, PT, R20, RZ, PT ;  /* 0x000000ff1400720c */ /* 0x000fe20003f46270 */
[----:B------:R-:W-:Y:S01]  /*09e0*/  @!P1 IMAD.IADD R126, R126, 0x1, -R6 ;  /* 0x000000017e7e9824 */ /* 0x000fe200078e0a06 */
[----:B------:R-:W-:Y:S01]  /*09f0*/  IADD3 R14, R0, 0x5, RZ ;  /* 0x00000005000e7810 */ /* 0x000fe20007ffe0ff */
[----:B------:R-:W-:Y:S01]  /*0a00*/  IMAD.HI.U32 R12, R9, R129, RZ ;  /* 0x00000081090c7227 */ /* 0x000fe200078e00ff */
[----:B------:R-:W-:-:S02]  /*0a10*/  IABS R133, R16 ;  /* 0x0000001000857213 */ /* 0x000fc40000000000 */
[----:B------:R-:W-:Y:S01]  /*0a20*/  IABS R130, R14 ;  /* 0x0000000e00827213 */ /* 0x000fe20000000000 */
[----:B------:R-:W-:Y:S01]  /*0a30*/  IMAD.MOV R12, RZ, RZ, -R12 ;  /* 0x000000ffff0c7224 */ /* 0x000fe200078e0a0c */
[----:B------:R-:W-:Y:S01]  /*0a40*/  IABS R140, R18 ;  /* 0x00000012008c7213 */ /* 0x000fe20000000000 */
[----:B------:R-:W-:Y:S01]  /*0a50*/  @!P0 IMAD.MOV R125, RZ, RZ, -R125 ;  /* 0x000000ffff7d8224 */ /* 0x000fe200078e0a7d */
[----:B------:R-:W-:Y:S01]  /*0a60*/  ISETP.GE.AND P0, PT, R13, RZ, PT ;  /* 0x000000ff0d00720c */ /* 0x000fe20003f06270 */
[----:B------:R-:W-:Y:S01]  /*0a70*/  @!P3 IMAD.IADD R128, R128, 0x1, -R6 ;  /* 0x000000018080b824 */ /* 0x000fe200078e0a06 */
[----:B------:R-:W-:Y:S01]  /*0a80*/  IADD3 R20, R0, 0xe, RZ ;  /* 0x0000000e00147810 */ /* 0x000fe20007ffe0ff */
[----:B------:R-:W-:Y:S01]  /*0a90*/  @!P2 IMAD.MOV R243, RZ, RZ, -R243 ;  /* 0x000000fffff3a224 */ /* 0x000fe200078e0af3 */
[C---:B------:R-:W-:Y:S01]  /*0aa0*/  ISETP.GT.U32.AND P2, PT, R6.reuse, R126, PT ;  /* 0x0000007e0600720c */ /* 0x040fe20003f44070 */
[----:B------:R-:W-:Y:S01]  /*0ab0*/  IMAD.HI.U32 R11, R9, R130, RZ ;  /* 0x00000082090b7227 */ /* 0x000fe200078e00ff */
[----:B------:R-:W-:-:S02]  /*0ac0*/  ISETP.GT.U32.AND P3, PT, R6, R128, PT ;  /* 0x000000800600720c */ /* 0x000fc40003f64070 */
[----:B------:R-:W-:Y:S01]  /*0ad0*/  IABS R142, R20 ;  /* 0x00000014008e7213 */ /* 0x000fe20000000000 */
[----:B------:R-:W-:Y:S01]  /*0ae0*/  IMAD R129, R6, R12, R129 ;  /* 0x0000000c06817224 */ /* 0x000fe200078e0281 */
[----:B------:R-:W-:Y:S01]  /*0af0*/  IABS R29, R24 ;  /* 0x00000018001d7213 */ /* 0x000fe20000000000 */
[----:B------:R-:W-:Y:S01]  /*0b00*/  IMAD.HI.U32 R12, R9, R132, RZ ;  /* 0x00000084090c7227 */ /* 0x000fe200078e00ff */
[----:B------:R-:W-:Y:S02]  /*0b10*/  IADD3 R22, R0, 0x37, RZ ;  /* 0x0000003700167810 */ /* 0x000fe40007ffe0ff */
[----:B------:R-:W-:Y:S01]  /*0b20*/  ISETP.GT.U32.AND P1, PT, R6, R129, PT ;  /* 0x000000810600720c */ /* 0x000fe20003f24070 */
[----:B------:R-:W-:Y:S01]  /*0b30*/  IMAD.MOV R11, RZ, RZ, -R11 ;  /* 0x000000ffff0b7224 */ /* 0x000fe200078e0a0b */
[----:B------:R-:W-:Y:S01]  /*0b40*/  IABS R27, R22 ;  /* 0x00000016001b7213 */ /* 0x000fe20000000000 */
[----:B------:R-:W-:Y:S01]  /*0b50*/  IMAD.MOV R13, RZ, RZ, -R12 ;  /* 0x000000ffff0d7224 */ /* 0x000fe200078e0a0c */
[----:B------:R-:W-:Y:S01]  /*0b60*/  IADD3 R28, R0, 0x3b, RZ ;  /* 0x0000003b001c7810 */ /* 0x000fe20007ffe0ff */
[----:B------:R-:W-:Y:S01]  /*0b70*/  IMAD R130, R6, R11, R130 ;  /* 0x0000000b06827224 */ /* 0x000fe200078e0282 */
[----:B------:R-:W-:Y:S01]  /*0b80*/  IADD3 R26, R0, 0x3a, RZ ;  /* 0x0000003a001a7810 */ /* 0x000fe20007ffe0ff */
[----:B------:R-:W-:Y:S01]  /*0b90*/  @!P2 IMAD.IADD R126, R126, 0x1, -R6 ;  /* 0x000000017e7ea824 */ /* 0x000fe200078e0a06 */
[----:B------:R-:W-:Y:S01]  /*0ba0*/  ISETP.GE.AND P2, PT, R14, RZ, PT ;  /* 0x000000ff0e00720c */ /* 0x000fe20003f46270 */
[----:B------:R-:W-:Y:S01]  /*0bb0*/  IMAD R132, R6, R13, R132 ;  /* 0x0000000d06847224 */ /* 0x000fe200078e0284 */
[----:B------:R-:W-:Y:S01]  /*0bc0*/  IADD3 R14, R0, 0x8, RZ ;  /* 0x00000008000e7810 */ /* 0x000fe20007ffe0ff */
[----:B------:R-:W-:Y:S01]  /*0bd0*/  @!P3 IMAD.IADD R128, R128, 0x1, -R6 ;  /* 0x000000018080b824 */ /* 0x000fe200078e0a06 */
[C---:B------:R-:W-:Y:S01]  /*0be0*/  ISETP.GT.U32.AND P3, PT, R6.reuse, R130, PT ;  /* 0x000000820600720c */ /* 0x040fe20003f64070 */
[----:B------:R-:W-:Y:S01]  /*0bf0*/  @!P5 IMAD.MOV R126, RZ, RZ, -R126 ;  /* 0x000000ffff7ed224 */ /* 0x000fe200078e0a7e */
[----:B------:R-:W-:Y:S01]  /*0c00*/  ISETP.GT.U32.AND P5, PT, R6, R132, PT ;  /* 0x000000840600720c */ /* 0x000fe20003fa4070 */
[----:B------:R-:W-:Y:S01]  /*0c10*/  @!P1 IMAD.IADD R129, R129, 0x1, -R6 ;  /* 0x0000000181819824 */ /* 0x000fe200078e0a06 */
[----:B------:R-:W-:Y:S01]  /*0c20*/  IABS R134, R14 ;  /* 0x0000000e00867213 */ /* 0x000fe20000000000 */
[----:B------:R-:W-:Y:S01]  /*0c30*/  IMAD.HI.U32 R11, R9, R133, RZ ;  /* 0x00000085090b7227 */ /* 0x000fe200078e00ff */
[----:B------:R-:W-:-:S02]  /*0c40*/  IABS R35, R28 ;  /* 0x0000001c00237213 */ /* 0x000fc40000000000 */
[----:B------:R-:W-:Y:S01]  /*0c50*/  ISETP.GT.U32.AND P1, PT, R6, R129, PT ;  /* 0x000000810600720c */ /* 0x000fe20003f24070 */
[----:B------:R-:W-:Y:S01]  /*0c60*/  IMAD.MOV R11, RZ, RZ, -R11 ;  /* 0x000000ffff0b7224 */ /* 0x000fe200078e0a0b */
[----:B------:R-:W-:Y:S01]  /*0c70*/  IABS R33, R26 ;  /* 0x0000001a00217213 */ /* 0x000fe20000000000 */
[----:B------:R-:W-:Y:S01]  /*0c80*/  @!P6 IMAD.MOV R128, RZ, RZ, -R128 ;  /* 0x000000ffff80e224 */ /* 0x000fe200078e0a80 */
[----:B------:R-:W-:Y:S01]  /*0c90*/  ISETP.GE.AND P6, PT, R15, RZ, PT ;  /* 0x000000ff0f00720c */ /* 0x000fe20003fc6270 */
[--C-:B------:R-:W-:Y:S01]  /*0ca0*/  @!P3 IMAD.IADD R130, R130, 0x1, -R6.reuse ;  /* 0x000000018282b824 */ /* 0x100fe200078e0a06 */
[----:B------:R-:W-:Y:S01]  /*0cb0*/  IADD3 R15, R0, 0x9, RZ ;  /* 0x00000009000f7810 */ /* 0x000fe20007ffe0ff */
[----:B------:R-:W-:Y:S01]  /*0cc0*/  @!P5 IMAD.IADD R132, R132, 0x1, -R6 ;  /* 0x000000018484d824 */ /* 0x000fe200078e0a06 */
[----:B------:R-:W-:Y:S01]  /*0cd0*/  IADD3 R30, R0, 0x3d, RZ ;  /* 0x0000003d001e7810 */ /* 0x000fe20007ffe0ff */
[C---:B------:R-:W-:Y:S01]  /*0ce0*/  IMAD R133, R6.reuse, R11, R133 ;  /* 0x0000000b06857224 */ /* 0x040fe200078e0285 */
[C---:B------:R-:W-:Y:S01]  /*0cf0*/  ISETP.GT.U32.AND P3, PT, R6.reuse, R130, PT ;  /* 0x000000820600720c */ /* 0x040fe20003f64070 */
[----:B------:R-:W-:Y:S01]  /*0d00*/  IMAD.HI.U32 R11, R9, R134, RZ ;  /* 0x00000086090b7227 */ /* 0x000fe200078e00ff */
[----:B------:R-:W-:-:S02]  /*0d10*/  ISETP.GT.U32.AND P5, PT, R6, R132, PT ;  /* 0x000000840600720c */ /* 0x000fc40003fa4070 */
[----:B------:R-:W-:Y:S01]  /*0d20*/  IABS R136, R15 ;  /* 0x0000000f00887213 */ /* 0x000fe20000000000 */
[----:B------:R-:W-:Y:S01]  /*0d30*/  @!P1 IMAD.IADD R129, R129, 0x1, -R6 ;  /* 0x0000000181819824 */ /* 0x000fe200078e0a06 */
[----:B------:R-:W-:Y:S01]  /*0d40*/  ISETP.GE.AND P1, PT, R16, RZ, PT ;  /* 0x000000ff1000720c */ /* 0x000fe20003f26270 */
[----:B------:R-:W-:Y:S01]  /*0d50*/  IMAD.MOV R11, RZ, RZ, -R11 ;  /* 0x000000ffff0b7224 */ /* 0x000fe200078e0a0b */
[----:B------:R-:W-:Y:S01]  /*0d60*/  IADD3 R16, R0, 0xa, RZ ;  /* 0x0000000a00107810 */ /* 0x000fe20007ffe0ff */
[----:B------:R-:W-:Y:S01]  /*0d70*/  @!P0 IMAD.MOV R129, RZ, RZ, -R129 ;  /* 0x000000ffff818224 */ /* 0x000fe200078e0a81 */
[----:B------:R-:W-:Y:S01]  /*0d80*/  IABS R39, R30 ;  /* 0x0000001e00277213 */ /* 0x000fe20000000000 */
[----:B------:R-:W-:Y:S01]  /*0d90*/  IMAD R134, R6, R11, R134 ;  /* 0x0000000b06867224 */ /* 0x000fe200078e0286 */
[----:B------:R-:W-:Y:S01]  /*0da0*/  IABS R137, R16 ;  /* 0x0000001000897213 */ /* 0x000fe20000000000 */
[----:B------:R-:W-:Y:S01]  /*0db0*/  @!P3 IMAD.IADD R130, R130, 0x1, -R6 ;  /* 0x000000018282b824 */ /* 0x000fe200078e0a06 */
[----:B------:R-:W-:Y:S01]  /*0dc0*/  ISETP.GT.U32.AND P3, PT, R6, R133, PT ;  /* 0x000000850600720c */ /* 0x000fe20003f64070 */
[----:B------:R-:W-:Y:S01]  /*0dd0*/  IMAD.HI.U32 R11, R9, R136, RZ ;  /* 0x00000088090b7227 */ /* 0x000fe200078e00ff */
[----:B------:R-:W-:-:S02]  /*0de0*/  IADD3 R32, R0, 0x3e, RZ ;  /* 0x0000003e00207810 */ /* 0x000fc40007ffe0ff */
[----:B------:R-:W-:Y:S01]  /*0df0*/  LOP3.LUT R165, R2, 0x4, RZ, 0xfc, !PT ;  /* 0x0000000402a57812 */ /* 0x000fe200078efcff */
[----:B------:R-:W-:Y:S01]  /*0e00*/  @!P5 IMAD.IADD R132, R132, 0x1, -R6 ;  /* 0x000000018484d824 */ /* 0x000fe200078e0a06 */
[----:B------:R-:W-:Y:S01]  /*0e10*/  ISETP.GT.U32.AND P5, PT, R6, R134, PT ;  /* 0x000000860600720c */ /* 0x000fe20003fa4070 */
[----:B------:R-:W-:Y:S01]  /*0e20*/  IMAD.HI.U32 R12, R9, R137, RZ ;  /* 0x00000089090c7227 */ /* 0x000fe200078e00ff */
[----:B------:R-:W-:Y:S02]  /*0e30*/  IABS R41, R32 ;  /* 0x0000002000297213 */ /* 0x000fe40000000000 */
[C---:B------:R-:W-:Y:S01]  /*0e40*/  LOP3.LUT R164, R2.reuse, 0x8, RZ, 0xfc, !PT ;  /* 0x0000000802a47812 */ /* 0x040fe200078efcff */
[----:B------:R-:W-:Y:S01]  /*0e50*/  IMAD.MOV R11, RZ, RZ, -R11 ;  /* 0x000000ffff0b7224 */ /* 0x000fe200078e0a0b */
[C---:B------:R-:W-:Y:S01]  /*0e60*/  LOP3.LUT R162, R2.reuse, 0xc, RZ, 0xfc, !PT ;  /* 0x0000000c02a27812 */ /* 0x040fe200078efcff */
[----:B------:R-:W-:Y:S01]  /*0e70*/  IMAD.MOV R12, RZ, RZ, -R12 ;  /* 0x000000ffff0c7224 */ /* 0x000fe200078e0a0c */
[----:B------:R-:W-:Y:S01]  /*0e80*/  LOP3.LUT R161, R2, 0x10, RZ, 0xfc, !PT ;  /* 0x0000001002a17812 */ /* 0x000fe200078efcff */
[C---:B------:R-:W-:Y:S01]  /*0e90*/  IMAD R136, R6.reuse, R11, R136 ;  /* 0x0000000b06887224 */ /* 0x040fe200078e0288 */
[----:B------:R-:W-:Y:S01]  /*0ea0*/  LOP3.LUT R250, R3, 0x40, RZ, 0x3c, !PT ;  /* 0x0000004003fa7812 */ /* 0x000fe200078e3cff */
[----:B------:R-:W-:-:S02]  /*0eb0*/  IMAD R137, R6, R12, R137 ;  /* 0x0000000c06897224 */ /* 0x000fc400078e0289 */
[--C-:B------:R-:W-:Y:S01]  /*0ec0*/  @!P3 IMAD.IADD R133, R133, 0x1, -R6.reuse ;  /* 0x000000018585b824 */ /* 0x100fe200078e0a06 */
[----:B------:R-:W-:Y:S01]  /*0ed0*/  ISETP.GT.U32.AND P3, PT, R6, R136, PT ;  /* 0x000000880600720c */ /* 0x000fe20003f64070 */
[----:B------:R-:W-:Y:S01]  /*0ee0*/  @!P5 IMAD.IADD R134, R134, 0x1, -R6 ;  /* 0x000000018686d824 */ /* 0x000fe200078e0a06 */
[C---:B------:R-:W-:Y:S01]  /*0ef0*/  ISETP.GT.U32.AND P5, PT, R6.reuse, R137, PT ;  /* 0x000000890600720c */ /* 0x040fe20003fa4070 */
[----:B------:R-:W-:Y:S01]  /*0f00*/  IMAD.HI.U32 R11, R9, R138, RZ ;  /* 0x0000008a090b7227 */ /* 0x000fe200078e00ff */
[----:B------:R-:W-:-:S03]  /*0f10*/  ISETP.GT.U32.AND P0, PT, R6, R133, PT ;  /* 0x000000850600720c */ /* 0x000fc60003f04070 */
[----:B------:R-:W-:Y:S02]  /*0f20*/  IMAD.MOV R11, RZ, RZ, -R11 ;  /* 0x000000ffff0b7224 */ /* 0x000fe400078e0a0b */
[----:B------:R-:W-:Y:S02]  /*0f30*/  @!P6 IMAD.MOV R132, RZ, RZ, -R132 ;  /* 0x000000ffff84e224 */ /* 0x000fe400078e0a84 */
[----:B------:R-:W-:Y:S02]  /*0f40*/  IMAD R138, R6, R11, R138 ;  /* 0x0000000b068a7224 */ /* 0x000fe400078e028a */
[--C-:B------:R-:W-:Y:S01]  /*0f50*/  @!P3 IMAD.IADD R136, R136, 0x1, -R6.reuse ;  /* 0x000000018888b824 */ /* 0x100fe200078e0a06 */
[C---:B------:R-:W-:Y:S01]  /*0f60*/  ISETP.GT.U32.AND P3, PT, R6.reuse, R134, PT ;  /* 0x000000860600720c */ /* 0x040fe20003f64070 */
[----:B------:R-:W-:Y:S01]  /*0f70*/  @!P5 IMAD.IADD R137, R137, 0x1, -R6 ;  /* 0x000000018989d824 */ /* 0x000fe200078e0a06 */
[C---:B------:R-:W-:Y:S01]  /*0f80*/  ISETP.GT.U32.AND P6, PT, R6.reuse, R138, PT ;  /* 0x0000008a0600720c */ /* 0x040fe20003fc4070 */
[----:B------:R-:W-:Y:S01]  /*0f90*/  IMAD.HI.U32 R11, R9, R141, RZ ;  /* 0x0000008d090b7227 */ /* 0x000fe200078e00ff */
[----:B------:R-:W-:-:S03]  /*0fa0*/  ISETP.GT.U32.AND P5, PT, R6, R136, PT ;  /* 0x000000880600720c */ /* 0x000fc60003fa4070 */
[----:B------:R-:W-:Y:S02]  /*0fb0*/  IMAD.MOV R11, RZ, RZ, -R11 ;  /* 0x000000ffff0b7224 */ /* 0x000fe400078e0a0b */
[----:B------:R-:W-:-:S04]  /*0fc0*/  IMAD.HI.U32 R12, R9, R140, RZ ;  /* 0x0000008c090c7227 */ /* 0x000fc800078e00ff */
[----:B------:R-:W-:Y:S02]  /*0fd0*/  IMAD R141, R6, R11, R141 ;  /* 0x0000000b068d7224 */ /* 0x000fe400078e028d */
[--C-:B------:R-:W-:Y:S01]  /*0fe0*/  @!P3 IMAD.IADD R134, R134, 0x1, -R6.reuse ;  /* 0x000000018686b824 */ /* 0x100fe200078e0a06 */
[----:B------:R-:W-:Y:S01]  /*0ff0*/  ISETP.GE.AND P3, PT, R14, RZ, PT ;  /* 0x000000ff0e00720c */ /* 0x000fe20003f66270 */
[----:B------:R-:W-:Y:S01]  /*1000*/  @!P5 IMAD.IADD R136, R136, 0x1, -R6 ;  /* 0x000000018888d824 */ /* 0x000fe200078e0a06 */
[----:B------:R-:W-:Y:S01]  /*1010*/  ISETP.GT.U32.AND P5, PT, R6, R141, PT ;  /* 0x0000008d0600720c */ /* 0x000fe20003fa4070 */
[----:B------:R-:W-:Y:S01]  /*1020*/  IMAD.MOV R13, RZ, RZ, -R12 ;  /* 0x000000ffff0d7224 */ /* 0x000fe200078e0a0c */
[----:B------:R-:W-:Y:S01]  /*1030*/  IADD3 R12, R0, 0xf, RZ ;  /* 0x0000000f000c7810 */ /* 0x000fe20007ffe0ff */
[----:B------:R-:W-:Y:S01]  /*1040*/  @!P2 IMAD.MOV R130, RZ, RZ, -R130 ;  /* 0x000000ffff82a224 */ /* 0x000fe200078e0a82 */
[----:B------:R-:W-:Y:S01]  /*1050*/  ISETP.GT.U32.AND P2, PT, R6, R137, PT ;  /* 0x000000890600720c */ /* 0x000fe20003f44070 */
[----:B------:R-:W-:Y:S01]  /*1060*/  IMAD.HI.U32 R11, R9, R142, RZ ;  /* 0x0000008e090b7227 */ /* 0x000fe200078e00ff */
[----:B------:R-:W-:-:S02]  /*1070*/  IABS R144, R12 ;  /* 0x0000000c00907213 */ /* 0x000fc40000000000 */
[----:B------:R-:W-:Y:S01]  /*1080*/  IADD3 R14, R0, 0x10, RZ ;  /* 0x00000010000e7810 */ /* 0x000fe20007ffe0ff */
[----:B------:R-:W-:Y:S02]  /*1090*/  IMAD R140, R6, R13, R140 ;  /* 0x0000000d068c7224 */ /* 0x000fe400078e028c */
[--C-:B------:R-:W-:Y:S01]  /*10a0*/  @!P6 IMAD.IADD R138, R138, 0x1, -R6.reuse ;  /* 0x000000018a8ae824 */ /* 0x100fe200078e0a06 */
[----:B------:R-:W-:Y:S01]  /*10b0*/  ISETP.GE.AND P6, PT, R16, RZ, PT ;  /* 0x000000ff1000720c */ /* 0x000fe20003fc6270 */
[--C-:B------:R-:W-:Y:S01]  /*10c0*/  @!P5 IMAD.IADD R141, R141, 0x1, -R6.reuse ;  /* 0x000000018d8dd824 */ /* 0x100fe200078e0a06 */
[----:B------:R-:W-:Y:S01]  /*10d0*/  IABS R145, R14 ;  /* 0x0000000e00917213 */ /* 0x000fe20000000000 */
[----:B------:R-:W-:Y:S01]  /*10e0*/  IMAD.MOV R11, RZ, RZ, -R11 ;  /* 0x000000ffff0b7224 */ /* 0x000fe200078e0a0b */
[----:B------:R-:W-:Y:S01]  /*10f0*/  IADD3 R16, R0, 0x12, RZ ;  /* 0x0000001200107810 */ /* 0x000fe20007ffe0ff */
[----:B------:R-:W-:Y:S01]  /*1100*/  @!P0 IMAD.IADD R133, R133, 0x1, -R6 ;  /* 0x0000000185858824 */ /* 0x000fe200078e0a06 */
[C---:B------:R-:W-:Y:S01]  /*1110*/  ISETP.GT.U32.AND P0, PT, R6.reuse, R140, PT ;  /* 0x0000008c0600720c */ /* 0x040fe20003f04070 */
[----:B------:R-:W-:Y:S01]  /*1120*/  @!P3 IMAD.MOV R134, RZ, RZ, -R134 ;  /* 0x000000ffff86b224 */ /* 0x000fe200078e0a86 */
[C---:B------:R-:W-:Y:S01]  /*1130*/  ISETP.GT.U32.AND P3, PT, R6.reuse, R141, PT ;  /* 0x0000008d0600720c */ /* 0x040fe20003f64070 */
[----:B------:R-:W-:Y:S01]  /*1140*/  IMAD R142, R6, R11, R142 ;  /* 0x0000000b068e7224 */ /* 0x000fe200078e028e */
[----:B------:R-:W-:Y:S01]  /*1150*/  IABS R148, R16 ;  /* 0x0000001000947213 */ /* 0x000fe20000000000 */
[----:B------:R-:W-:-:S04]  /*1160*/  IMAD.HI.U32 R11, R9, R144, RZ ;  /* 0x00000090090b7227 */ /* 0x000fc800078e00ff */
[----:B------:R-:W-:Y:S01]  /*1170*/  @!P2 IMAD.IADD R137, R137, 0x1, -R6 ;  /* 0x000000018989a824 */ /* 0x000fe200078e0a06 */
[----:B------:R-:W-:Y:S01]  /*1180*/  ISETP.GE.AND P2, PT, R15, RZ, PT ;  /* 0x000000ff0f00720c */ /* 0x000fe20003f46270 */
[----:B------:R-:W-:Y:S01]  /*1190*/  IMAD.MOV R11, RZ, RZ, -R11 ;  /* 0x000000ffff0b7224 */ /* 0x000fe200078e0a0b */
[----:B------:R-:W-:Y:S01]  /*11a0*/  IADD3 R15, R0, 0x11, RZ ;  /* 0x00000011000f7810 */ /* 0x000fe20007ffe0ff */
[----:B------:R-:W-:Y:S01]  /*11b0*/  @!P1 IMAD.MOV R133, RZ, RZ, -R133 ;  /* 0x000000ffff859224 */ /* 0x000fe200078e0a85 */
[C---:B------:R-:W-:Y:S01]  /*11c0*/  ISETP.GT.U32.AND P1, PT, R6.reuse, R138, PT ;  /* 0x0000008a0600720c */ /* 0x040fe20003f24070 */
[----:B------:R-:W-:Y:S01]  /*11d0*/  @!P6 IMAD.MOV R137, RZ, RZ, -R137 ;  /* 0x000000ffff89e224 */ /* 0x000fe200078e0a89 */
[C---:B------:R-:W-:Y:S01]  /*11e0*/  ISETP.GT.U32.AND P6, PT, R6.reuse, R142, PT ;  /* 0x0000008e0600720c */ /* 0x040fe20003fc4070 */
[----:B------:R-:W-:Y:S01]  /*11f0*/  IMAD R144, R6, R11, R144 ;  /* 0x0000000b06907224 */ /* 0x000fe200078e0290 */
[----:B------:R-:W-:Y:S01]  /*1200*/  IABS R146, R15 ;  /* 0x0000000f00927213 */ /* 0x000fe20000000000 */
[--C-:B------:R-:W-:Y:S01]  /*1210*/  @!P0 IMAD.IADD R140, R140, 0x1, -R6.reuse ;  /* 0x000000018c8c8824 */ /* 0x100fe200078e0a06 */
[----:B------:R-:W-:Y:S01]  /*1220*/  ISETP.GE.AND P0, PT, R17, RZ, PT ;  /* 0x000000ff1100720c */ /* 0x000fe20003f06270 */
[----:B------:R-:W-:Y:S01]  /*1230*/  @!P3 IMAD.IADD R141, R141, 0x1, -R6 ;  /* 0x000000018d8db824 */ /* 0x000fe200078e0a06 */
[C---:B------:R-:W-:Y:S01]  /*1240*/  ISETP.GT.U32.AND P3, PT, R6.reuse, R144, PT ;  /* 0x000000900600720c */ /* 0x040fe20003f64070 */
[----:B------:R-:W-:Y:S01]  /*1250*/  IMAD.HI.U32 R11, R9, R145, RZ ;  /* 0x00000091090b7227 */ /* 0x000fe200078e00ff */
[----:B------:R-:W-:-:S02]  /*1260*/  ISETP.GT.U32.AND P5, PT, R6, R140, PT ;  /* 0x0000008c0600720c */ /* 0x000fc40003fa4070 */
[----:B------:R-:W-:Y:S01]  /*1270*/  IADD3 R17, R0, 0x13, RZ ;  /* 0x0000001300117810 */ /* 0x000fe20007ffe0ff */
[--C-:B------:R-:W-:Y:S01]  /*1280*/  @!P1 IMAD.IADD R138, R138, 0x1, -R6.reuse ;  /* 0x000000018a8a9824 */ /* 0x100fe200078e0a06 */
[----:B------:R-:W-:Y:S01]  /*1290*/  ISETP.GE.AND P1, PT, R19, RZ, PT ;  /* 0x000000ff1300720c */ /* 0x000fe20003f26270 */
[----:B------:R-:W-:Y:S01]  /*12a0*/  @!P6 IMAD.IADD R142, R142, 0x1, -R6 ;  /* 0x000000018e8ee824 */ /* 0x000fe200078e0a06 */
[----:B------:R-:W-:Y:S01]  /*12b0*/  IABS R149, R17 ;  /* 0x0000001100957213 */ /* 0x000fe20000000000 */
[----:B------:R-:W-:Y:S01]  /*12c0*/  IMAD.MOV R11, RZ, RZ, -R11 ;  /* 0x000000ffff0b7224 */ /* 0x000fe200078e0a0b */
[----:B------:R-:W-:Y:S01]  /*12d0*/  ISETP.GE.AND P6, PT, R12, RZ, PT ;  /* 0x000000ff0c00720c */ /* 0x000fe20003fc6270 */
[----:B------:R-:W-:Y:S01]  /*12e0*/  @!P0 IMAD.MOV R138, RZ, RZ, -R138 ;  /* 0x000000ffff8a8224 */ /* 0x000fe200078e0a8a */
[----:B------:R-:W-:Y:S01]  /*12f0*/  ISETP.GT.U32.AND P0, PT, R6, R142, PT ;  /* 0x0000008e0600720c */ /* 0x000fe20003f04070 */
[----:B------:R-:W-:Y:S01]  /*1300*/  @!P3 IMAD.IADD R144, R144, 0x1, -R6 ;  /* 0x000000019090b824 */ /* 0x000fe200078e0a06 */
[----:B------:R-:W-:Y:S01]  /*1310*/  IADD3 R19, R0, 0x15, RZ ;  /* 0x0000001500137810 */ /* 0x000fe20007ffe0ff */
[----:B------:R-:W-:-:S02]  /*1320*/  IMAD R145, R6, R11, R145 ;  /* 0x0000000b06917224 */ /* 0x000fc400078e0291 */
[C---:B------:R-:W-:Y:S01]  /*1330*/  IMAD.HI.U32 R11, R9.reuse, R146, RZ ;  /* 0x00000092090b7227 */ /* 0x040fe200078e00ff */
[----:B------:R-:W-:Y:S02]  /*1340*/  ISETP.GT.U32.AND P3, PT, R6, R144, PT ;  /* 0x000000900600720c */ /* 0x000fe40003f64070 */
[----:B------:R-:W-:Y:S01]  /*1350*/  IABS R152, R19 ;  /* 0x0000001300987213 */ /* 0x000fe20000000000 */
[----:B------:R-:W-:Y:S02]  /*1360*/  IMAD.MOV R11, RZ, RZ, -R11 ;  /* 0x000000ffff0b7224 */ /* 0x000fe400078e0a0b */
[----:B------:R-:W-:Y:S01]  /*1370*/  @!P2 IMAD.MOV R136, RZ, RZ, -R136 ;  /* 0x000000ffff88a224 */ /* 0x000fe200078e0a88 */
[----:B------:R-:W-:Y:S01]  /*1380*/  ISETP.GE.AND P2, PT, R18, RZ, PT ;  /* 0x000000ff1200720c */ /* 0x000fe20003f46270 */
[----:B------:R-:W-:Y:S01]  /*1390*/  @!P0 IMAD.IADD R142, R142, 0x1, -R6 ;  /* 0x000000018e8e8824 */ /* 0x000fe200078e0a06 */
[C---:B------:R-:W-:Y:S01]  /*13a0*/  ISETP.GT.U32.AND P0, PT, R6.reuse, R145, PT ;  /* 0x000000910600720c */ /* 0x040fe20003f04070 */
[----:B------:R-:W-:Y:S01]  /*13b0*/  IMAD R146, R6, R11, R146 ;  /* 0x0000000b06927224 */ /* 0x000fe200078e0292 */
[----:B------:R-:W-:Y:S01]  /*13c0*/  IADD3 R18, R0, 0x14, RZ ;  /* 0x0000001400127810 */ /* 0x000fe20007ffe0ff */
[----:B------:R-:W-:-:S03]  /*13d0*/  IMAD.HI.U32 R11, R9, R148, RZ ;  /* 0x00000094090b7227 */ /* 0x000fc600078e00ff */
[----:B------:R-:W-:Y:S01]  /*13e0*/  IABS R150, R18 ;  /* 0x0000001200967213 */ /* 0x000fe20000000000 */
[--C-:B------:R-:W-:Y:S01]  /*13f0*/  @!P3 IMAD.IADD R144, R144, 0x1, -R6.reuse ;  /* 0x000000019090b824 */ /* 0x100fe200078e0a06 */
[----:B------:R-:W-:Y:S01]  /*1400*/  ISETP.GT.U32.AND P3, PT, R6, R146, PT ;  /* 0x000000920600720c */ /* 0x000fe20003f64070 */
[----:B------:R-:W-:Y:S01]  /*1410*/  @!P5 IMAD.IADD R140, R140, 0x1, -R6 ;  /* 0x000000018c8cd824 */ /* 0x000fe200078e0a06 */
[----:B------:R-:W-:Y:S01]  /*1420*/  ISETP.GE.AND P5, PT, R20, RZ, PT ;  /* 0x000000ff1400720c */ /* 0x000fe20003fa6270 */
[----:B------:R-:W-:Y:S01]  /*1430*/  IMAD.HI.U32 R12, R9, R149, RZ ;  /* 0x00000095090c7227 */ /* 0x000fe200078e00ff */
[----:B------:R-:W-:-:S03]  /*1440*/  IADD3 R20, R0, 0x27, RZ ;  /* 0x0000002700147810 */ /* 0x000fc60007ffe0ff */
[--C-:B------:R-:W-:Y:S01]  /*1450*/  @!P0 IMAD.IADD R145, R145, 0x1, -R6.reuse ;  /* 0x0000000191918824 */ /* 0x100fe200078e0a06 */
[----:B------:R-:W-:Y:S01]  /*1460*/  ISETP.GE.AND P0, PT, R14, RZ, PT ;  /* 0x000000ff0e00720c */ /* 0x000fe20003f06270 */
[----:B------:R-:W-:Y:S01]  /*1470*/  IMAD.MOV R11, RZ, RZ, -R11 ;  /* 0x000000ffff0b7224 */ /* 0x000fe200078e0a0b */
[----:B------:R-:W-:Y:S01]  /*1480*/  IADD3 R14, R0, 0x17, RZ ;  /* 0x00000017000e7810 */ /* 0x000fe20007ffe0ff */
[----:B------:R-:W-:Y:S01]  /*1490*/  IMAD.HI.U32 R13, R9, R150, RZ ;  /* 0x00000096090d7227 */ /* 0x000fe200078e00ff */
[----:B------:R-:W-:Y:S02]  /*14a0*/  IABS R167, R20 ;  /* 0x0000001400a77213 */ /* 0x000fe40000000000 */
[----:B------:R-:W-:Y:S01]  /*14b0*/  IABS R154, R14 ;  /* 0x0000000e009a7213 */ /* 0x000fe20000000000 */
[----:B------:R-:W-:Y:S01]  /*14c0*/  @!P3 IMAD.IADD R146, R146, 0x1, -R6 ;  /* 0x000000019292b824 */ /* 0x000fe200078e0a06 */
[----:B------:R-:W-:Y:S01]  /*14d0*/  ISETP.GT.U32.AND P3, PT, R6, R145, PT ;  /* 0x000000910600720c */ /* 0x000fe20003f64070 */
[----:B------:R-:W-:-:S02]  /*14e0*/  IMAD.MOV R12, RZ, RZ, -R12 ;  /* 0x000000ffff0c7224 */ /* 0x000fc400078e0a0c */
[C---:B------:R-:W-:Y:S02]  /*14f0*/  IMAD R148, R6.reuse, R11, R148 ;  /* 0x0000000b06947224 */ /* 0x040fe400078e0294 */
[----:B------:R-:W-:Y:S02]  /*1500*/  IMAD.MOV R13, RZ, RZ, -R13 ;  /* 0x000000ffff0d7224 */ /* 0x000fe400078e0a0d */
[----:B------:R-:W-:Y:S01]  /*1510*/  IMAD R149, R6, R12, R149 ;  /* 0x0000000c06957224 */ /* 0x000fe200078e0295 */
[----:B------:R-:W-:Y:S01]  /*1520*/  IADD3 R12, R0, 0x16, RZ ;  /* 0x00000016000c7810 */ /* 0x000fe20007ffe0ff */
[----:B------:R-:W-:Y:S01]  /*1530*/  @!P2 IMAD.MOV R140, RZ, RZ, -R140 ;  /* 0x000000ffff8ca224 */ /* 0x000fe200078e0a8c */
[C---:B------:R-:W-:Y:S01]  /*1540*/  ISETP.GT.U32.AND P2, PT, R6.reuse, R148, PT ;  /* 0x000000940600720c */ /* 0x040fe20003f44070 */
[C---:B------:R-:W-:Y:S01]  /*1550*/  IMAD R150, R6.reuse, R13, R150 ;  /* 0x0000000d06967224 */ /* 0x040fe200078e0296 */
[----:B------:R-:W-:Y:S01]  /*1560*/  IABS R153, R12 ;  /* 0x0000000c00997213 */ /* 0x000fe20000000000 */
[----:B------:R-:W-:Y:S01]  /*1570*/  @!P5 IMAD.MOV R142, RZ, RZ, -R142 ;  /* 0x000000ffff8ed224 */ /* 0x000fe200078e0a8e */
[C---:B------:R-:W-:Y:S01]  /*1580*/  ISETP.GT.U32.AND P5, PT, R6.reuse, R149, PT ;  /* 0x000000950600720c */ /* 0x040fe20003fa4070 */
[----:B------:R-:W-:Y:S01]  /*1590*/  @!P3 IMAD.IADD R145, R145, 0x1, -R6 ;  /* 0x000000019191b824 */ /* 0x000fe200078e0a06 */
[----:B------:R-:W-:Y:S01]  /*15a0*/  ISETP.GT.U32.AND P3, PT, R6, R150, PT ;  /* 0x000000960600720c */ /* 0x000fe20003f64070 */
[----:B------:R-:W-:-:S04]  /*15b0*/  IMAD.HI.U32 R11, R9, R152, RZ ;  /* 0x00000098090b7227 */ /* 0x000fc800078e00ff */
[----:B------:R-:W-:Y:S02]  /*15c0*/  IMAD.MOV R11, RZ, RZ, -R11 ;  /* 0x000000ffff0b7224 */ /* 0x000fe400078e0a0b */
[--C-:B------:R-:W-:Y:S01]  /*15d0*/  @!P2 IMAD.IADD R148, R148, 0x1, -R6.reuse ;  /* 0x000000019494a824 */ /* 0x100fe200078e0a06 */
[----:B------:R-:W-:Y:S01]  /*15e0*/  ISETP.GE.AND P2, PT, R17, RZ, PT ;  /* 0x000000ff1100720c */ /* 0x000fe20003f46270 */
[----:B------:R-:W-:Y:S01]  /*15f0*/  @!P1 IMAD.MOV R141, RZ, RZ, -R141 ;  /* 0x000000ffff8d9224 */ /* 0x000fe200078e0a8d */
[C---:B------:R-:W-:Y:S01]  /*1600*/  ISETP.GT.U32.AND P1, PT, R6.reuse, R146, PT ;  /* 0x000000920600720c */ /* 0x040fe20003f24070 */
[--C-:B------:R-:W-:Y:S01]  /*1610*/  @!P5 IMAD.IADD R149, R149, 0x1, -R6.reuse ;  /* 0x000000019595d824 */ /* 0x100fe200078e0a06 */
[----:B------:R-:W-:Y:S01]  /*1620*/  ISETP.GT.U32.AND P5, PT, R6, R148, PT ;  /* 0x000000940600720c */ /* 0x000fe20003fa4070 */
[----:B------:R-:W-:Y:S01]  /*1630*/  @!P3 IMAD.IADD R150, R150, 0x1, -R6 ;  /* 0x000000019696b824 */ /* 0x000fe200078e0a06 */
[----:B------:R-:W-:Y:S01]  /*1640*/  IADD3 R17, R0, 0x23, RZ ;  /* 0x0000002300117810 */ /* 0x000fe20007ffe0ff */
[C---:B------:R-:W-:Y:S01]  /*1650*/  IMAD R152, R6.reuse, R11, R152 ;  /* 0x0000000b06987224 */ /* 0x040fe200078e0298 */
[----:B------:R-:W-:Y:S01]  /*1660*/  ISETP.GT.U32.AND P3, PT, R6, R149, PT ;  /* 0x000000950600720c */ /* 0x000fe20003f64070 */
[----:B------:R-:W-:Y:S01]  /*1670*/  IMAD.HI.U32 R11, R9, R153, RZ ;  /* 0x00000099090b7227 */ /* 0x000fe200078e00ff */
[----:B------:R-:W-:-:S03]  /*1680*/  IABS R151, R17 ;  /* 0x0000001100977213 */ /* 0x000fc60000000000 */
[----:B------:R-:W-:Y:S01]  /*1690*/  @!P6 IMAD.MOV R144, RZ, RZ, -R144 ;  /* 0x000000ffff90e224 */ /* 0x000fe200078e0a90 */
[----:B------:R-:W-:Y:S01]  /*16a0*/  ISETP.GE.AND P6, PT, R15, RZ, PT ;  /* 0x000000ff0f00720c */ /* 0x000fe20003fc6270 */
[----:B------:R-:W-:Y:S01]  /*16b0*/  IMAD.MOV R11, RZ, RZ, -R11 ;  /* 0x000000ffff0b7224 */ /* 0x000fe200078e0a0b */
[----:B------:R-:W-:Y:S01]  /*16c0*/  IADD3 R15, R0, 0x18, RZ ;  /* 0x00000018000f7810 */ /* 0x000fe20007ffe0ff */
[--C-:B------:R-:W-:Y:S01]  /*16d0*/  @!P5 IMAD.IADD R148, R148, 0x1, -R6.reuse ;  /* 0x000000019494d824 */ /* 0x100fe200078e0a06 */
[C---:B------:R-:W-:Y:S01]  /*16e0*/  ISETP.GT.U32.AND P5, PT, R6.reuse, R152, PT ;  /* 0x000000980600720c */ /* 0x040fe20003fa4070 */
[----:B------:R-:W-:Y:S01]  /*16f0*/  IMAD R153, R6, R11, R153 ;  /* 0x0000000b06997224 */ /* 0x000fe200078e0299 */
[----:B------:R-:W-:Y:S01]  /*1700*/  IABS R124, R15 ;  /* 0x0000000f007c7213 */ /* 0x000fe20000000000 */
[--C-:B------:R-:W-:Y:S01]  /*1710*/  @!P1 IMAD.IADD R146, R146, 0x1, -R6.reuse ;  /* 0x0000000192929824 */ /* 0x100fe200078e0a06 */
[----:B------:R-:W-:Y:S01]  /*1720*/  ISETP.GE.AND P1, PT, R16, RZ, PT ;  /* 0x000000ff1000720c */ /* 0x000fe20003f26270 */
[----:B------:R-:W-:Y:S01]  /*1730*/  @!P0 IMAD.MOV R145, RZ, RZ, -R145 ;  /* 0x000000ffff918224 */ /* 0x000fe200078e0a91 */
[C---:B------:R-:W-:Y:S01]  /*1740*/  ISETP.GT.U32.AND P0, PT, R6.reuse, R150, PT ;  /* 0x000000960600720c */ /* 0x040fe20003f04070 */
[----:B------:R-:W-:Y:S01]  /*1750*/  @!P3 IMAD.IADD R149, R149, 0x1, -R6 ;  /* 0x000000019595b824 */ /* 0x000fe200078e0a06 */
[----:B------:R-:W-:Y:S01]  /*1760*/  ISETP.GT.U32.AND P3, PT, R6, R153, PT ;  /* 0x000000990600720c */ /* 0x000fe20003f64070 */
[----:B------:R-:W-:Y:S01]  /*1770*/  @!P6 IMAD.MOV R146, RZ, RZ, -R146 ;  /* 0x000000ffff92e224 */ /* 0x000fe200078e0a92 */
[----:B------:R-:W-:Y:S01]  /*1780*/  ISETP.GE.AND P6, PT, R18, RZ, PT ;  /* 0x000000ff1200720c */ /* 0x000fe20003fc6270 */
[----:B------:R-:W-:Y:S01]  /*1790*/  IMAD.HI.U32 R11, R9, R154, RZ ;  /* 0x0000009a090b7227 */ /* 0x000fe200078e00ff */
[----:B------:R-:W-:-:S02]  /*17a0*/  IADD3 R16, R0, 0x19, RZ ;  /* 0x0000001900107810 */ /* 0x000fc40007ffe0ff */
[----:B------:R-:W-:Y:S01]  /*17b0*/  IADD3 R18, R0, 0x24, RZ ;  /* 0x0000002400127810 */ /* 0x000fe20007ffe0ff */
[----:B------:R-:W-:Y:S01]  /*17c0*/  IMAD.MOV R11, RZ, RZ, -R11 ;  /* 0x000000ffff0b7224 */ /* 0x000fe200078e0a0b */
[----:B------:R-:W-:Y:S01]  /*17d0*/  IABS R120, R16 ;  /* 0x0000001000787213 */ /* 0x000fe20000000000 */
[--C-:B------:R-:W-:Y:S01]  /*17e0*/  @!P5 IMAD.IADD R152, R152, 0x1, -R6.reuse ;  /* 0x000000019898d824 */ /* 0x100fe200078e0a06 */
[----:B------:R-:W-:Y:S01]  /*17f0*/  ISETP.GE.AND P5, PT, R12, RZ, PT ;  /* 0x000000ff0c00720c */ /* 0x000fe20003fa6270 */
[----:B------:R-:W-:Y:S01]  /*1800*/  @!P0 IMAD.IADD R150, R150, 0x1, -R6 ;  /* 0x0000000196968824 */ /* 0x000fe200078e0a06 */
[----:B------:R-:W-:Y:S01]  /*1810*/  ISETP.GE.AND P0, PT, R19, RZ, PT ;  /* 0x000000ff1300720c */ /* 0x000fe20003f06270 */
[C---:B------:R-:W-:Y:S01]  /*1820*/  IMAD R154, R6.reuse, R11, R154 ;  /* 0x0000000b069a7224 */ /* 0x040fe200078e029a */
[----:B------:R-:W-:Y:S01]  /*1830*/  IABS R155, R18 ;  /* 0x00000012009b7213 */ /* 0x000fe20000000000 */
[----:B------:R-:W-:Y:S01]  /*1840*/  @!P3 IMAD.IADD R153, R153, 0x1, -R6 ;  /* 0x000000019999b824 */ /* 0x000fe200078e0a06 */
[----:B------:R-:W-:Y:S01]  /*1850*/  ISETP.GT.U32.AND P3, PT, R6, R152, PT ;  /* 0x000000980600720c */ /* 0x000fe20003f64070 */
[----:B------:R-:W-:Y:S01]  /*1860*/  IMAD.HI.U32 R11, R9, R124, RZ ;  /* 0x0000007c090b7227 */ /* 0x000fe200078e00ff */
[----:B------:R-:W-:-:S03]  /*1870*/  IADD3 R19, R0, 0x26, RZ ;  /* 0x0000002600137810 */ /* 0x000fc60007ffe0ff */
[----:B------:R-:W-:Y:S01]  /*1880*/  @!P6 IMAD.MOV R150, RZ, RZ, -R150 ;  /* 0x000000ffff96e224 */ /* 0x000fe200078e0a96 */
[----:B------:R-:W-:Y:S01]  /*1890*/  ISETP.GT.U32.AND P6, PT, R6, R154, PT ;  /* 0x0000009a0600720c */ /* 0x000fe20003fc4070 */
[----:B------:R-:W-:Y:S01]  /*18a0*/  IMAD.MOV R13, RZ, RZ, -R11 ;  /* 0x000000ffff0d7224 */ /* 0x000fe200078e0a0b */
[----:B------:R-:W-:Y:S01]  /*18b0*/  IABS R163, R19 ;  /* 0x0000001300a37213 */ /* 0x000fe20000000000 */
[----:B------:R-:W-:-:S04]  /*18c0*/  IMAD.HI.U32 R11, R9, R120, RZ ;  /* 0x00000078090b7227 */ /* 0x000fc800078e00ff */
[----:B------:R-:W-:Y:S01]  /*18d0*/  IMAD R124, R6, R13, R124 ;  /* 0x0000000d067c7224 */ /* 0x000fe200078e027c */
[----:B------:R-:W-:Y:S01]  /*18e0*/  IADD3 R13, R0, 0x1a, RZ ;  /* 0x0000001a000d7810 */ /* 0x000fe20007ffe0ff */
[----:B------:R-:W-:Y:S02]  /*18f0*/  IMAD.MOV R11, RZ, RZ, -R11 ;  /* 0x000000ffff0b7224 */ /* 0x000fe400078e0a0b */
[----:B------:R-:W-:Y:S01]  /*1900*/  @!P3 IMAD.IADD R152, R152, 0x1, -R6 ;  /* 0x000000019898b824 */ /* 0x000fe200078e0a06 */
[C---:B------:R-:W-:Y:S01]  /*1910*/  ISETP.GT.U32.AND P3, PT, R6.reuse, R124, PT ;  /* 0x0000007c0600720c */ /* 0x040fe20003f64070 */
[C---:B------:R-:W-:Y:S01]  /*1920*/  IMAD R120, R6.reuse, R11, R120 ;  /* 0x0000000b06787224 */ /* 0x040fe200078e0278 */
[----:B------:R-:W-:Y:S01]  /*1930*/  IABS R122, R13 ;  /* 0x0000000d007a7213 */ /* 0x000fe20000000000 */
[----:B------:R-:W-:Y:S01]  /*1940*/  @!P1 IMAD.MOV R148, RZ, RZ, -R148 ;  /* 0x000000ffff949224 */ /* 0x000fe200078e0a94 */
[----:B------:R-:W-:Y:S01]  /*1950*/  ISETP.GT.U32.AND P1, PT, R6, R153, PT ;  /* 0x000000990600720c */ /* 0x000fe20003f24070 */
[----:B------:R-:W-:Y:S01]  /*1960*/  @!P6 IMAD.IADD R154, R154, 0x1, -R6 ;  /* 0x000000019a9ae824 */ /* 0x000fe200078e0a06 */
[----:B------:R-:W-:Y:S01]  /*1970*/  ISETP.GT.U32.AND P6, PT, R6, R120, PT ;  /* 0x000000780600720c */ /* 0x000fe20003fc4070 */
[----:B------:R-:W-:-:S02]  /*1980*/  @!P0 IMAD.MOV R152, RZ, RZ, -R152 ;  /* 0x000000ffff988224 */ /* 0x000fc400078e0a98 */
[----:B------:R-:W-:Y:S01]  /*1990*/  @!P2 IMAD.MOV R149, RZ, RZ, -R149 ;  /* 0x000000ffff95a224 */ /* 0x000fe200078e0a95 */
[----:B------:R-:W-:Y:S01]  /*19a0*/  ISETP.GT.U32.AND P0, PT, R6, R154, PT ;  /* 0x0000009a0600720c */ /* 0x000fe20003f04070 */
[----:B------:R-:W-:Y:S01]  /*19b0*/  IMAD.HI.U32 R11, R9, R122, RZ ;  /* 0x0000007a090b7227 */ /* 0x000fe200078e00ff */
[----:B------:R-:W-:Y:S02]  /*19c0*/  ISETP.GE.AND P2, PT, R14, RZ, PT ;  /* 0x000000ff0e00720c */ /* 0x000fe40003f46270 */
[----:B------:R-:W-:Y:S01]  /*19d0*/  IADD3 R14, R0, 0x1b, RZ ;  /* 0x0000001b000e7810 */ /* 0x000fe20007ffe0ff */
[--C-:B------:R-:W-:Y:S02]  /*19e0*/  @!P3 IMAD.IADD R124, R124, 0x1, -R6.reuse ;  /* 0x000000017c7cb824 */ /* 0x100fe400078e0a06 */
[----:B------:R-:W-:Y:S01]  /*19f0*/  IMAD.MOV R11, RZ, RZ, -R11 ;  /* 0x000000ffff0b7224 */ /* 0x000fe200078e0a0b */
[----:B------:R-:W-:Y:S01]  /*1a00*/  IABS R121, R14 ;  /* 0x0000000e00797213 */ /* 0x000fe20000000000 */
[--C-:B------:R-:W-:Y:S01]  /*1a10*/  @!P1 IMAD.IADD R153, R153, 0x1, -R6.reuse ;  /* 0x0000000199999824 */ /* 0x100fe200078e0a06 */
[----:B------:R-:W-:Y:S01]  /*1a20*/  ISETP.GE.AND P1, PT, R15, RZ, PT ;  /* 0x000000ff0f00720c */ /* 0x000fe20003f26270 */
[----:B------:R-:W-:Y:S01]  /*1a30*/  @!P6 IMAD.IADD R120, R120, 0x1, -R6 ;  /* 0x000000017878e824 */ /* 0x000fe200078e0a06 */
[----:B------:R-:W-:Y:S01]  /*1a40*/  IADD3 R15, R0, 0x1c, RZ ;  /* 0x0000001c000f7810 */ /* 0x000fe20007ffe0ff */
[C---:B------:R-:W-:Y:S01]  /*1a50*/  IMAD R122, R6.reuse, R11, R122 ;  /* 0x0000000b067a7224 */ /* 0x040fe200078e027a */
[----:B------:R-:W-:Y:S01]  /*1a60*/  ISETP.GT.U32.AND P3, PT, R6, R124, PT ;  /* 0x0000007c0600720c */ /* 0x000fe20003f64070 */
[----:B------:R-:W-:Y:S01]  /*1a70*/  IMAD.HI.U32 R12, R9, R121, RZ ;  /* 0x00000079090c7227 */ /* 0x000fe200078e00ff */
[----:B------:R-:W-:-:S02]  /*1a80*/  IABS R123, R15 ;  /* 0x0000000f007b7213 */ /* 0x000fc40000000000 */
[----:B------:R-:W-:Y:S01]  /*1a90*/  ISETP.GT.U32.AND P6, PT, R6, R120, PT ;  /* 0x000000780600720c */ /* 0x000fe20003fc4070 */
[----:B------:R-:W-:Y:S01]  /*1aa0*/  @!P0 IMAD.IADD R154, R154, 0x1, -R6 ;  /* 0x000000019a9a8824 */ /* 0x000fe200078e0a06 */
[----:B------:R-:W-:Y:S01]  /*1ab0*/  ISETP.GT.U32.AND P0, PT, R6, R122, PT ;  /* 0x0000007a0600720c */ /* 0x000fe20003f04070 */
[----:B------:R-:W-:Y:S02]  /*1ac0*/  IMAD.MOV R12, RZ, RZ, -R12 ;  /* 0x000000ffff0c7224 */ /* 0x000fe400078e0a0c */
[----:B------:R-:W-:Y:S01]  /*1ad0*/  @!P5 IMAD.MOV R153, RZ, RZ, -R153 ;  /* 0x000000ffff99d224 */ /* 0x000fe200078e0a99 */
[----:B------:R-:W-:Y:S01]  /*1ae0*/  ISETP.GE.AND P5, PT, R16, RZ, PT ;  /* 0x000000ff1000720c */ /* 0x000fe20003fa6270 */
[----:B------:R-:W-:Y:S01]  /*1af0*/  IMAD R121, R6, R12, R121 ;  /* 0x0000000c06797224 */ /* 0x000fe200078e0279 */
[----:B------:R-:W-:Y:S01]  /*1b00*/  IADD3 R16, R0, 0x22, RZ ;  /* 0x0000002200107810 */ /* 0x000fe20007ffe0ff */
[----:B------:R-:W-:-:S03]  /*1b10*/  IMAD.HI.U32 R11, R9, R123, RZ ;  /* 0x0000007b090b7227 */ /* 0x000fc600078e00ff */
[----:B------:R-:W-:Y:S01]  /*1b20*/  IABS R147, R16 ;  /* 0x0000001000937213 */ /* 0x000fe20000000000 */
[--C-:B------:R-:W-:Y:S01]  /*1b30*/  @!P3 IMAD.IADD R124, R124, 0x1, -R6.reuse ;  /* 0x000000017c7cb824 */ /* 0x100fe200078e0a06 */
[----:B------:R-:W-:Y:S01]  /*1b40*/  ISETP.GT.U32.AND P3, PT, R6, R121, PT ;  /* 0x000000790600720c */ /* 0x000fe20003f64070 */
[----:B------:R-:W-:Y:S02]  /*1b50*/  IMAD.MOV R11, RZ, RZ, -R11 ;  /* 0x000000ffff0b7224 */ /* 0x000fe400078e0a0b */
[--C-:B------:R-:W-:Y:S01]  /*1b60*/  @!P6 IMAD.IADD R120, R120, 0x1, -R6.reuse ;  /* 0x000000017878e824 */ /* 0x100fe200078e0a06 */
[----:B------:R-:W-:Y:S01]  /*1b70*/  ISETP.GE.AND P6, PT, R15, RZ, PT ;  /* 0x000000ff0f00720c */ /* 0x000fe20003fc6270 */
[----:B------:R-:W-:Y:S01]  /*1b80*/  @!P0 IMAD.IADD R122, R122, 0x1, -R6 ;  /* 0x000000017a7a8824 */ /* 0x000fe200078e0a06 */
[----:B------:R-:W-:Y:S01]  /*1b90*/  IADD3 R15, R0, 0x1f, RZ ;  /* 0x0000001f000f7810 */ /* 0x000fe20007ffe0ff */
[----:B------:R-:W-:Y:S01]  /*1ba0*/  IMAD R123, R6, R11, R123 ;  /* 0x0000000b067b7224 */ /* 0x000fe200078e027b */
[----:B------:R-:W-:Y:S01]  /*1bb0*/  IADD3 R11, R0, 0x1d, RZ ;  /* 0x0000001d000b7810 */ /* 0x000fe20007ffe0ff */
[----:B------:R-:W-:Y:S01]  /*1bc0*/  @!P5 IMAD.MOV R120, RZ, RZ, -R120 ;  /* 0x000000ffff78d224 */ /* 0x000fe200078e0a78 */
[C---:B------:R-:W-:Y:S01]  /*1bd0*/  ISETP.GT.U32.AND P0, PT, R6.reuse, R122, PT ;  /* 0x0000007a0600720c */ /* 0x040fe20003f04070 */
[----:B------:R-:W-:Y:S01]  /*1be0*/  @!P1 IMAD.MOV R124, RZ, RZ, -R124 ;  /* 0x000000ffff7c9224 */ /* 0x000fe200078e0a7c */
[----:B------:R-:W-:Y:S01]  /*1bf0*/  ISETP.GT.U32.AND P5, PT, R6, R123, PT ;  /* 0x0000007b0600720c */ /* 0x000fe20003fa4070 */
[----:B------:R-:W-:Y:S01]  /*1c00*/  @!P3 IMAD.IADD R121, R121, 0x1, -R6 ;  /* 0x000000017979b824 */ /* 0x000fe200078e0a06 */
[----:B------:R-:W-:Y:S01]  /*1c10*/  ISETP.GE.AND P1, PT, R14, RZ, PT ;  /* 0x000000ff0e00720c */ /* 0x000fe20003f26270 */
[----:B------:R-:W-:Y:S01]  /*1c20*/  @!P2 IMAD.MOV R154, RZ, RZ, -R154 ;  /* 0x000000ffff9aa224 */ /* 0x000fe200078e0a9a */
[----:B------:R-:W-:Y:S01]  /*1c30*/  IADD3 R14, R0, 0x1e, RZ ;  /* 0x0000001e000e7810 */ /* 0x000fe20007ffe0ff */
[----:B------:R-:W-:Y:S01]  /*1c40*/  IMAD R158, R252, 0x2, R169 ;  /* 0x00000002fc9e7824 */ /* 0x000fe200078e02a9 */
[----:B------:R-:W-:Y:S01]  /*1c50*/  IABS R127, R11 ;  /* 0x0000000b007f7213 */ /* 0x000fe20000000000 */
[----:B------:R-:W-:Y:S01]  /*1c60*/  IMAD R34, R10, 0x40, R7 ;  /* 0x000000400a227824 */ /* 0x000fe200078e0207 */
[----:B------:R-:W-:Y:S01]  /*1c70*/  ISETP.GT.U32.AND P3, PT, R6, R121, PT ;  /* 0x000000790600720c */ /* 0x000fe20003f64070 */
[----:B------:R-:W-:Y:S01]  /*1c80*/  IMAD R157, R252, 0x2, R158 ;  /* 0x00000002fc9d7824 */ /* 0x000fe200078e029e */
[----:B------:R-:W-:Y:S01]  /*1c90*/  IABS R131, R14 ;  /* 0x0000000e00837213 */ /* 0x000fe20000000000 */
[--C-:B------:R-:W-:Y:S01]  /*1ca0*/  @!P0 IMAD.IADD R122, R122, 0x1, -R6.reuse ;  /* 0x000000017a7a8824 */ /* 0x100fe200078e0a06 */
[----:B------:R-:W-:Y:S01]  /*1cb0*/  ISETP.GE.AND P0, PT, R11, RZ, PT ;  /* 0x000000ff0b00720c */ /* 0x000fe20003f06270 */
[----:B------:R-:W-:Y:S01]  /*1cc0*/  @!P5 IMAD.IADD R123, R123, 0x1, -R6 ;  /* 0x000000017b7bd824 */ /* 0x000fe200078e0a06 */
[----:B------:R-:W-:Y:S01]  /*1cd0*/  ISETP.GE.AND P2, PT, R13, RZ, PT ;  /* 0x000000ff0d00720c */ /* 0x000fe20003f46270 */
[C---:B------:R-:W-:Y:S01]  /*1ce0*/  IMAD.HI.U32 R11, R9.reuse, R127, RZ ;  /* 0x0000007f090b7227 */ /* 0x040fe200078e00ff */
[----:B------:R-:W-:Y:S01]  /*1cf0*/  IABS R135, R15 ;  /* 0x0000000f00877213 */ /* 0x000fe20000000000 */
[----:B------:R-:W-:Y:S01]  /*1d00*/  STL [R1+0x78], R158 ;  /* 0x0000789e01007387 */ /* 0x000fe20000100800 */
[----:B------:R-:W-:Y:S01]  /*1d10*/  ISETP.GT.U32.AND P5, PT, R6, R123, PT ;  /* 0x0000007b0600720c */ /* 0x000fe20003fa4070 */
[----:B------:R-:W-:Y:S01]  /*1d20*/  IMAD.HI.U32 R12, R9, R131, RZ ;  /* 0x00000083090c7227 */ /* 0x000fe200078e00ff */
[----:B------:R-:W-:Y:S01]  /*1d30*/  IABS R10, R34 ;  /* 0x00000022000a7213 */ /* 0x000fe20000000000 */
[----:B------:R-:W-:Y:S02]  /*1d40*/  STL [R1+0x5c], R157 ;  /* 0x00005c9d01007387 */ /* 0x000fe40000100800 */
[----:B------:R-:W-:-:S02]  /*1d50*/  IMAD.MOV R11, RZ, RZ, -R11 ;  /* 0x000000ffff0b7224 */ /* 0x000fc400078e0a0b */
[----:B------:R-:W-:Y:S01]  /*1d60*/  @!P3 IMAD.IADD R121, R121, 0x1, -R6 ;  /* 0x000000017979b824 */ /* 0x000fe200078e0a06 */
[----:B------:R-:W-:Y:S01]  /*1d70*/  ISETP.GE.AND P3, PT, R14, RZ, PT ;  /* 0x000000ff0e00720c */ /* 0x000fe20003f66270 */
[----:B------:R-:W-:Y:S01]  /*1d80*/  IMAD.MOV R12, RZ, RZ, -R12 ;  /* 0x000000ffff0c7224 */ /* 0x000fe200078e0a0c */
[----:B------:R-:W-:Y:S01]  /*1d90*/  IADD3 R14, R0, 0x20, RZ ;  /* 0x00000020000e7810 */ /* 0x000fe20007ffe0ff */
[C---:B------:R-:W-:Y:S02]  /*1da0*/  IMAD R127, R6.reuse, R11, R127 ;  /* 0x0000000b067f7224 */ /* 0x040fe400078e027f */
[C---:B------:R-:W-:Y:S01]  /*1db0*/  IMAD R131, R6.reuse, R12, R131 ;  /* 0x0000000c06837224 */ /* 0x040fe200078e0283 */
[----:B------:R-:W-:Y:S01]  /*1dc0*/  IABS R139, R14 ;  /* 0x0000000e008b7213 */ /* 0x000fe20000000000 */
[----:B------:R-:W-:Y:S01]  /*1dd0*/  @!P1 IMAD.MOV R121, RZ, RZ, -R121 ;  /* 0x000000ffff799224 */ /* 0x000fe200078e0a79 */
[C---:B------:R-:W-:Y:S01]  /*1de0*/  ISETP.GT.U32.AND P1, PT, R6.reuse, R127, PT ;  /* 0x0000007f0600720c */ /* 0x040fe20003f24070 */
[----:B------:R-:W-:Y:S01]  /*1df0*/  @!P5 IMAD.IADD R123, R123, 0x1, -R6 ;  /* 0x000000017b7bd824 */ /* 0x000fe200078e0a06 */
[----:B------:R-:W-:Y:S01]  /*1e00*/  ISETP.GT.U32.AND P5, PT, R6, R131, PT ;  /* 0x000000830600720c */ /* 0x000fe20003fa4070 */
[----:B------:R-:W-:Y:S01]  /*1e10*/  @!P2 IMAD.MOV R122, RZ, RZ, -R122 ;  /* 0x000000ffff7aa224 */ /* 0x000fe200078e0a7a */
[----:B------:R-:W-:Y:S01]  /*1e20*/  ISETP.GE.AND P2, PT, R15, RZ, PT ;  /* 0x000000ff0f00720c */ /* 0x000fe20003f46270 */
[----:B------:R-:W-:Y:S01]  /*1e30*/  IMAD.HI.U32 R13, R9, R135, RZ ;  /* 0x00000087090d7227 */ /* 0x000fe200078e00ff */
[----:B------:R-:W-:-:S03]  /*1e40*/  IADD3 R15, R0, 0x21, RZ ;  /* 0x00000021000f7810 */ /* 0x000fc60007ffe0ff */
[----:B------:R-:W-:Y:S01]  /*1e50*/  IMAD.MOV R13, RZ, RZ, -R13 ;  /* 0x000000ffff0d7224 */ /* 0x000fe200078e0a0d */
[----:B------:R-:W-:Y:S01]  /*1e60*/  IABS R143, R15 ;  /* 0x0000000f008f7213 */ /* 0x000fe20000000000 */
[----:B------:R-:W-:-:S04]  /*1e70*/  IMAD.HI.U32 R11, R9, R139, RZ ;  /* 0x0000008b090b7227 */ /* 0x000fc800078e00ff */
[--C-:B------:R-:W-:Y:S02]  /*1e80*/  @!P1 IMAD.IADD R127, R127, 0x1, -R6.reuse ;  /* 0x000000017f7f9824 */ /* 0x100fe400078e0a06 */
[----:B------:R-:W-:Y:S02]  /*1e90*/  @!P5 IMAD.IADD R131, R131, 0x1, -R6 ;  /* 0x000000018383d824 */ /* 0x000fe400078e0a06 */
[C---:B------:R-:W-:Y:S01]  /*1ea0*/  IMAD R135, R6.reuse, R13, R135 ;  /* 0x0000000d06877224 */ /* 0x040fe200078e0287 */
[C---:B------:R-:W-:Y:S01]  /*1eb0*/  ISETP.GT.U32.AND P1, PT, R6.reuse, R127, PT ;  /* 0x0000007f0600720c */ /* 0x040fe20003f24070 */
[----:B------:R-:W-:Y:S01]  /*1ec0*/  IMAD.HI.U32 R12, R9, R143, RZ ;  /* 0x0000008f090c7227 */ /* 0x000fe200078e00ff */
[----:B------:R-:W-:-:S03]  /*1ed0*/  ISETP.GT.U32.AND P5, PT, R6, R131, PT ;  /* 0x000000830600720c */ /* 0x000fc60003fa4070 */
[----:B------:R-:W-:Y:S02]  /*1ee0*/  IMAD.MOV R11, RZ, RZ, -R11 ;  /* 0x000000ffff0b7224 */ /* 0x000fe400078e0a0b */
[----:B------:R-:W-:Y:S02]  /*1ef0*/  IMAD.MOV R12, RZ, RZ, -R12 ;  /* 0x000000ffff0c7224 */ /* 0x000fe400078e0a0c */
[----:B------:R-:W-:Y:S01]  /*1f00*/  @!P6 IMAD.MOV R123, RZ, RZ, -R123 ;  /* 0x000000ffff7be224 */ /* 0x000fe200078e0a7b */
[C---:B------:R-:W-:Y:S01]  /*1f10*/  ISETP.GT.U32.AND P6, PT, R6.reuse, R135, PT ;  /* 0x000000870600720c */ /* 0x040fe20003fc4070 */
[----:B------:R-:W-:Y:S02]  /*1f20*/  IMAD R139, R6, R11, R139 ;  /* 0x0000000b068b7224 */ /* 0x000fe400078e028b */
[----:B------:R-:W-:-:S04]  /*1f30*/  IMAD.HI.U32 R13, R9, R147, RZ ;  /* 0x00000093090d7227 */ /* 0x000fc800078e00ff */
[C---:B------:R-:W-:Y:S02]  /*1f40*/  IMAD R143, R6.reuse, R12, R143 ;  /* 0x0000000c068f7224 */ /* 0x040fe400078e028f */
[--C-:B------:R-:W-:Y:S01]  /*1f50*/  @!P1 IMAD.IADD R127, R127, 0x1, -R6.reuse ;  /* 0x000000017f7f9824 */ /* 0x100fe200078e0a06 */
[C---:B------:R-:W-:Y:S01]  /*1f60*/  ISETP.GT.U32.AND P1, PT, R6.reuse, R139, PT ;  /* 0x0000008b0600720c */ /* 0x040fe20003f24070 */
[----:B------:R-:W-:Y:S02]  /*1f70*/  IMAD.MOV R13, RZ, RZ, -R13 ;  /* 0x000000ffff0d7224 */ /* 0x000fe400078e0a0d */
[--C-:B------:R-:W-:Y:S01]  /*1f80*/  @!P5 IMAD.IADD R131, R131, 0x1, -R6.reuse ;  /* 0x000000018383d824 */ /* 0x100fe200078e0a06 */
[C---:B------:R-:W-:Y:S01]  /*1f90*/  ISETP.GT.U32.AND P5, PT, R6.reuse, R143, PT ;  /* 0x0000008f0600720c */ /* 0x040fe20003fa4070 */
[----:B------:R-:W-:Y:S01]  /*1fa0*/  IMAD R147, R6, R13, R147 ;  /* 0x0000000d06937224 */ /* 0x000fe200078e0293 */
[----:B------:R-:W-:Y:S01]  /*1fb0*/  IADD3 R13, R0, 0x25, RZ ;  /* 0x00000025000d7810 */ /* 0x000fe20007ffe0ff */
[----:B------:R-:W-:-:S02]  /*1fc0*/  @!P6 IMAD.IADD R135, R135, 0x1, -R6 ;  /* 0x000000018787e824 */ /* 0x000fc400078e0a06 */
[----:B------:R-:W-:Y:S01]  /*1fd0*/  IMAD.HI.U32 R12, R9, R155, RZ ;  /* 0x0000009b090c7227 */ /* 0x000fe200078e00ff */
[C---:B------:R-:W-:Y:S02]  /*1fe0*/  ISETP.GT.U32.AND P6, PT, R6.reuse, R147, PT ;  /* 0x000000930600720c */ /* 0x040fe40003fc4070 */
[----:B------:R-:W-:Y:S01]  /*1ff0*/  IABS R159, R13 ;  /* 0x0000000d009f7213 */ /* 0x000fe20000000000 */
[----:B------:R-:W-:Y:S01]  /*2000*/  @!P1 IMAD.IADD R139, R139, 0x1, -R6 ;  /* 0x000000018b8b9824 */ /* 0x000fe200078e0a06 */
[----:B------:R-:W-:Y:S01]  /*2010*/  ISETP.GT.U32.AND P1, PT, R6, R135, PT ;  /* 0x000000870600720c */ /* 0x000fe20003f24070 */
[----:B------:R-:W-:-:S04]  /*2020*/  IMAD.HI.U32 R11, R9, R151, RZ ;  /* 0x00000097090b7227 */ /* 0x000fc800078e00ff */
[----:B------:R-:W-:Y:S01]  /*2030*/  @!P5 IMAD.IADD R143, R143, 0x1, -R6 ;  /* 0x000000018f8fd824 */ /* 0x000fe200078e0a06 */
[C---:B------:R-:W-:Y:S01]  /*2040*/  ISETP.GT.U32.AND P5, PT, R6.reuse, R139, PT ;  /* 0x0000008b0600720c */ /* 0x040fe20003fa4070 */
[----:B------:R-:W-:Y:S02]  /*2050*/  IMAD.MOV R12, RZ, RZ, -R12 ;  /* 0x000000ffff0c7224 */ /* 0x000fe400078e0a0c */
[----:B------:R-:W-:Y:S02]  /*2060*/  @!P6 IMAD.IADD R147, R147, 0x1, -R6 ;  /* 0x000000019393e824 */ /* 0x000fe400078e0a06 */
[----:B------:R-:W-:Y:S02]  /*2070*/  IMAD.MOV R11, RZ, RZ, -R11 ;  /* 0x000000ffff0b7224 */ /* 0x000fe400078e0a0b */
[C---:B------:R-:W-:Y:S01]  /*2080*/  IMAD R155, R6.reuse, R12, R155 ;  /* 0x0000000c069b7224 */ /* 0x040fe200078e029b */
[C---:B------:R-:W-:Y:S01]  /*2090*/  ISETP.GT.U32.AND P6, PT, R6.reuse, R147, PT ;  /* 0x000000930600720c */ /* 0x040fe20003fc4070 */
[----:B------:R-:W-:-:S02]  /*20a0*/  IMAD R151, R6, R11, R151 ;  /* 0x0000000b06977224 */ /* 0x000fc400078e0297 */
[----:B------:R-:W-:-:S04]  /*20b0*/  IMAD.HI.U32 R11, R9, R159, RZ ;  /* 0x0000009f090b7227 */ /* 0x000fc800078e00ff */
[--C-:B------:R-:W-:Y:S01]  /*20c0*/  @!P5 IMAD.IADD R139, R139, 0x1, -R6.reuse ;  /* 0x000000018b8bd824 */ /* 0x100fe200078e0a06 */
[C---:B------:R-:W-:Y:S01]  /*20d0*/  ISETP.GT.U32.AND P5, PT, R6.reuse, R155, PT ;  /* 0x0000009b0600720c */ /* 0x040fe20003fa4070 */
[----:B------:R-:W-:Y:S02]  /*20e0*/  IMAD.MOV R11, RZ, RZ, -R11 ;  /* 0x000000ffff0b7224 */ /* 0x000fe400078e0a0b */
[--C-:B------:R-:W-:Y:S01]  /*20f0*/  @!P1 IMAD.IADD R135, R135, 0x1, -R6.reuse ;  /* 0x0000000187879824 */ /* 0x100fe200078e0a06 */
[C---:B------:R-:W-:Y:S01]  /*2100*/  ISETP.GT.U32.AND P1, PT, R6.reuse, R151, PT ;  /* 0x000000970600720c */ /* 0x040fe20003f24070 */
[C---:B------:R-:W-:Y:S02]  /*2110*/  IMAD R159, R6.reuse, R11, R159 ;  /* 0x0000000b069f7224 */ /* 0x040fe400078e029f */
[----:B------:R-:W-:Y:S02]  /*2120*/  @!P6 IMAD.IADD R147, R147, 0x1, -R6 ;  /* 0x000000019393e824 */ /* 0x000fe400078e0a06 */
[----:B------:R-:W-:Y:S01]  /*2130*/  IMAD.HI.U32 R11, R9, R163, RZ ;  /* 0x000000a3090b7227 */ /* 0x000fe200078e00ff */
[----:B------:R-:W-:-:S03]  /*2140*/  ISETP.GT.U32.AND P6, PT, R6, R159, PT ;  /* 0x0000009f0600720c */ /* 0x000fc60003fc4070 */
[----:B------:R-:W-:Y:S01]  /*2150*/  @!P5 IMAD.IADD R155, R155, 0x1, -R6 ;  /* 0x000000019b9bd824 */ /* 0x000fe200078e0a06 */
[----:B------:R-:W-:Y:S01]  /*2160*/  ISETP.GE.AND P5, PT, R16, RZ, PT ;  /* 0x000000ff1000720c */ /* 0x000fe20003fa6270 */
[----:B------:R-:W-:Y:S01]  /*2170*/  @!P0 IMAD.MOV R127, RZ, RZ, -R127 ;  /* 0x000000ffff7f8224 */ /* 0x000fe200078e0a7f */
[----:B------:R-:W-:Y:S01]  /*2180*/  ISETP.GT.U32.AND P0, PT, R6, R143, PT ;  /* 0x0000008f0600720c */ /* 0x000fe20003f04070 */
[----:B------:R-:W-:Y:S01]  /*2190*/  IMAD.HI.U32 R12, R9, R167, RZ ;  /* 0x000000a7090c7227 */ /* 0x000fe200078e00ff */
[----:B------:R-:W-:-:S03]  /*21a0*/  IADD3 R16, R0, 0x2d, RZ ;  /* 0x0000002d00107810 */ /* 0x000fc60007ffe0ff */
[----:B------:R-:W-:Y:S01]  /*21b0*/  IMAD.MOV R11, RZ, RZ, -R11 ;  /* 0x000000ffff0b7224 */ /* 0x000fe200078e0a0b */
[----:B------:R-:W-:Y:S01]  /*21c0*/  IABS R191, R16 ;  /* 0x0000001000bf7213 */ /* 0x000fe20000000000 */
[----:B------:R-:W-:Y:S02]  /*21d0*/  IMAD.MOV R12, RZ, RZ, -R12 ;  /* 0x000000ffff0c7224 */ /* 0x000fe400078e0a0c */
[C---:B------:R-:W-:Y:S02]  /*21e0*/  IMAD R163, R6.reuse, R11, R163 ;  /* 0x0000000b06a37224 */ /* 0x040fe400078e02a3 */
[--C-:B------:R-:W-:Y:S01]  /*21f0*/  @!P1 IMAD.IADD R151, R151, 0x1, -R6.reuse ;  /* 0x0000000197979824 */ /* 0x100fe200078e0a06 */
[----:B------:R-:W-:Y:S01]  /*2200*/  ISETP.GE.AND P1, PT, R15, RZ, PT ;  /* 0x000000ff0f00720c */ /* 0x000fe20003f26270 */
[----:B------:R-:W-:Y:S01]  /*2210*/  IMAD R167, R6, R12, R167 ;  /* 0x0000000c06a77224 */ /* 0x000fe200078e02a7 */
[----:B------:R-:W-:Y:S01]  /*2220*/  IADD3 R15, R0, 0x2c, RZ ;  /* 0x0000002c000f7810 */ /* 0x000fe20007ffe0ff */
[--C-:B------:R-:W-:Y:S01]  /*2230*/  @!P6 IMAD.IADD R159, R159, 0x1, -R6.reuse ;  /* 0x000000019f9fe824 */ /* 0x100fe200078e0a06 */
[C---:B------:R-:W-:Y:S01]  /*2240*/  ISETP.GT.U32.AND P6, PT, R6.reuse, R163, PT ;  /* 0x000000a30600720c */ /* 0x040fe20003fc4070 */
[----:B------:R-:W-:Y:S01]  /*2250*/  @!P5 IMAD.MOV R147, RZ, RZ, -R147 ;  /* 0x000000ffff93d224 */ /* 0x000fe200078e0a93 */
[----:B------:R-:W-:Y:S01]  /*2260*/  ISETP.GT.U32.AND P5, PT, R6, R167, PT ;  /* 0x000000a70600720c */ /* 0x000fe20003fa4070 */
[--C-:B------:R-:W-:Y:S01]  /*2270*/  @!P0 IMAD.IADD R143, R143, 0x1, -R6.reuse ;  /* 0x000000018f8f8824 */ /* 0x100fe200078e0a06 */
[----:B------:R-:W-:Y:S01]  /*2280*/  ISETP.GE.AND P0, PT, R14, RZ, PT ;  /* 0x000000ff0e00720c */ /* 0x000fe20003f06270 */
[----:B------:R-:W-:Y:S01]  /*2290*/  @!P3 IMAD.MOV R131, RZ, RZ, -R131 ;  /* 0x000000ffff83b224 */ /* 0x000fe200078e0a83 */
[----:B------:R-:W-:Y:S01]  /*22a0*/  IADD3 R14, R0, 0x28, RZ ;  /* 0x00000028000e7810 */ /* 0x000fe20007ffe0ff */
[----:B------:R-:W-:Y:S01]  /*22b0*/  @!P2 IMAD.MOV R135, RZ, RZ, -R135 ;  /* 0x000000ffff87a224 */ /* 0x000fe200078e0a87 */
[----:B------:R-:W-:Y:S01]  /*22c0*/  ISETP.GT.U32.AND P3, PT, R6, R151, PT ;  /* 0x000000970600720c */ /* 0x000fe20003f64070 */
[----:B------:R-:W-:Y:S01]  /*22d0*/  @!P1 IMAD.MOV R143, RZ, RZ, -R143 ;  /* 0x000000ffff8f9224 */ /* 0x000fe200078e0a8f */
[----:B------:R-:W-:Y:S01]  /*22e0*/  IABS R171, R14 ;  /* 0x0000000e00ab7213 */ /* 0x000fe20000000000 */
[----:B------:R-:W-:Y:S01]  /*22f0*/  IMAD R117, R252, 0x2, R157 ;  /* 0x00000002fc757824 */ /* 0x000fe200078e029d */
[----:B------:R-:W-:Y:S01]  /*2300*/  ISETP.GT.U32.AND P2, PT, R6, R155, PT ;  /* 0x0000009b0600720c */ /* 0x000fe20003f44070 */
[--C-:B------:R-:W-:Y:S01]  /*2310*/  @!P6 IMAD.IADD R163, R163, 0x1, -R6.reuse ;  /* 0x00000001a3a3e824 */ /* 0x100fe200078e0a06 */
[----:B------:R-:W-:Y:S01]  /*2320*/  ISETP.GE.AND P1, PT, R17, RZ, PT ;  /* 0x000000ff1100720c */ /* 0x000fe20003f26270 */
[----:B------:R-:W-:Y:S01]  /*2330*/  IMAD.HI.U32 R11, R9, R171, RZ ;  /* 0x000000ab090b7227 */ /* 0x000fe200078e00ff */
[----:B------:R-:W-:Y:S01]  /*2340*/  ISETP.GE.AND P6, PT, R20, RZ, PT ;  /* 0x000000ff1400720c */ /* 0x000fe20003fc6270 */
[----:B------:R-:W-:Y:S01]  /*2350*/  STL [R1+0x48], R117 ;  /* 0x0000487501007387 */ /* 0x000fe20000100800 */
[----:B------:R-:W-:Y:S01]  /*2360*/  IABS R187, R15 ;  /* 0x0000000f00bb7213 */ /* 0x000fe20000000000 */
[--C-:B------:R-:W-:Y:S01]  /*2370*/  @!P5 IMAD.IADD R167, R167, 0x1, -R6.reuse ;  /* 0x00000001a7a7d824 */ /* 0x100fe200078e0a06 */
[----:B------:R-:W-:Y:S01]  /*2380*/  ISETP.GT.U32.AND P5, PT, R6, R163, PT ;  /* 0x000000a30600720c */ /* 0x000fe20003fa4070 */
[----:B------:R-:W-:Y:S01]  /*2390*/  IMAD.MOV R11, RZ, RZ, -R11 ;  /* 0x000000ffff0b7224 */ /* 0x000fe200078e0a0b */
[----:B------:R-:W-:Y:S01]  /*23a0*/  IADD3 R17, R0, 0x2e, RZ ;  /* 0x0000002e00117810 */ /* 0x000fe20007ffe0ff */
[----:B------:R-:W-:Y:S01]  /*23b0*/  @!P0 IMAD.MOV R139, RZ, RZ, -R139 ;  /* 0x000000ffff8b8224 */ /* 0x000fe200078e0a8b */
[----:B------:R-:W-:Y:S01]  /*23c0*/  ISETP.GT.U32.AND P0, PT, R6, R159, PT ;  /* 0x0000009f0600720c */ /* 0x000fe20003f04070 */
[--C-:B------:R-:W-:Y:S01]  /*23d0*/  @!P3 IMAD.IADD R151, R151, 0x1, -R6.reuse ;  /* 0x000000019797b824 */ /* 0x100fe200078e0a06 */
[----:B------:R-:W-:Y:S01]  /*23e0*/  ISETP.GE.AND P3, PT, R18, RZ, PT ;  /* 0x000000ff1200720c */ /* 0x000fe20003f66270 */
[----:B------:R-:W-:Y:S01]  /*23f0*/  IMAD R171, R6, R11, R171 ;  /* 0x0000000b06ab7224 */ /* 0x000fe200078e02ab */
[----:B------:R-:W-:Y:S01]  /*2400*/  IADD3 R11, R0, 0x29, RZ ;  /* 0x00000029000b7810 */ /* 0x000fe20007ffe0ff */
[--C-:B------:R-:W-:Y:S01]  /*2410*/  @!P2 IMAD.IADD R155, R155, 0x1, -R6.reuse ;  /* 0x000000019b9ba824 */ /* 0x100fe200078e0a06 */
[----:B------:R-:W-:Y:S01]  /*2420*/  ISETP.GE.AND P2, PT, R13, RZ, PT ;  /* 0x000000ff0d00720c */ /* 0x000fe20003f46270 */
[----:B------:R-:W-:Y:S01]  /*2430*/  @!P1 IMAD.MOV R151, RZ, RZ, -R151 ;  /* 0x000000ffff979224 */ /* 0x000fe200078e0a97 */
[----:B------:R-:W-:Y:S01]  /*2440*/  IABS R175, R11 ;  /* 0x0000000b00af7213 */ /* 0x000fe20000000000 */
[----:B------:R-:W-:Y:S01]  /*2450*/  @!P5 IMAD.IADD R163, R163, 0x1, -R6 ;  /* 0x00000001a3a3d824 */ /* 0x000fe200078e0a06 */
[----:B------:R-:W-:Y:S01]  /*2460*/  ISETP.GT.U32.AND P1, PT, R6, R167, PT ;  /* 0x000000a70600720c */ /* 0x000fe20003f24070 */
[----:B------:R-:W-:Y:S01]  /*2470*/  IMAD R115, R252, 0x2, R117 ;  /* 0x00000002fc737824 */ /* 0x000fe200078e0275 */
[----:B------:R-:W-:Y:S01]  /*2480*/  ISETP.GE.AND P5, PT, R11, RZ, PT ;  /* 0x000000ff0b00720c */ /* 0x000fe20003fa6270 */
[----:B------:R-:W-:Y:S01]  /*2490*/  IMAD.HI.U32 R11, R9, R175, RZ ;  /* 0x000000af090b7227 */ /* 0x000fe200078e00ff */
[----:B------:R-:W-:-:S02]  /*24a0*/  IADD3 R13, R0, 0x2a, RZ ;  /* 0x0000002a000d7810 */ /* 0x000fc40007ffe0ff */
[----:B------:R-:W-:Y:S01]  /*24b0*/  IABS R195, R17 ;  /* 0x0000001100c37213 */ /* 0x000fe20000000000 */
[--C-:B------:R-:W-:Y:S01]  /*24c0*/  @!P0 IMAD.IADD R159, R159, 0x1, -R6.reuse ;  /* 0x000000019f9f8824 */ /* 0x100fe200078e0a06 */
[----:B------:R-:W-:Y:S01]  /*24d0*/  IABS R179, R13 ;  /* 0x0000000d00b37213 */ /* 0x000fe20000000000 */
[----:B------:R-:W-:Y:S01]  /*24e0*/  IMAD.MOV R11, RZ, RZ, -R11 ;  /* 0x000000ffff0b7224 */ /* 0x000fe200078e0a0b */
[----:B------:R-:W-:Y:S01]  /*24f0*/  ISETP.GE.AND P0, PT, R19, RZ, PT ;  /* 0x000000ff1300720c */ /* 0x000fe20003f06270 */
[----:B------:R-:W-:Y:S01]  /*2500*/  @!P2 IMAD.MOV R159, RZ, RZ, -R159 ;  /* 0x000000ffff9fa224 */ /* 0x000fe200078e0a9f */
[----:B------:R-:W-:Y:S01]  /*2510*/  ISETP.GT.U32.AND P2, PT, R6, R171, PT ;  /* 0x000000ab0600720c */ /* 0x000fe20003f44070 */
[--C-:B------:R-:W-:Y:S01]  /*2520*/  @!P1 IMAD.IADD R167, R167, 0x1, -R6.reuse ;  /* 0x00000001a7a79824 */ /* 0x100fe200078e0a06 */
[----:B------:R-:W-:Y:S01]  /*2530*/  IADD3 R18, R0, 0x2f, RZ ;  /* 0x0000002f00127810 */ /* 0x000fe20007ffe0ff */
[----:B------:R-:W-:Y:S01]  /*2540*/  IMAD R175, R6, R11, R175 ;  /* 0x0000000b06af7224 */ /* 0x000fe200078e02af */
[----:B------:R-:W-:Y:S01]  /*2550*/  ISETP.GE.AND P1, PT, R13, RZ, PT ;  /* 0x000000ff0d00720c */ /* 0x000fe20003f26270 */
[----:B------:R-:W-:Y:S01]  /*2560*/  @!P3 IMAD.MOV R155, RZ, RZ, -R155 ;  /* 0x000000ffff9bb224 */ /* 0x000fe200078e0a9b */
[----:B------:R-:W-:Y:S01]  /*2570*/  ISETP.GE.AND P3, PT, R14, RZ, PT ;  /* 0x000000ff0e00720c */ /* 0x000fe20003f66270 */
[----:B------:R-:W-:Y:S01]  /*2580*/  @!P6 IMAD.MOV R167, RZ, RZ, -R167 ;  /* 0x000000ffffa7e224 */ /* 0x000fe200078e0aa7 */
[----:B------:R-:W-:Y:S01]  /*2590*/  ISETP.GT.U32.AND P6, PT, R6, R175, PT ;  /* 0x000000af0600720c */ /* 0x000fe20003fc4070 */
[----:B------:R-:W-:Y:S01]  /*25a0*/  IMAD.HI.U32 R12, R9, R179, RZ ;  /* 0x000000b3090c7227 */ /* 0x000fe200078e00ff */
[C---:B------:R-:W-:Y:S01]  /*25b0*/  IADD3 R14, R0.reuse, 0x2b, RZ ;  /* 0x0000002b000e7810 */ /* 0x040fe20007ffe0ff */
[----:B------:R-:W-:Y:S01]  /*25c0*/  STL [R1+0x188], R115 ;  /* 0x0001887301007387 */ /* 0x000fe20000100800 */
[----:B------:R-:W-:Y:S01]  /*25d0*/  IABS R13, R18 ;  /* 0x00000012000d7213 */ /* 0x000fe20000000000 */
[----:B------:R-:W-:Y:S01]  /*25e0*/  @!P2 IMAD.IADD R171, R171, 0x1, -R6 ;  /* 0x00000001ababa824 */ /* 0x000fe200078e0a06 */
[----:B------:R-:W-:Y:S01]  /*25f0*/  IABS R183, R14 ;  /* 0x0000000e00b77213 */ /* 0x000fe20000000000 */
[----:B------:R-:W-:Y:S01]  /*2600*/  IMAD.MOV R12, RZ, RZ, -R12 ;  /* 0x000000ffff0c7224 */ /* 0x000fe200078e0a0c */
[----:B------:R-:W-:Y:S01]  /*2610*/  IADD3 R19, R0, 0x30, RZ ;  /* 0x0000003000137810 */ /* 0x000fe20007ffe0ff */
[----:B------:R-:W-:Y:S01]  /*2620*/  @!P0 IMAD.MOV R163, RZ, RZ, -R163 ;  /* 0x000000ffffa38224 */ /* 0x000fe200078e0aa3 */
[----:B------:R-:W-:Y:S01]  /*2630*/  ISETP.GT.U32.AND P2, PT, R6, R171, PT ;  /* 0x000000ab0600720c */ /* 0x000fe20003f44070 */
[----:B------:R-:W-:Y:S01]  /*2640*/  IMAD.HI.U32 R11, R9, R183, RZ ;  /* 0x000000b7090b7227 */ /* 0x000fe200078e00ff */
[----:B------:R-:W-:-:S02]  /*2650*/  ISETP.GE.AND P0, PT, R14, RZ, PT ;  /* 0x000000ff0e00720c */ /* 0x000fc40003f06270 */
[----:B------:R-:W-:Y:S01]  /*2660*/  IABS R14, R19 ;  /* 0x00000013000e7213 */ /* 0x000fe20000000000 */
[----:B------:R-:W-:Y:S01]  /*2670*/  @!P6 IMAD.IADD R175, R175, 0x1, -R6 ;  /* 0x00000001afafe824 */ /* 0x000fe200078e0a06 */
[----:B------:R-:W-:Y:S01]  /*2680*/  IADD3 R20, R0, 0x36, RZ ;  /* 0x0000003600147810 */ /* 0x000fe20007ffe0ff */
[----:B------:R-:W-:Y:S02]  /*2690*/  IMAD.MOV R11, RZ, RZ, -R11 ;  /* 0x000000ffff0b7224 */ /* 0x000fe400078e0a0b */
[C---:B------:R-:W-:Y:S01]  /*26a0*/  IMAD R179, R6.reuse, R12, R179 ;  /* 0x0000000c06b37224 */ /* 0x040fe200078e02b3 */
[C---:B------:R-:W-:Y:S01]  /*26b0*/  ISETP.GT.U32.AND P6, PT, R6.reuse, R175, PT ;  /* 0x000000af0600720c */ /* 0x040fe20003fc4070 */
[----:B------:R-:W-:Y:S01]  /*26c0*/  IMAD R183, R6, R11, R183 ;  /* 0x0000000b06b77224 */ /* 0x000fe200078e02b7 */
[----:B------:R-:W-:Y:S01]  /*26d0*/  IABS R25, R20 ;  /* 0x0000001400197213 */ /* 0x000fe20000000000 */
[----:B------:R-:W-:-:S04]  /*26e0*/  IMAD.HI.U32 R11, R9, R187, RZ ;  /* 0x000000bb090b7227 */ /* 0x000fc800078e00ff */
[----:B------:R-:W-:Y:S02]  /*26f0*/  IMAD.MOV R11, RZ, RZ, -R11 ;  /* 0x000000ffff0b7224 */ /* 0x000fe400078e0a0b */
[--C-:B------:R-:W-:Y:S01]  /*2700*/  @!P2 IMAD.IADD R171, R171, 0x1, -R6.reuse ;  /* 0x00000001ababa824 */ /* 0x100fe200078e0a06 */
[C---:B------:R-:W-:Y:S01]  /*2710*/  ISETP.GT.U32.AND P2, PT, R6.reuse, R179, PT ;  /* 0x000000b30600720c */ /* 0x040fe20003f44070 */
[C---:B------:R-:W-:Y:S02]  /*2720*/  IMAD R187, R6.reuse, R11, R187 ;  /* 0x0000000b06bb7224 */ /* 0x040fe400078e02bb */
[----:B------:R-:W-:Y:S02]  /*2730*/  @!P6 IMAD.IADD R175, R175, 0x1, -R6 ;  /* 0x00000001afafe824 */ /* 0x000fe400078e0a06 */
[----:B------:R-:W-:Y:S01]  /*2740*/  @!P3 IMAD.MOV R171, RZ, RZ, -R171 ;  /* 0x000000ffffabb224 */ /* 0x000fe200078e0aab */
[C---:B------:R-:W-:Y:S01]  /*2750*/  ISETP.GT.U32.AND P6, PT, R6.reuse, R187, PT ;  /* 0x000000bb0600720c */ /* 0x040fe20003fc4070 */
[----:B------:R-:W-:Y:S01]  /*2760*/  IMAD.HI.U32 R11, R9, R195, RZ ;  /* 0x000000c3090b7227 */ /* 0x000fe200078e00ff */
[----:B------:R-:W-:-:S03]  /*2770*/  ISETP.GT.U32.AND P3, PT, R6, R183, PT ;  /* 0x000000b70600720c */ /* 0x000fc60003f64070 */
[----:B------:R-:W-:-:S04]  /*2780*/  IMAD.HI.U32 R12, R9, R191, RZ ;  /* 0x000000bf090c7227 */ /* 0x000fc800078e00ff */
[--C-:B------:R-:W-:Y:S02]  /*2790*/  @!P2 IMAD.IADD R179, R179, 0x1, -R6.reuse ;  /* 0x00000001b3b3a824 */ /* 0x100fe400078e0a06 */
[----:B------:R-:W-:Y:S02]  /*27a0*/  IMAD.MOV R11, RZ, RZ, -R11 ;  /* 0x000000ffff0b7224 */ /* 0x000fe400078e0a0b */
[--C-:B------:R-:W-:Y:S01]  /*27b0*/  @!P6 IMAD.IADD R187, R187, 0x1, -R6.reuse ;  /* 0x00000001bbbbe824 */ /* 0x100fe200078e0a06 */
[C---:B------:R-:W-:Y:S01]  /*27c0*/  ISETP.GT.U32.AND P2, PT, R6.reuse, R179, PT ;  /* 0x000000b30600720c */ /* 0x040fe20003f44070 */
[----:B------:R-:W-:Y:S02]  /*27d0*/  @!P3 IMAD.IADD R183, R183, 0x1, -R6 ;  /* 0x00000001b7b7b824 */ /* 0x000fe400078e0a06 */
[----:B------:R-:W-:Y:S01]  /*27e0*/  IMAD.MOV R12, RZ, RZ, -R12 ;  /* 0x000000ffff0c7224 */ /* 0x000fe200078e0a0c */
[C---:B------:R-:W-:Y:S01]  /*27f0*/  ISETP.GT.U32.AND P6, PT, R6.reuse, R187, PT ;  /* 0x000000bb0600720c */ /* 0x040fe20003fc4070 */
[C---:B------:R-:W-:Y:S01]  /*2800*/  IMAD R195, R6.reuse, R11, R195 ;  /* 0x0000000b06c37224 */ /* 0x040fe200078e02c3 */
[----:B------:R-:W-:Y:S01]  /*2810*/  ISETP.GT.U32.AND P3, PT, R6, R183, PT ;  /* 0x000000b70600720c */ /* 0x000fe20003f64070 */
[----:B------:R-:W-:-:S04]  /*2820*/  IMAD.HI.U32 R11, R9, R13, RZ ;  /* 0x0000000d090b7227 */ /* 0x000fc800078e00ff */
[C---:B------:R-:W-:Y:S02]  /*2830*/  IMAD R191, R6.reuse, R12, R191 ;  /* 0x0000000c06bf7224 */ /* 0x040fe400078e02bf */
[----:B------:R-:W-:Y:S02]  /*2840*/  IMAD.MOV R11, RZ, RZ, -R11 ;  /* 0x000000ffff0b7224 */ /* 0x000fe400078e0a0b */
[----:B------:R-:W-:Y:S01]  /*2850*/  @!P2 IMAD.IADD R179, R179, 0x1, -R6 ;  /* 0x00000001b3b3a824 */ /* 0x000fe200078e0a06 */
[C---:B------:R-:W-:Y:S01]  /*2860*/  ISETP.GT.U32.AND P2, PT, R6.reuse, R191, PT ;  /* 0x000000bf0600720c */ /* 0x040fe20003f44070 */
[----:B------:R-:W-:Y:S02]  /*2870*/  IMAD R11, R6, R11, R13 ;  /* 0x0000000b060b7224 */ /* 0x000fe400078e020d */
[----:B------:R-:W-:-:S04]  /*2880*/  IMAD.HI.U32 R12, R9, R14, RZ ;  /* 0x0000000e090c7227 */ /* 0x000fc800078e00ff */
[----:B------:R-:W-:Y:S01]  /*2890*/  @!P5 IMAD.MOV R175, RZ, RZ, -R175 ;  /* 0x000000ffffafd224 */ /* 0x000fe200078e0aaf */
[C---:B------:R-:W-:Y:S01]  /*28a0*/  ISETP.GT.U32.AND P5, PT, R6.reuse, R195, PT ;  /* 0x000000c30600720c */ /* 0x040fe20003fa4070 */
[----:B------:R-:W-:Y:S01]  /*28b0*/  @!P1 IMAD.MOV R179, RZ, RZ, -R179 ;  /* 0x000000ffffb39224 */ /* 0x000fe200078e0ab3 */
[----:B------:R-:W-:Y:S01]  /*28c0*/  ISETP.GE.AND P1, PT, R15, RZ, PT ;  /* 0x000000ff0f00720c */ /* 0x000fe20003f26270 */
[--C-:B------:R-:W-:Y:S01]  /*28d0*/  @!P6 IMAD.IADD R187, R187, 0x1, -R6.reuse ;  /* 0x00000001bbbbe824 */ /* 0x100fe200078e0a06 */
[----:B------:R-:W-:Y:S01]  /*28e0*/  ISETP.GT.U32.AND P6, PT, R6, R11, PT ;  /* 0x0000000b0600720c */ /* 0x000fe20003fc4070 */
[----:B------:R-:W-:Y:S01]  /*28f0*/  @!P3 IMAD.IADD R183, R183, 0x1, -R6 ;  /* 0x00000001b7b7b824 */ /* 0x000fe200078e0a06 */
[----:B------:R-:W-:Y:S01]  /*2900*/  ISETP.GE.AND P3, PT, R16, RZ, PT ;  /* 0x000000ff1000720c */ /* 0x000fe20003f66270 */
[----:B------:R-:W-:Y:S01]  /*2910*/  IMAD.MOV R15, RZ, RZ, -R12 ;  /* 0x000000ffff0f7224 */ /* 0x000fe200078e0a0c */
[----:B------:R-:W-:Y:S01]  /*2920*/  IADD3 R16, R0, 0x31, RZ ;  /* 0x0000003100107810 */ /* 0x000fe20007ffe0ff */
[----:B------:R-:W-:-:S02]  /*2930*/  @!P2 IMAD.IADD R191, R191, 0x1, -R6 ;  /* 0x00000001bfbfa824 */ /* 0x000fc400078e0a06 */
[C---:B------:R-:W-:Y:S01]  /*2940*/  IMAD R13, R6.reuse, R15, R14 ;  /* 0x0000000f060d7224 */ /* 0x040fe200078e020e */
[----:B------:R-:W-:Y:S01]  /*2950*/  IABS R12, R16 ;  /* 0x00000010000c7213 */ /* 0x000fe20000000000 */
[----:B------:R-:W-:Y:S01]  /*2960*/  @!P0 IMAD.MOV R183, RZ, RZ, -R183 ;  /* 0x000000ffffb78224 */ /* 0x000fe200078e0ab7 */
[C---:B------:R-:W-:Y:S01]  /*2970*/  ISETP.GT.U32.AND P2, PT, R6.reuse, R191, PT ;  /* 0x000000bf0600720c */ /* 0x040fe20003f44070 */
[----:B------:R-:W-:Y:S01]  /*2980*/  @!P5 IMAD.IADD R195, R195, 0x1, -R6 ;  /* 0x00000001c3c3d824 */ /* 0x000fe200078e0a06 */
[C---:B------:R-:W-:Y:S01]  /*2990*/  ISETP.GT.U32.AND P0, PT, R6.reuse, R13, PT ;  /* 0x0000000d0600720c */ /* 0x040fe20003f04070 */
[----:B------:R-:W-:Y:S02]  /*29a0*/  IMAD.MOV.U32 R15, RZ, RZ, R12 ;  /* 0x000000ffff0f7224 */ /* 0x000fe400078e000c */
[----:B------:R-:W-:Y:S01]  /*29b0*/  @!P6 IMAD.IADD R11, R11, 0x1, -R6 ;  /* 0x000000010b0be824 */ /* 0x000fe200078e0a06 */
[----:B------:R-:W-:Y:S01]  /*29c0*/  ISETP.GT.U32.AND P5, PT, R6, R195, PT ;  /* 0x000000c30600720c */ /* 0x000fe20003fa4070 */
[----:B------:R-:W-:-:S03]  /*29d0*/  IMAD.HI.U32 R12, R9, R15, RZ ;  /* 0x0000000f090c7227 */ /* 0x000fc600078e00ff */
[C---:B------:R-:W-:Y:S01]  /*29e0*/  ISETP.GT.U32.AND P6, PT, R6.reuse, R11, PT ;  /* 0x0000000b0600720c */ /* 0x040fe20003fc4070 */
[----:B------:R-:W-:Y:S02]  /*29f0*/  IMAD.MOV R12, RZ, RZ, -R12 ;  /* 0x000000ffff0c7224 */ /* 0x000fe400078e0a0c */
[--C-:B------:R-:W-:Y:S01]  /*2a00*/  @!P2 IMAD.IADD R191, R191, 0x1, -R6.reuse ;  /* 0x00000001bfbfa824 */ /* 0x100fe200078e0a06 */
[----:B------:R-:W-:Y:S01]  /*2a10*/  ISETP.GE.AND P2, PT, R17, RZ, PT ;  /* 0x000000ff1100720c */ /* 0x000fe20003f46270 */
[----:B------:R-:W-:Y:S01]  /*2a20*/  IMAD R15, R6, R12, R15 ;  /* 0x0000000c060f7224 */ /* 0x000fe200078e020f */
[----:B------:R-:W-:Y:S01]  /*2a30*/  IADD3 R12, R0, 0x32, RZ ;  /* 0x00000032000c7810 */ /* 0x000fe20007ffe0ff */
[--C-:B------:R-:W-:Y:S02]  /*2a40*/  @!P0 IMAD.IADD R13, R13, 0x1, -R6.reuse ;  /* 0x000000010d0d8824 */ /* 0x100fe400078e0a06 */
[--C-:B------:R-:W-:Y:S01]  /*2a50*/  @!P5 IMAD.IADD R195, R195, 0x1, -R6.reuse ;  /* 0x00000001c3c3d824 */ /* 0x100fe200078e0a06 */
[----:B------:R-:W-:Y:S01]  /*2a60*/  IABS R17, R12 ;  /* 0x0000000c00117213 */ /* 0x000fe20000000000 */
[----:B------:R-:W-:Y:S01]  /*2a70*/  @!P3 IMAD.MOV R191, RZ, RZ, -R191 ;  /* 0x000000ffffbfb224 */ /* 0x000fe200078e0abf */
[----:B------:R-:W-:Y:S01]  /*2a80*/  ISETP.GT.U32.AND P0, PT, R6, R13, PT ;  /* 0x0000000d0600720c */ /* 0x000fe20003f04070 */
[----:B------:R-:W-:Y:S01]  /*2a90*/  @!P6 IMAD.IADD R11, R11, 0x1, -R6 ;  /* 0x000000010b0be824 */ /* 0x000fe200078e0a06 */
[----:B------:R-:W-:Y:S01]  /*2aa0*/  ISETP.GE.AND P5, PT, R19, RZ, PT ;  /* 0x000000ff1300720c */ /* 0x000fe20003fa6270 */
[----:B------:R-:W-:Y:S01]  /*2ab0*/  @!P1 IMAD.MOV R187, RZ, RZ, -R187 ;  /* 0x000000ffffbb9224 */ /* 0x000fe200078e0abb */
[----:B------:R-:W-:Y:S01]  /*2ac0*/  ISETP.GE.AND P6, PT, R12, RZ, PT ;  /* 0x000000ff0c00720c */ /* 0x000fe20003fc6270 */
[----:B------:R-:W-:Y:S01]  /*2ad0*/  IMAD.HI.U32 R12, R9, R17, RZ ;  /* 0x00000011090c7227 */ /* 0x000fe200078e00ff */
[----:B------:R-:W-:-:S02]  /*2ae0*/  ISETP.GE.AND P3, PT, R16, RZ, PT ;  /* 0x000000ff1000720c */ /* 0x000fc40003f66270 */
[----:B------:R-:W-:Y:S01]  /*2af0*/  IADD3 R16, R0, 0x33, RZ ;  /* 0x0000003300107810 */ /* 0x000fe20007ffe0ff */
[----:B------:R-:W-:Y:S01]  /*2b00*/  IMAD.MOV R12, RZ, RZ, -R12 ;  /* 0x000000ffff0c7224 */ /* 0x000fe200078e0a0c */
[----:B------:R-:W-:Y:S01]  /*2b10*/  ISETP.GE.AND P1, PT, R18, RZ, PT ;  /* 0x000000ff1200720c */ /* 0x000fe20003f26270 */
[----:B------:R-:W-:Y:S01]  /*2b20*/  @!P2 IMAD.MOV R195, RZ, RZ, -R195 ;  /* 0x000000ffffc3a224 */ /* 0x000fe200078e0ac3 */
[C---:B------:R-:W-:Y:S01]  /*2b30*/  ISETP.GT.U32.AND P2, PT, R6.reuse, R15, PT ;  /* 0x0000000f0600720c */ /* 0x040fe20003f44070 */
[----:B------:R-:W-:Y:S01]  /*2b40*/  @!P0 IMAD.IADD R13, R13, 0x1, -R6 ;  /* 0x000000010d0d8824 */ /* 0x000fe200078e0a06 */
[----:B------:R-:W-:Y:S01]  /*2b50*/  IABS R19, R16 ;  /* 0x0000001000137213 */ /* 0x000fe20000000000 */
[----:B------:R-:W-:Y:S01]  /*2b60*/  IMAD R17, R6, R12, R17 ;  /* 0x0000000c06117224 */ /* 0x000fe200078e0211 */
[C---:B------:R-:W-:Y:S01]  /*2b70*/  IADD3 R12, R0.reuse, 0x35, RZ ;  /* 0x00000035000c7810 */ /* 0x040fe20007ffe0ff */
[----:B------:R-:W-:Y:S01]  /*2b80*/  @!P5 IMAD.MOV R13, RZ, RZ, -R13 ;  /* 0x000000ffff0dd224 */ /* 0x000fe200078e0a0d */
[----:B------:R-:W-:Y:S01]  /*2b90*/  IADD3 R18, R0, 0x34, RZ ;  /* 0x0000003400127810 */ /* 0x000fe20007ffe0ff */
[----:B------:R-:W-:Y:S01]  /*2ba0*/  IMAD.HI.U32 R14, R9, R19, RZ ;  /* 0x00000013090e7227 */ /* 0x000fe200078e00ff */
[----:B------:R-:W-:-:S02]  /*2bb0*/  ISETP.GT.U32.AND P5, PT, R6, R17, PT ;  /* 0x000000110600720c */ /* 0x000fc40003fa4070 */
[----:B------:R-:W-:Y:S01]  /*2bc0*/  IABS R23, R12 ;  /* 0x0000000c00177213 */ /* 0x000fe20000000000 */
[----:B------:R-:W-:Y:S01]  /*2bd0*/  IMAD.MOV R14, RZ, RZ, -R14 ;  /* 0x000000ffff0e7224 */ /* 0x000fe200078e0a0e */
[----:B------:R-:W-:Y:S01]  /*2be0*/  IABS R21, R18 ;  /* 0x0000001200157213 */ /* 0x000fe20000000000 */
[----:B------:R-:W-:Y:S01]  /*2bf0*/  @!P2 IMAD.IADD R15, R15, 0x1, -R6 ;  /* 0x000000010f0fa824 */ /* 0x000fe200078e0a06 */
[----:B------:R-:W-:Y:S01]  /*2c00*/  ISETP.GE.AND P0, PT, R16, RZ, PT ;  /* 0x000000ff1000720c */ /* 0x000fe20003f06270 */
[----:B------:R-:W-:Y:S01]  /*2c10*/  @!P1 IMAD.MOV R11, RZ, RZ, -R11 ;  /* 0x000000ffff0b9224 */ /* 0x000fe200078e0a0b */
[----:B------:R-:W-:Y:S01]  /*2c20*/  ISETP.GE.AND P2, PT, R18, RZ, PT ;  /* 0x000000ff1200720c */ /* 0x000fe20003f46270 */
[C---:B------:R-:W-:Y:S01]  /*2c30*/  IMAD R19, R6.reuse, R14, R19 ;  /* 0x0000000e06137224 */ /* 0x040fe200078e0213 */
[----:B------:R-:W-:Y:S01]  /*2c40*/  ISETP.GT.U32.AND P1, PT, R6, R15, PT ;  /* 0x0000000f0600720c */ /* 0x000fe20003f24070 */
[----:B------:R-:W-:-:S04]  /*2c50*/  IMAD.HI.U32 R16, R9, R21, RZ ;  /* 0x0000001509107227 */ /* 0x000fc800078e00ff */
[----:B------:R-:W-:Y:S02]  /*2c60*/  @!P5 IMAD.IADD R17, R17, 0x1, -R6 ;  /* 0x000000011111d824 */ /* 0x000fe400078e0a06 */
[----:B------:R-:W-:Y:S02]  /*2c70*/  IMAD.MOV R16, RZ, RZ, -R16 ;  /* 0x000000ffff107224 */ /* 0x000fe400078e0a10 */
[----:B------:R-:W-:Y:S01]  /*2c80*/  IMAD.HI.U32 R14, R9, R25, RZ ;  /* 0x00000019090e7227 */ /* 0x000fe200078e00ff */
[----:B------:R-:W-:-:S03]  /*2c90*/  ISETP.GT.U32.AND P5, PT, R6, R17, PT ;  /* 0x000000110600720c */ /* 0x000fc60003fa4070 */
[----:B------:R-:W-:Y:S01]  /*2ca0*/  @!P1 IMAD.IADD R15, R15, 0x1, -R6 ;  /* 0x000000010f0f9824 */ /* 0x000fe200078e0a06 */
[----:B------:R-:W-:Y:S01]  /*2cb0*/  ISETP.GE.AND P1, PT, R12, RZ, PT ;  /* 0x000000ff0c00720c */ /* 0x000fe20003f26270 */
[----:B------:R-:W-:-:S04]  /*2cc0*/  IMAD.HI.U32 R12, R9, R23, RZ ;  /* 0x00000017090c7227 */ /* 0x000fc800078e00ff */
[----:B------:R-:W-:Y:S02]  /*2cd0*/  IMAD.MOV R12, RZ, RZ, -R12 ;  /* 0x000000ffff0c7224 */ /* 0x000fe400078e0a0c */
[C---:B------:R-:W-:Y:S02]  /*2ce0*/  IMAD R21, R6.reuse, R16, R21 ;  /* 0x0000001006157224 */ /* 0x040fe400078e0215 */
[----:B------:R-:W-:Y:S01]  /*2cf0*/  @!P5 IMAD.IADD R17, R17, 0x1, -R6 ;  /* 0x000000011111d824 */ /* 0x000fe200078e0a06 */
[C---:B------:R-:W-:Y:S01]  /*2d00*/  ISETP.GT.U32.AND P5, PT, R6.reuse, R19, PT ;  /* 0x000000130600720c */ /* 0x040fe20003fa4070 */
[C---:B------:R-:W-:Y:S02]  /*2d10*/  IMAD R23, R6.reuse, R12, R23 ;  /* 0x0000000c06177224 */ /* 0x040fe400078e0217 */
[----:B------:R-:W-:Y:S02]  /*2d20*/  IMAD.MOV R14, RZ, RZ, -R14 ;  /* 0x000000ffff0e7224 */ /* 0x000fe400078e0a0e */
[----:B------:R-:W-:Y:S01]  /*2d30*/  @!P6 IMAD.MOV R17, RZ, RZ, -R17 ;  /* 0x000000ffff11e224 */ /* 0x000fe200078e0a11 */
[C---:B------:R-:W-:Y:S01]  /*2d40*/  ISETP.GT.U32.AND P6, PT, R6.reuse, R23, PT ;  /* 0x000000170600720c */ /* 0x040fe20003fc4070 */
[----:B------:R-:W-:-:S02]  /*2d50*/  IMAD R25, R6, R14, R25 ;  /* 0x0000000e06197224 */ /* 0x000fc400078e0219 */
[----:B------:R-:W-:Y:S01]  /*2d60*/  @!P3 IMAD.MOV R15, RZ, RZ, -R15 ;  /* 0x000000ffff0fb224 */ /* 0x000fe200078e0a0f */
[----:B------:R-:W-:Y:S01]  /*2d70*/  ISETP.GT.U32.AND P3, PT, R6, R21, PT ;  /* 0x000000150600720c */ /* 0x000fe20003f64070 */
[----:B------:R-:W-:-:S04]  /*2d80*/  IMAD.HI.U32 R18, R9, R29, RZ ;  /* 0x0000001d09127227 */ /* 0x000fc800078e00ff */
[----:B------:R-:W-:Y:S02]  /*2d90*/  @!P5 IMAD.IADD R19, R19, 0x1, -R6 ;  /* 0x000000011313d824 */ /* 0x000fe400078e0a06 */
[----:B------:R-:W-:Y:S02]  /*2da0*/  IMAD.MOV R18, RZ, RZ, -R18 ;  /* 0x000000ffff127224 */ /* 0x000fe400078e0a12 */
[--C-:B------:R-:W-:Y:S01]  /*2db0*/  @!P6 IMAD.IADD R23, R23, 0x1, -R6.reuse ;  /* 0x000000011717e824 */ /* 0x100fe200078e0a06 */
[C---:B------:R-:W-:Y:S01]  /*2dc0*/  ISETP.GT.U32.AND P5, PT, R6.reuse, R19, PT ;  /* 0x000000130600720c */ /* 0x040fe20003fa4070 */
[----:B------:R-:W-:Y:S01]  /*2dd0*/  IMAD R29, R6, R18, R29 ;  /* 0x00000012061d7224 */ /* 0x000fe200078e021d */
[----:B------:R-:W-:Y:S01]  /*2de0*/  IADD3 R18, R0, 0x39, RZ ;  /* 0x0000003900127810 */ /* 0x000fe20007ffe0ff */
[----:B------:R-:W-:Y:S01]  /*2df0*/  @!P3 IMAD.IADD R21, R21, 0x1, -R6 ;  /* 0x000000011515b824 */ /* 0x000fe200078e0a06 */
[----:B------:R-:W-:Y:S01]  /*2e00*/  ISETP.GT.U32.AND P6, PT, R6, R23, PT ;  /* 0x000000170600720c */ /* 0x000fe20003fc4070 */
[----:B------:R-:W-:Y:S01]  /*2e10*/  IMAD.HI.U32 R16, R9, R27, RZ ;  /* 0x0000001b09107227 */ /* 0x000fe200078e00ff */
[----:B------:R-:W-:-:S02]  /*2e20*/  IABS R31, R18 ;  /* 0x00000012001f7213 */ /* 0x000fc40000000000 */
[----:B------:R-:W-:Y:S01]  /*2e30*/  ISETP.GT.U32.AND P3, PT, R6, R21, PT ;  /* 0x000000150600720c */ /* 0x000fe20003f64070 */
[----:B------:R-:W-:Y:S02]  /*2e40*/  IMAD.MOV R16, RZ, RZ, -R16 ;  /* 0x000000ffff107224 */ /* 0x000fe400078e0a10 */
[----:B------:R-:W-:-:S04]  /*2e50*/  IMAD.HI.U32 R12, R9, R31, RZ ;  /* 0x0000001f090c7227 */ /* 0x000fc800078e00ff */
[----:B------:R-:W-:Y:S01]  /*2e60*/  @!P5 IMAD.IADD R19, R19, 0x1, -R6 ;  /* 0x000000011313d824 */ /* 0x000fe200078e0a06 */
[C---:B------:R-:W-:Y:S01]  /*2e70*/  ISETP.GT.U32.AND P5, PT, R6.reuse, R25, PT ;  /* 0x000000190600720c */ /* 0x040fe20003fa4070 */
[----:B------:R-:W-:Y:S02]  /*2e80*/  IMAD R27, R6, R16, R27 ;  /* 0x00000010061b7224 */ /* 0x000fe400078e021b */
[----:B------:R-:W-:-:S04]  /*2e90*/  IMAD.HI.U32 R16, R9, R35, RZ ;  /* 0x0000002309107227 */ /* 0x000fc800078e00ff */
[----:B------:R-:W-:Y:S02]  /*2ea0*/  IMAD.MOV R12, RZ, RZ, -R12 ;  /* 0x000000ffff0c7224 */ /* 0x000fe400078e0a0c */
[----:B------:R-:W-:Y:S01]  /*2eb0*/  @!P6 IMAD.IADD R23, R23, 0x1, -R6 ;  /* 0x000000011717e824 */ /* 0x000fe200078e0a06 */
[C---:B------:R-:W-:Y:S01]  /*2ec0*/  ISETP.GT.U32.AND P6, PT, R6.reuse, R29, PT ;  /* 0x0000001d0600720c */ /* 0x040fe20003fc4070 */
[----:B------:R-:W-:Y:S02]  /*2ed0*/  IMAD.MOV R16, RZ, RZ, -R16 ;  /* 0x000000ffff107224 */ /* 0x000fe400078e0a10 */
[--C-:B------:R-:W-:Y:S02]  /*2ee0*/  @!P5 IMAD.IADD R25, R25, 0x1, -R6.reuse ;  /* 0x000000011919d824 */ /* 0x100fe400078e0a06 */
[C---:B------:R-:W-:Y:S02]  /*2ef0*/  IMAD R31, R6.reuse, R12, R31 ;  /* 0x0000000c061f7224 */ /* 0x040fe400078e021f */
[----:B------:R-:W-:Y:S01]  /*2f00*/  @!P3 IMAD.IADD R21, R21, 0x1, -R6 ;  /* 0x000000011515b824 */ /* 0x000fe200078e0a06 */
[C---:B------:R-:W-:Y:S01]  /*2f10*/  ISETP.GT.U32.AND P5, PT, R6.reuse, R25, PT ;  /* 0x000000190600720c */ /* 0x040fe20003fa4070 */
[C---:B------:R-:W-:Y:S01]  /*2f20*/  IMAD R35, R6.reuse, R16, R35 ;  /* 0x0000001006237224 */ /* 0x040fe200078e0223 */
[----:B------:R-:W-:Y:S01]  /*2f30*/  ISETP.GT.U32.AND P3, PT, R6, R27, PT ;  /* 0x0000001b0600720c */ /* 0x000fe20003f64070 */
[----:B------:R-:W-:Y:S01]  /*2f40*/  IMAD.HI.U32 R14, R9, R33, RZ ;  /* 0x00000021090e7227 */ /* 0x000fe200078e00ff */
[----:B------:R-:W-:-:S03]  /*2f50*/  IADD3 R16, R0, 0x3c, RZ ;  /* 0x0000003c00107810 */ /* 0x000fc60007ffe0ff */
[----:B------:R-:W-:Y:S01]  /*2f60*/  IMAD.MOV R14, RZ, RZ, -R14 ;  /* 0x000000ffff0e7224 */ /* 0x000fe200078e0a0e */
[----:B------:R-:W-:Y:S01]  /*2f70*/  IABS R37, R16 ;  /* 0x0000001000257213 */ /* 0x000fe20000000000 */
[--C-:B------:R-:W-:Y:S01]  /*2f80*/  @!P6 IMAD.IADD R29, R29, 0x1, -R6.reuse ;  /* 0x000000011d1de824 */ /* 0x100fe200078e0a06 */
[C---:B------:R-:W-:Y:S01]  /*2f90*/  ISETP.GT.U32.AND P6, PT, R6.reuse, R35, PT ;  /* 0x000000230600720c */ /* 0x040fe20003fc4070 */
[C---:B------:R-:W-:Y:S02]  /*2fa0*/  IMAD R33, R6.reuse, R14, R33 ;  /* 0x0000000e06217224 */ /* 0x040fe400078e0221 */
[----:B------:R-:W-:Y:S01]  /*2fb0*/  @!P5 IMAD.IADD R25, R25, 0x1, -R6 ;  /* 0x000000011919d824 */ /* 0x000fe200078e0a06 */
[----:B------:R-:W-:Y:S01]  /*2fc0*/  ISETP.GT.U32.AND P5, PT, R6, R31, PT ;  /* 0x0000001f0600720c */ /* 0x000fe20003fa4070 */
[----:B------:R-:W-:-:S04]  /*2fd0*/  IMAD.HI.U32 R12, R9, R37, RZ ;  /* 0x00000025090c7227 */ /* 0x000fc800078e00ff */
[----:B------:R-:W-:Y:S01]  /*2fe0*/  @!P3 IMAD.IADD R27, R27, 0x1, -R6 ;  /* 0x000000011b1bb824 */ /* 0x000fe200078e0a06 */
[----:B------:R-:W-:Y:S01]  /*2ff0*/  ISETP.GT.U32.AND P3, PT, R6, R33, PT ;  /* 0x000000210600720c */ /* 0x000fe20003f64070 */
[----:B------:R-:W-:Y:S02]  /*3000*/  IMAD.MOV R14, RZ, RZ, -R12 ;  /* 0x000000ffff0e7224 */ /* 0x000fe400078e0a0c */
[----:B------:R-:W-:-:S04]  /*3010*/  IMAD.HI.U32 R12, R9, R39, RZ ;  /* 0x00000027090c7227 */ /* 0x000fc800078e00ff */
[----:B------:R-:W-:Y:S01]  /*3020*/  @!P5 IMAD.IADD R31, R31, 0x1, -R6 ;  /* 0x000000011f1fd824 */ /* 0x000fe200078e0a06 */
[C---:B------:R-:W-:Y:S01]  /*3030*/  ISETP.GT.U32.AND P5, PT, R6.reuse, R27, PT ;  /* 0x0000001b0600720c */ /* 0x040fe20003fa4070 */
[----:B------:R-:W-:Y:S02]  /*3040*/  IMAD.MOV R12, RZ, RZ, -R12 ;  /* 0x000000ffff0c7224 */ /* 0x000fe400078e0a0c */
[----:B------:R-:W-:Y:S02]  /*3050*/  @!P6 IMAD.IADD R35, R35, 0x1, -R6 ;  /* 0x000000012323e824 */ /* 0x000fe400078e0a06 */
[C---:B------:R-:W-:Y:S01]  /*3060*/  IMAD R39, R6.reuse, R12, R39 ;  /* 0x0000000c06277224 */ /* 0x040fe200078e0227 */
[----:B------:R-:W-:Y:S01]  /*3070*/  IABS R12, R0 ;  /* 0x00000000000c7213 */ /* 0x000fe20000000000 */
[C---:B------:R-:W-:Y:S02]  /*3080*/  IMAD R37, R6.reuse, R14, R37 ;  /* 0x0000000e06257224 */ /* 0x040fe400078e0225 */
[----:B------:R-:W-:Y:S01]  /*3090*/  @!P2 IMAD.MOV R21, RZ, RZ, -R21 ;  /* 0x000000ffff15a224 */ /* 0x000fe200078e0a15 */
[----:B------:R-:W-:Y:S01]  /*30a0*/  ISETP.GT.U32.AND P2, PT, R6, R35, PT ;  /* 0x000000230600720c */ /* 0x000fe20003f44070 */
[----:B------:R-:W-:-:S04]  /*30b0*/  IMAD.HI.U32 R14, R9, R41, RZ ;  /* 0x00000029090e7227 */ /* 0x000fc800078e00ff */
[----:B------:R-:W-:-:S04]  /*30c0*/  IMAD.HI.U32 R9, R9, R12, RZ ;  /* 0x0000000c09097227 */ /* 0x000fc800078e00ff */
[--C-:B------:R-:W-:Y:S01]  /*30d0*/  @!P5 IMAD.IADD R27, R27, 0x1, -R6.reuse ;  /* 0x000000011b1bd824 */ /* 0x100fe200078e0a06 */
[C---:B------:R-:W-:Y:S01]  /*30e0*/  ISETP.GT.U32.AND P5, PT, R6.reuse, R37, PT ;  /* 0x000000250600720c */ /* 0x040fe20003fa4070 */
[----:B------:R-:W-:Y:S01]  /*30f0*/  @!P0 IMAD.MOV R19, RZ, RZ, -R19 ;  /* 0x000000ffff138224 */ /* 0x000fe200078e0a13 */
[C---:B------:R-:W-:Y:S01]  /*3100*/  ISETP.GT.U32.AND P0, PT, R6.reuse, R29, PT ;  /* 0x0000001d0600720c */ /* 0x040fe20003f04070 */
[----:B------:R-:W-:Y:S02]  /*3110*/  IMAD.MOV R9, RZ, RZ, -R9 ;  /* 0x000000ffff097224 */ /* 0x000fe400078e0a09 */
[----:B------:R-:W-:Y:S01]  /*3120*/  @!P3 IMAD.IADD R33, R33, 0x1, -R6 ;  /* 0x000000012121b824 */ /* 0x000fe200078e0a06 */
[C---:B------:R-:W-:Y:S01]  /*3130*/  ISETP.GT.U32.AND P3, PT, R6.reuse, R31, PT ;  /* 0x0000001f0600720c */ /* 0x040fe20003f64070 */
[----:B------:R-:W-:Y:S02]  /*3140*/  IMAD R9, R6, R9, R12 ;  /* 0x0000000906097224 */ /* 0x000fe400078e020c */
[----:B------:R-:W-:Y:S01]  /*3150*/  IMAD R106, R252, 0x2, R115 ;  /* 0x00000002fc6a7824 */ /* 0x000fe200078e0273 */
[C---:B------:R-:W-:Y:S01]  /*3160*/  ISETP.GT.U32.AND P6, PT, R6.reuse, R33, PT ;  /* 0x000000210600720c */ /* 0x040fe20003fc4070 */
[----:B------:R-:W-:Y:S01]  /*3170*/  @!P2 IMAD.IADD R35, R35, 0x1, -R6 ;  /* 0x000000012323a824 */ /* 0x000fe200078e0a06 */
[----:B------:R-:W-:Y:S01]  /*3180*/  ISETP.GT.U32.AND P2, PT, R6, R9, PT ;  /* 0x000000090600720c */ /* 0x000fe20003f44070 */
[----:B------:R-:W-:Y:S01]  /*3190*/  IMAD R113, R252, 0x2, R106 ;  /* 0x00000002fc717824 */ /* 0x000fe200078e026a */
[----:B------:R-:W-:Y:S01]  /*31a0*/  STL [R1+0x44], R106 ;  /* 0x0000446a01007387 */ /* 0x000fe20000100800 */
[--C-:B------:R-:W-:Y:S01]  /*31b0*/  @!P5 IMAD.IADD R37, R37, 0x1, -R6.reuse ;  /* 0x000000012525d824 */ /* 0x100fe200078e0a06 */
[----:B------:R-:W-:Y:S01]  /*31c0*/  ISETP.GE.AND P5, PT, R22, RZ, PT ;  /* 0x000000ff1600720c */ /* 0x000fe20003fa6270 */
[----:B------:R-:W-:Y:S01]  /*31d0*/  IMAD R111, R252, 0x2, R113 ;  /* 0x00000002fc6f7824 */ /* 0x000fe200078e0271 */
[----:B------:R-:W-:Y:S01]  /*31e0*/  STL [R1+0x40], R113 ;  /* 0x0000407101007387 */ /* 0x000fe20000100800 */
[----:B------:R-:W-:Y:S01]  /*31f0*/  @!P0 IMAD.IADD R29, R29, 0x1, -R6 ;  /* 0x000000011d1d8824 */ /* 0x000fe200078e0a06 */
[----:B------:R-:W-:Y:S01]  /*3200*/  ISETP.GT.U32.AND P0, PT, R6, R39, PT ;  /* 0x000000270600720c */ /* 0x000fe20003f04070 */
[----:B------:R-:W-:Y:S01]  /*3210*/  IMAD R112, R252, 0x2, R111 ;  /* 0x00000002fc707824 */ /* 0x000fe200078e026f */
[----:B------:R-:W-:Y:S01]  /*3220*/  STL [R1+0x3c], R111 ;  /* 0x00003c6f01007387 */ /* 0x000fe20000100800 */
[----:B------:R-:W-:-:S02]  /*3230*/  IMAD.MOV R14, RZ, RZ, -R14 ;  /* 0x000000ffff0e7224 */ /* 0x000fc400078e0a0e */
[----:B------:R-:W-:Y:S01]  /*3240*/  @!P3 IMAD.IADD R31, R31, 0x1, -R6 ;  /* 0x000000011f1fb824 */ /* 0x000fe200078e0a06 */
[----:B------:R-:W-:Y:S01]  /*3250*/  ISETP.GE.AND P3, PT, R20, RZ, PT ;  /* 0x000000ff1400720c */ /* 0x000fe20003f66270 */
[----:B------:R-:W-:Y:S01]  /*3260*/  IMAD R116, R252, 0x2, R112 ;  /* 0x00000002fc747824 */ /* 0x000fe200078e0270 */
[----:B------:R-:W-:Y:S01]  /*3270*/  STL [R1+0x38], R112 ;  /* 0x0000387001007387 */ /* 0x000fe20000100800 */
[----:B------:R-:W-:Y:S02]  /*3280*/  IMAD R41, R6, R14, R41 ;  /* 0x0000000e06297224 */ /* 0x000fe400078e0229 */
[----:B------:R-:W-:Y:S01]  /*3290*/  @!P2 IMAD.IADD R9, R9, 0x1, -R6 ;  /* 0x000000010909a824 */ /* 0x000fe200078e0a06 */
[----:B------:R-:W-:Y:S01]  /*32a0*/  ISETP.GE.AND P2, PT, R18, RZ, PT ;  /* 0x000000ff1200720c */ /* 0x000fe20003f46270 */
[----:B------:R-:W-:Y:S01]  /*32b0*/  IMAD R114, R252, 0x2, R116 ;  /* 0x00000002fc727824 */ /* 0x000fe200078e0274 */
[----:B------:R-:W-:Y:S01]  /*32c0*/  STL [R1+0x34], R116 ;  /* 0x0000347401007387 */ /* 0x000fe20000100800 */
[--C-:B------:R-:W-:Y:S01]  /*32d0*/  @!P6 IMAD.IADD R33, R33, 0x1, -R6.reuse ;  /* 0x000000012121e824 */ /* 0x100fe200078e0a06 */
[C---:B------:R-:W-:Y:S01]  /*32e0*/  ISETP.GT.U32.AND P6, PT, R6.reuse, R41, PT ;  /* 0x000000290600720c */ /* 0x040fe20003fc4070 */
[----:B------:R-:W-:Y:S01]  /*32f0*/  @!P5 IMAD.MOV R27, RZ, RZ, -R27 ;  /* 0x000000ffff1bd224 */ /* 0x000fe200078e0a1b */
[----:B------:R-:W-:Y:S01]  /*3300*/  ISETP.GT.U32.AND P5, PT, R6, R9, PT ;  /* 0x000000090600720c */ /* 0x000fe20003fa4070 */
[----:B------:R-:W-:Y:S01]  /*3310*/  @!P0 IMAD.IADD R39, R39, 0x1, -R6 ;  /* 0x0000000127278824 */ /* 0x000fe200078e0a06 */
[----:B------:R-:W-:Y:S01]  /*3320*/  ISETP.GE.AND P0, PT, R24, RZ, PT ;  /* 0x000000ff1800720c */ /* 0x000fe20003f06270 */
[----:B------:R-:W-:Y:S01]  /*3330*/  IMAD.HI.U32 R8, R8, R10, RZ ;  /* 0x0000000a08087227 */ /* 0x000fe200078e00ff */
[----:B------:R-:W-:Y:S03]  /*3340*/  STL [R1+0x30], R114 ;  /* 0x0000307201007387 */ /* 0x000fe60000100800 */
[----:B------:R-:W-:Y:S01]  /*3350*/  IMAD R43, R252, 0x2, R114 ;  /* 0x00000002fc2b7824 */ /* 0x000fe200078e0272 */
[----:B------:R-:W-:Y:S01]  /*3360*/  STL [R1+0x164], R34 ;  /* 0x0001642201007387 */ /* 0x000fe20000100800 */
[----:B------:R-:W-:Y:S01]  /*3370*/  @!P3 IMAD.MOV R25, RZ, RZ, -R25 ;  /* 0x000000ffff19b224 */ /* 0x000fe200078e0a19 */
[----:B------:R-:W-:Y:S01]  /*3380*/  ISETP.GT.U32.AND P3, PT, R6, R39, PT ;  /* 0x000000270600720c */ /* 0x000fe20003f64070 */
[----:B------:R-:W-:Y:S01]  /*3390*/  IMAD.MOV R8, RZ, RZ, -R8 ;  /* 0x000000ffff087224 */ /* 0x000fe200078e0a08 */
[----:B------:R1:W-:Y:S01]  /*33a0*/  STL [R1+0x190], R0 ;  /* 0x0001900001007387 */ /* 0x0003e20000100800 */
[----:B------:R-:W-:-:S02]  /*33b0*/  IMAD R45, R252, 0x2, R43 ;  /* 0x00000002fc2d7824 */ /* 0x000fc400078e022b */
[----:B------:R-:W-:Y:S02]  /*33c0*/  IMAD R8, R5, R8, R10 ;  /* 0x0000000805087224 */ /* 0x000fe400078e020a */
[----:B------:R-:W-:Y:S02]  /*33d0*/  IMAD R47, R252, 0x2, R45 ;  /* 0x00000002fc2f7824 */ /* 0x000fe400078e022d */
[--C-:B------:R-:W-:Y:S01]  /*33e0*/  @!P6 IMAD.IADD R41, R41, 0x1, -R6.reuse ;  /* 0x000000012929e824 */ /* 0x100fe200078e0a06 */
[----:B------:R-:W-:Y:S01]  /*33f0*/  ISETP.GE.AND P6, PT, R36, c[0x0][0x180], PT ;  /* 0x0000600024007a0c */ /* 0x000fe20003fc6270 */
[--C-:B------:R-:W-:Y:S01]  /*3400*/  @!P5 IMAD.IADD R9, R9, 0x1, -R6.reuse ;  /* 0x000000010909d824 */ /* 0x100fe200078e0a06 */
[----:B------:R-:W-:Y:S01]  /*3410*/  ISETP.GT.U32.AND P5, PT, R5, R8, PT ;  /* 0x000000080500720c */ /* 0x000fe20003fa4070 */
[----:B------:R-:W-:Y:S01]  /*3420*/  IMAD R51, R252, 0x2, R47 ;  /* 0x00000002fc337824 */ /* 0x000fe200078e022f */
[----:B------:R-:W-:Y:S01]  /*3430*/  SEL R12, R4, RZ, !P6 ;  /* 0x000000ff040c7207 */ /* 0x000fe20007000000 */
[----:B------:R-:W-:Y:S01]  /*3440*/  @!P1 IMAD.MOV R23, RZ, RZ, -R23 ;  /* 0x000000ffff179224 */ /* 0x000fe200078e0a17 */
[C---:B------:R-:W-:Y:S01]  /*3450*/  ISETP.GT.U32.AND P1, PT, R6.reuse, R37, PT ;  /* 0x000000250600720c */ /* 0x040fe20003f24070 */
[----:B------:R-:W-:Y:S01]  /*3460*/  @!P0 IMAD.MOV R29, RZ, RZ, -R29 ;  /* 0x000000ffff1d8224 */ /* 0x000fe200078e0a1d */
[----:B------:R-:W-:Y:S01]  /*3470*/  ISETP.GT.U32.AND P0, PT, R6, R41, PT ;  /* 0x000000290600720c */ /* 0x000fe20003f04070 */
[----:B------:R-:W-:Y:S01]  /*3480*/  IMAD R53, R252, 0x2, R51 ;  /* 0x00000002fc357824 */ /* 0x000fe200078e0233 */
[----:B------:R-:W-:Y:S01]  /*3490*/  ISETP.NE.U32.AND P6, PT, R12, RZ, PT ;  /* 0x000000ff0c00720c */ /* 0x000fe20003fc5070 */
[----:B------:R-:W-:Y:S01]  /*34a0*/  @!P3 IMAD.IADD R39, R39, 0x1, -R6 ;  /* 0x000000012727b824 */ /* 0x000fe200078e0a06 */
[----:B------:R-:W-:Y:S01]  /*34b0*/  ISETP.GE.AND P3, PT, R26, RZ, PT ;  /* 0x000000ff1a00720c */ /* 0x000fe20003f66270 */
[----:B------:R-:W-:-:S02]  /*34c0*/  IMAD R7, R252, 0x2, R53 ;  /* 0x00000002fc077824 */ /* 0x000fc400078e0235 */
[----:B------:R-:W-:Y:S01]  /*34d0*/  @!P5 IMAD.IADD R8, R8, 0x1, -R5 ;  /* 0x000000010808d824 */ /* 0x000fe200078e0a05 */
[----:B------:R-:W-:Y:S01]  /*34e0*/  ISETP.GE.AND P5, PT, R165, c[0x0][0x180], PT ;  /* 0x00006000a5007a0c */ /* 0x000fe20003fa6270 */
[----:B------:R-:W-:Y:S02]  /*34f0*/  IMAD R55, R252, 0x2, R7 ;  /* 0x00000002fc377824 */ /* 0x000fe400078e0207 */
[--C-:B------:R-:W-:Y:S01]  /*3500*/  @!P1 IMAD.IADD R37, R37, 0x1, -R6.reuse ;  /* 0x0000000125259824 */ /* 0x100fe200078e0a06 */
[----:B------:R-:W-:Y:S01]  /*3510*/  ISETP.GE.AND P1, PT, R0, RZ, PT ;  /* 0x000000ff0000720c */ /* 0x000fe20003f26270 */
[----:B------:R-:W-:Y:S02]  /*3520*/  IMAD R57, R252, 0x2, R55 ;  /* 0x00000002fc397824 */ /* 0x000fe400078e0237 */
[----:B------:R-:W-:Y:S01]  /*3530*/  @!P0 IMAD.IADD R41, R41, 0x1, -R6 ;  /* 0x0000000129298824 */ /* 0x000fe200078e0a06 */
[----:B------:R-:W-:Y:S01]  /*3540*/  SEL R6, R4, RZ, !P5 ;  /* 0x000000ff04067207 */ /* 0x000fe20006800000 */
[----:B------:R-:W-:Y:S01]  /*3550*/  @!P3 IMAD.MOV R33, RZ, RZ, -R33 ;  /* 0x000000ffff21b224 */ /* 0x000fe200078e0a21 */
[----:B------:R-:W-:Y:S01]  /*3560*/  ISETP.GE.AND P5, PT, R32, RZ, PT ;  /* 0x000000ff2000720c */ /* 0x000fe20003fa6270 */
[----:B------:R-:W-:Y:S01]  /*3570*/  IMAD R59, R252, 0x2, R57 ;  /* 0x00000002fc3b7824 */ /* 0x000fe200078e0239 */
[----:B------:R-:W-:Y:S01]  /*3580*/  ISETP.GT.U32.AND P3, PT, R5, R8, PT ;  /* 0x000000080500720c */ /* 0x000fe20003f64070 */
[----:B------:R-:W-:Y:S01]  /*3590*/  @!P2 IMAD.MOV R31, RZ, RZ, -R31 ;  /* 0x000000ffff1fa224 */ /* 0x000fe200078e0a1f */
[----:B------:R-:W-:Y:S01]  /*35a0*/  ISETP.GE.AND P2, PT, R28, RZ, PT ;  /* 0x000000ff1c00720c */ /* 0x000fe20003f46270 */
[----:B------:R-:W-:Y:S01]  /*35b0*/  IMAD R61, R252, 0x2, R59 ;  /* 0x00000002fc3d7824 */ /* 0x000fe200078e023b */
[----:B------:R-:W-:Y:S01]  /*35c0*/  ISETP.GE.AND P0, PT, R16, RZ, PT ;  /* 0x000000ff1000720c */ /* 0x000fe20003f06270 */
[----:B------:R-:W-:Y:S01]  /*35d0*/  @!P1 IMAD.MOV R9, RZ, RZ, -R9 ;  /* 0x000000ffff099224 */ /* 0x000fe200078e0a09 */
[----:B------:R-:W-:Y:S01]  /*35e0*/  ISETP.GE.AND P1, PT, R30, RZ, PT ;  /* 0x000000ff1e00720c */ /* 0x000fe20003f26270 */
[----:B------:R-:W-:-:S02]  /*35f0*/  IMAD R63, R252, 0x2, R61 ;  /* 0x00000002fc3f7824 */ /* 0x000fc400078e023d */
[----:B------:R-:W-:Y:S02]  /*3600*/  IMAD.SHL.U32 R172, R169, 0x4, RZ ;  /* 0x00000004a9ac7824 */ /* 0x000fe400078e00ff */
[----:B------:R-:W-:Y:S02]  /*3610*/  IMAD R65, R252, 0x2, R63 ;  /* 0x00000002fc417824 */ /* 0x000fe400078e023f */
[----:B------:R-:W-:Y:S01]  /*3620*/  @!P5 IMAD.MOV R41, RZ, RZ, -R41 ;  /* 0x000000ffff29d224 */ /* 0x000fe200078e0a29 */
[----:B------:R-:W-:Y:S01]  /*3630*/  ISETP.GE.AND P5, PT, R34, RZ, PT ;  /* 0x000000ff2200720c */ /* 0x000fe20003fa6270 */
[----:B------:R-:W-:Y:S01]  /*3640*/  @!P3 IMAD.IADD R8, R8, 0x1, -R5 ;  /* 0x000000010808b824 */ /* 0x000fe200078e0a05 */
[----:B------:R-:W-:Y:S01]  /*3650*/  ISETP.NE.AND P3, PT, RZ, c[0x0][0x178], PT ;  /* 0x00005e00ff007a0c */ /* 0x000fe20003f65270 */
[----:B------:R-:W-:Y:S02]  /*3660*/  IMAD R69, R252, 0x2, R65 ;  /* 0x00000002fc457824 */ /* 0x000fe400078e0241 */
[----:B------:R-:W-:Y:S01]  /*3670*/  @!P2 IMAD.MOV R35, RZ, RZ, -R35 ;  /* 0x000000ffff23a224 */ /* 0x000fe200078e0a23 */
[----:B------:R-:W-:Y:S01]  /*3680*/  ISETP.GE.AND P2, PT, R164, c[0x0][0x180], PT ;  /* 0x00006000a4007a0c */ /* 0x000fe20003f46270 */
[----:B------:R-:W-:-:S02]  /*3690*/  IMAD R71, R252, 0x2, R69 ;  /* 0x00000002fc477824 */ /* 0x000fc400078e0245 */
[----:B------:R-:W-:Y:S01]  /*36a0*/  @!P0 IMAD.MOV R37, RZ, RZ, -R37 ;  /* 0x000000ffff258224 */ /* 0x000fe200078e0a25 */
[----:B------:R-:W-:Y:S01]  /*36b0*/  SEL R10, R4, RZ, !P2 ;  /* 0x000000ff040a7207 */ /* 0x000fe20005000000 */
[----:B------:R-:W-:Y:S01]  /*36c0*/  IMAD R77, R252, 0x2, R71 ;  /* 0x00000002fc4d7824 */ /* 0x000fe200078e0247 */
[----:B------:R-:W-:Y:S01]  /*36d0*/  ISETP.NE.U32.AND P2, PT, R6, RZ, PT ;  /* 0x000000ff0600720c */ /* 0x000fe20003f45070 */
[----:B------:R-:W-:Y:S01]  /*36e0*/  @!P5 IMAD.MOV R8, RZ, RZ, -R8 ;  /* 0x000000ffff08d224 */ /* 0x000fe200078e0a08 */
[----:B------:R-:W-:Y:S01]  /*36f0*/  ISETP.NE.U32.AND P0, PT, R10, RZ, PT ;  /* 0x000000ff0a00720c */ /* 0x000fe20003f05070 */
[C---:B------:R-:W-:Y:S01]  /*3700*/  IMAD R79, R252.reuse, 0x2, R77 ;  /* 0x00000002fc4f7824 */ /* 0x040fe200078e024d */
[----:B------:R-:W-:Y:S01]  /*3710*/  @!P3 LOP3.LUT R8, RZ, c[0x0][0x178], RZ, 0x33, !PT ;  /* 0x00005e00ff08ba12 */ /* 0x000fe200078e33ff */
[----:B------:R-:W-:Y:S01]  /*3720*/  @!P1 IMAD.MOV R39, RZ, RZ, -R39 ;  /* 0x000000ffff279224 */ /* 0x000fe200078e0a27 */
[----:B------:R-:W-:Y:S01]  /*3730*/  ISETP.NE.AND P1, PT, RZ, c[0x0][0x17c], PT ;  /* 0x00005f00ff007a0c */ /* 0x000fe20003f25270 */
[----:B------:R-:W-:Y:S01]  /*3740*/  IMAD R83, R252, 0x2, R79 ;  /* 0x00000002fc537824 */ /* 0x000fe200078e024f */
[----:B------:R-:W-:Y:S01]  /*3750*/  LOP3.LUT R6, RZ, c[0x0][0x17c], RZ, 0x33, !PT ;  /* 0x00005f00ff067a12 */ /* 0x000fe200078e33ff */
[----:B------:R-:W-:-:S02]  /*3760*/  IMAD R5, R8, c[0x0][0x184], RZ ;  /* 0x0000610008057a24 */ /* 0x000fc400078e02ff */
[----:B------:R-:W-:Y:S01]  /*3770*/  IMAD R89, R252, 0x2, R83 ;  /* 0x00000002fc597824 */ /* 0x000fe200078e0253 */
[----:B------:R-:W-:Y:S01]  /*3780*/  SEL R231, R6, R31, !P1 ;  /* 0x0000001f06e77207 */ /* 0x000fe20004800000 */
[----:B------:R-:W-:Y:S01]  /*3790*/  IMAD.SHL.U32 R10, R5, 0x4, RZ ;  /* 0x00000004050a7824 */ /* 0x000fe200078e00ff */
[----:B------:R2:W-:Y:S01]  /*37a0*/  STL [R1+0x80], R5 ;  /* 0x0000800501007387 */ /* 0x0005e20000100800 */
[----:B------:R-:W-:Y:S01]  /*37b0*/  IMAD R93, R252, 0x2, R89 ;  /* 0x00000002fc5d7824 */ /* 0x000fe200078e0259 */
[----:B------:R-:W-:Y:S01]  /*37c0*/  SEL R235, R6, R35, !P1 ;  /* 0x0000002306eb7207 */ /* 0x000fe20004800000 */
[----:B-1----:R-:W-:Y:S01]  /*37d0*/  IMAD.SHL.U32 R0, R158, 0x4, RZ ;  /* 0x000000049e007824 */ /* 0x002fe200078e00ff */
[----:B------:R-:W-:Y:S01]  /*37e0*/  IADD3 R118, P3, R10, c[0x0][0x160], RZ ;  /* 0x000058000a767a10 */ /* 0x000fe20007f7e0ff */
[----:B------:R-:W-:Y:S01]  /*37f0*/  IMAD R95, R252, 0x2, R93 ;  /* 0x00000002fc5f7824 */ /* 0x000fe200078e025d */
[----:B------:R-:W-:Y:S01]  /*3800*/  SEL R156, R6, R9, !P1 ;  /* 0x00000009069c7207 */ /* 0x000fe20004800000 */
[----:B------:R1:W-:Y:S01]  /*3810*/  STL [R1+0x18c], R10 ;  /* 0x00018c0a01007387 */ /* 0x0003e20000100800 */
[-C--:B------:R-:W-:Y:S01]  /*3820*/  LEA R72, P5, R43, R118.reuse, 0x2 ;  /* 0x000000762b487211 */ /* 0x080fe200078a10ff */
[C---:B------:R-:W-:Y:S01]  /*3830*/  IMAD R99, R252.reuse, 0x2, R95 ;  /* 0x00000002fc637824 */ /* 0x040fe200078e025f */
[----:B--2---:R-:W-:Y:S01]  /*3840*/  LEA.HI.X.SX32 R5, R5, c[0x0][0x164], 0x2, P3 ;  /* 0x0000590005057a11 */ /* 0x004fe200018f16ff */
[----:B------:R-:W-:Y:S01]  /*3850*/  IMAD.SHL.U32 R160, R157, 0x4, RZ ;  /* 0x000000049da07824 */ /* 0x000fe200078e00ff */
[-C--:B------:R-:W-:Y:S01]  /*3860*/  LEA R30, P3, R45, R118.reuse, 0x2 ;  /* 0x000000762d1e7211 */ /* 0x080fe200078610ff */
[C---:B------:R-:W-:Y:S01]  /*3870*/  IMAD R103, R252.reuse, 0x2, R99 ;  /* 0x00000002fc677824 */ /* 0x040fe200078e0263 */
[-C--:B------:R-:W-:Y:S01]  /*3880*/  LEA.HI.X.SX32 R73, R43, R5.reuse, 0x2, P5 ;  /* 0x000000052b497211 */ /* 0x080fe200028f16ff */
[----:B------:R-:W-:Y:S01]  /*3890*/  IMAD.SHL.U32 R108, R117, 0x4, RZ ;  /* 0x00000004756c7824 */ /* 0x000fe200078e00ff */
[-C--:B------:R-:W-:Y:S01]  /*38a0*/  LEA R48, P5, R47, R118.reuse, 0x2 ;  /* 0x000000762f307211 */ /* 0x080fe200078a10ff */
[----:B------:R-:W-:Y:S01]  /*38b0*/  IMAD R9, R252, 0x2, R103 ;  /* 0x00000002fc097824 */ /* 0x000fe200078e0267 */
[-C--:B------:R-:W-:Y:S01]  /*38c0*/  LEA.HI.X.SX32 R31, R45, R5.reuse, 0x2, P3 ;  /* 0x000000052d1f7211 */ /* 0x080fe200018f16ff */
[----:B------:R-:W-:Y:S01]  /*38d0*/  IMAD.SHL.U32 R119, R115, 0x4, RZ ;  /* 0x0000000473777824 */ /* 0x000fe200078e00ff */
[-C--:B------:R-:W-:Y:S01]  /*38e0*/  LEA R34, P3, R51, R118.reuse, 0x2 ;  /* 0x0000007633227211 */ /* 0x080fe200078610ff */
[----:B------:R-:W-:Y:S01]  /*38f0*/  IMAD.SHL.U32 R110, R106, 0x4, RZ ;  /* 0x000000046a6e7824 */ /* 0x000fe200078e00ff */
[----:B------:R-:W-:Y:S01]  /*3900*/  LEA.HI.X.SX32 R49, R47, R5, 0x2, P5 ;  /* 0x000000052f317211 */ /* 0x000fe200028f16ff */
[----:B------:R2:W-:Y:S01]  /*3910*/  STL [R1+0x74], R0 ;  /* 0x0000740001007387 */ /* 0x0005e20000100800 */
[----:B------:R-:W-:-:S02]  /*3920*/  LEA R100, P5, R53, R118, 0x2 ;  /* 0x0000007635647211 */ /* 0x000fc400078a10ff */
[----:B------:R-:W-:Y:S01]  /*3930*/  LEA.HI.X.SX32 R35, R51, R5, 0x2, P3 ;  /* 0x0000000533237211 */ /* 0x000fe200018f16ff */
[----:B------:R-:W-:Y:S01]  /*3940*/  STL [R1+0x70], R160 ;  /* 0x000070a001007387 */ /* 0x000fe20000100800 */
[-C--:B------:R-:W-:Y:S02]  /*3950*/  LEA R16, P3, R7, R118.reuse, 0x2 ;  /* 0x0000007607107211 */ /* 0x080fe400078610ff */
[----:B------:R-:W-:Y:S01]  /*3960*/  SEL R199, R6, R11, !P1 ;  /* 0x0000000b06c77207 */ /* 0x000fe20004800000 */
[----:B------:R-:W-:Y:S01]  /*3970*/  IMAD R11, R252, 0x2, R9 ;  /* 0x00000002fc0b7824 */ /* 0x000fe200078e0209 */
[----:B------:R-:W-:Y:S01]  /*3980*/  SEL R211, R6, R17, !P1 ;  /* 0x0000001106d37207 */ /* 0x000fe20004800000 */
[----:B------:R3:W-:Y:S01]  /*3990*/  STL [R1+0x6c], R108 ;  /* 0x00006c6c01007387 */ /* 0x0007e20000100800 */
[-C--:B------:R-:W-:Y:S02]  /*39a0*/  LEA.HI.X.SX32 R101, R53, R5.reuse, 0x2, P5 ;  /* 0x0000000535657211 */ /* 0x080fe400028f16ff */
[----:B------:R-:W-:Y:S01]  /*39b0*/  LEA R90, P5, R55, R118, 0x2 ;  /* 0x00000076375a7211 */ /* 0x000fe200078a10ff */
[----:B------:R-:W-:Y:S01]  /*39c0*/  STL [R1+0x68], R119 ;  /* 0x0000687701007387 */ /* 0x000fe20000100800 */
[----:B------:R-:W-:-:S02]  /*39d0*/  LEA.HI.X.SX32 R17, R7, R5, 0x2, P3 ;  /* 0x0000000507117211 */ /* 0x000fc400018f16ff */
[-C--:B------:R-:W-:Y:S01]  /*39e0*/  LEA R38, P3, R57, R118.reuse, 0x2 ;  /* 0x0000007639267211 */ /* 0x080fe200078610ff */
[----:B------:R4:W-:Y:S01]  /*39f0*/  STL [R1+0x64], R110 ;  /* 0x0000646e01007387 */ /* 0x0009e20000100800 */
[----:B------:R-:W-:Y:S01]  /*3a00*/  SEL R203, R6, R13, !P1 ;  /* 0x0000000d06cb7207 */ /* 0x000fe20004800000 */
[----:B------:R-:W-:Y:S01]  /*3a10*/  IMAD R13, R252, 0x2, R11 ;  /* 0x00000002fc0d7824 */ /* 0x000fe200078e020b */
[----:B------:R-:W-:Y:S02]  /*3a20*/  SEL R239, R6, R39, !P1 ;  /* 0x0000002706ef7207 */ /* 0x000fe40004800000 */
[-C--:B------:R-:W-:Y:S02]  /*3a30*/  LEA.HI.X.SX32 R91, R55, R5.reuse, 0x2, P5 ;  /* 0x00000005375b7211 */ /* 0x080fe400028f16ff */
[----:B------:R-:W-:Y:S02]  /*3a40*/  LEA R86, P5, R59, R118, 0x2 ;  /* 0x000000763b567211 */ /* 0x000fe400078a10ff */
[----:B------:R-:W-:-:S02]  /*3a50*/  LEA.HI.X.SX32 R39, R57, R5, 0x2, P3 ;  /* 0x0000000539277211 */ /* 0x000fc400018f16ff */
[-C--:B------:R-:W-:Y:S02]  /*3a60*/  LEA R22, P3, R61, R118.reuse, 0x2 ;  /* 0x000000763d167211 */ /* 0x080fe400078610ff */
[----:B------:R-:W-:Y:S01]  /*3a70*/  SEL R207, R6, R15, !P1 ;  /* 0x0000000f06cf7207 */ /* 0x000fe20004800000 */
[----:B------:R-:W-:Y:S01]  /*3a80*/  IMAD R15, R252, 0x2, R13 ;  /* 0x00000002fc0f7824 */ /* 0x000fe200078e020d */
[----:B------:R-:W-:Y:S02]  /*3a90*/  SEL R223, R6, R23, !P1 ;  /* 0x0000001706df7207 */ /* 0x000fe40004800000 */
[-C--:B------:R-:W-:Y:S02]  /*3aa0*/  LEA.HI.X.SX32 R87, R59, R5.reuse, 0x2, P5 ;  /* 0x000000053b577211 */ /* 0x080fe400028f16ff */
[----:B------:R-:W-:Y:S02]  /*3ab0*/  LEA R80, P5, R63, R118, 0x2 ;  /* 0x000000763f507211 */ /* 0x000fe400078a10ff */
[----:B------:R-:W-:-:S02]  /*3ac0*/  LEA.HI.X.SX32 R23, R61, R5, 0x2, P3 ;  /* 0x000000053d177211 */ /* 0x000fc400018f16ff */
[----:B------:R-:W-:Y:S01]  /*3ad0*/  SEL R215, R6, R19, !P1 ;  /* 0x0000001306d77207 */ /* 0x000fe20004800000 */
[----:B------:R-:W-:Y:S01]  /*3ae0*/  IMAD R19, R252, 0x2, R15 ;  /* 0x00000002fc137824 */ /* 0x000fe200078e020f */
[-C--:B------:R-:W-:Y:S02]  /*3af0*/  LEA R66, P3, R65, R118.reuse, 0x2 ;  /* 0x0000007641427211 */ /* 0x080fe400078610ff */
[----:B------:R-:W-:Y:S02]  /*3b00*/  LEA.HI.X.SX32 R81, R63, R5, 0x2, P5 ;  /* 0x000000053f517211 */ /* 0x000fe400028f16ff */
[----:B------:R-:W-:Y:S01]  /*3b10*/  SEL R219, R6, R21, !P1 ;  /* 0x0000001506db7207 */ /* 0x000fe20004800000 */
[----:B------:R-:W-:Y:S01]  /*3b20*/  IMAD R21, R252, 0x2, R19 ;  /* 0x00000002fc157824 */ /* 0x000fe200078e0213 */
[----:B------:R-:W-:Y:S02]  /*3b30*/  LEA R74, P5, R69, R118, 0x2 ;  /* 0x00000076454a7211 */ /* 0x000fe400078a10ff */
[----:B------:R-:W-:-:S02]  /*3b40*/  LEA.HI.X.SX32 R67, R65, R5, 0x2, P3 ;  /* 0x0000000541437211 */ /* 0x000fc400018f16ff */
[-C--:B------:R-:W-:Y:S02]  /*3b50*/  LEA R64, P3, R71, R118.reuse, 0x2 ;  /* 0x0000007647407211 */ /* 0x080fe400078610ff */
[----:B------:R-:W-:Y:S01]  /*3b60*/  SEL R227, R6, R27, !P1 ;  /* 0x0000001b06e37207 */ /* 0x000fe20004800000 */
[----:B------:R-:W-:Y:S01]  /*3b70*/  IMAD R27, R252, 0x2, R21 ;  /* 0x00000002fc1b7824 */ /* 0x000fe200078e0215 */
[-C--:B------:R-:W-:Y:S02]  /*3b80*/  LEA.HI.X.SX32 R75, R69, R5.reuse, 0x2, P5 ;  /* 0x00000005454b7211 */ /* 0x080fe400028f16ff */
[-C--:B------:R-:W-:Y:S02]  /*3b90*/  LEA R70, P5, R77, R118.reuse, 0x2 ;  /* 0x000000764d467211 */ /* 0x080fe400078a10ff */
[----:B------:R-:W-:Y:S02]  /*3ba0*/  LEA.HI.X.SX32 R65, R71, R5, 0x2, P3 ;  /* 0x0000000547417211 */ /* 0x000fe400018f16ff */
[----:B------:R-:W-:-:S02]  /*3bb0*/  LEA R62, P3, R79, R118, 0x2 ;  /* 0x000000764f3e7211 */ /* 0x000fc400078610ff */
[----:B------:R-:W-:Y:S01]  /*3bc0*/  SEL R237, R6, R37, !P1 ;  /* 0x0000002506ed7207 */ /* 0x000fe20004800000 */
[----:B------:R-:W-:Y:S01]  /*3bd0*/  IMAD R37, R252, 0x2, R27 ;  /* 0x00000002fc257824 */ /* 0x000fe200078e021b */
[-C--:B------:R-:W-:Y:S02]  /*3be0*/  LEA.HI.X.SX32 R71, R77, R5.reuse, 0x2, P5 ;  /* 0x000000054d477211 */ /* 0x080fe400028f16ff */
[-C--:B------:R-:W-:Y:S02]  /*3bf0*/  LEA R84, P5, R83, R118.reuse, 0x2 ;  /* 0x0000007653547211 */ /* 0x080fe400078a10ff */
[----:B------:R-:W-:Y:S02]  /*3c00*/  LEA.HI.X.SX32 R63, R79, R5, 0x2, P3 ;  /* 0x000000054f3f7211 */ /* 0x000fe400018f16ff */
[----:B------:R-:W-:Y:S02]  /*3c10*/  LEA R28, P3, R89, R118, 0x2 ;  /* 0x00000076591c7211 */ /* 0x000fe400078610ff */
[----:B------:R-:W-:Y:S01]  /*3c20*/  SEL R241, R6, R41, !P1 ;  /* 0x0000002906f17207 */ /* 0x000fe20004800000 */
[----:B------:R-:W-:Y:S01]  /*3c30*/  IMAD R41, R252, 0x2, R37 ;  /* 0x00000002fc297824 */ /* 0x000fe200078e0225 */
[----:B------:R-:W-:-:S02]  /*3c40*/  SEL R229, R6, R29, !P1 ;  /* 0x0000001d06e57207 */ /* 0x000fc40004800000 */
[-C--:B------:R-:W-:Y:S01]  /*3c50*/  LEA.HI.X.SX32 R85, R83, R5.reuse, 0x2, P5 ;  /* 0x0000000553557211 */ /* 0x080fe200028f16ff */
[C---:B------:R-:W-:Y:S01]  /*3c60*/  IMAD R43, R252.reuse, 0x2, R41 ;  /* 0x00000002fc2b7824 */ /* 0x040fe200078e0229 */
[-C--:B------:R-:W-:Y:S02]  /*3c70*/  LEA R96, P5, R93, R118.reuse, 0x2 ;  /* 0x000000765d607211 */ /* 0x080fe400078a10ff */
[-C--:B------:R-:W-:Y:S01]  /*3c80*/  LEA.HI.X.SX32 R29, R89, R5.reuse, 0x2, P3 ;  /* 0x00000005591d7211 */ /* 0x080fe200018f16ff */
[C---:B------:R-:W-:Y:S01]  /*3c90*/  IMAD R47, R252.reuse, 0x2, R43 ;  /* 0x00000002fc2f7824 */ /* 0x040fe200078e022b */
[-C--:B------:R-:W-:Y:S02]  /*3ca0*/  LEA R44, P3, R95, R118.reuse, 0x2 ;  /* 0x000000765f2c7211 */ /* 0x080fe400078610ff */
[----:B------:R-:W-:Y:S01]  /*3cb0*/  LEA.HI.X.SX32 R97, R93, R5, 0x2, P5 ;  /* 0x000000055d617211 */ /* 0x000fe200028f16ff */
[----:B------:R-:W-:Y:S01]  /*3cc0*/  IMAD R51, R252, 0x2, R47 ;  /* 0x00000002fc337824 */ /* 0x000fe200078e022f */
[----:B------:R-:W-:-:S02]  /*3cd0*/  LEA R68, P5, R99, R118, 0x2 ;  /* 0x0000007663447211 */ /* 0x000fc400078a10ff */
[----:B------:R-:W-:Y:S01]  /*3ce0*/  LEA.HI.X.SX32 R45, R95, R5, 0x2, P3 ;  /* 0x000000055f2d7211 */ /* 0x000fe200018f16ff */
[----:B------:R-:W-:Y:S01]  /*3cf0*/  IMAD R53, R252, 0x2, R51 ;  /* 0x00000002fc357824 */ /* 0x000fe200078e0233 */
[-C--:B------:R-:W-:Y:S02]  /*3d00*/  LEA R32, P3, R103, R118.reuse, 0x2 ;  /* 0x0000007667207211 */ /* 0x080fe400078610ff */
[----:B------:R-:W-:Y:S01]  /*3d10*/  SEL R233, R6, R33, !P1 ;  /* 0x0000002106e97207 */ /* 0x000fe20004800000 */
[C---:B------:R-:W-:Y:S01]  /*3d20*/  IMAD R79, R252.reuse, 0x2, R53 ;  /* 0x00000002fc4f7824 */ /* 0x040fe200078e0235 */
[-C--:B------:R-:W-:Y:S02]  /*3d30*/  LEA.HI.X.SX32 R69, R99, R5.reuse, 0x2, P5 ;  /* 0x0000000563457211 */ /* 0x080fe400028f16ff */
[----:B------:R-:W-:Y:S01]  /*3d40*/  LEA R76, P5, R9, R118, 0x2 ;  /* 0x00000076094c7211 */ /* 0x000fe200078a10ff */
[----:B------:R-:W-:Y:S01]  /*3d50*/  IMAD R93, R252, 0x2, R79 ;  /* 0x00000002fc5d7824 */ /* 0x000fe200078e024f */
[----:B------:R-:W-:-:S02]  /*3d60*/  LEA.HI.X.SX32 R33, R103, R5, 0x2, P3 ;  /* 0x0000000567217211 */ /* 0x000fc400018f16ff */
[-C--:B------:R-:W-:Y:S01]  /*3d70*/  LEA R60, P3, R11, R118.reuse, 0x2 ;  /* 0x000000760b3c7211 */ /* 0x080fe200078610ff */
[C---:B------:R-:W-:Y:S01]  /*3d80*/  IMAD R95, R252.reuse, 0x2, R93 ;  /* 0x00000002fc5f7824 */ /* 0x040fe200078e025d */
[-C--:B------:R-:W-:Y:S02]  /*3d90*/  LEA.HI.X.SX32 R77, R9, R5.reuse, 0x2, P5 ;  /* 0x00000005094d7211 */ /* 0x080fe400028f16ff */
        /* <DEDUP_REMOVED lines=9> */
[----:B------:R-:W-:Y:S02]  /*3e30*/  LEA R24, P3, R21, R118, 0x2 ;  /* 0x0000007615187211 */ /* 0x000fe400078610ff */
[C---:B------:R-:W-:Y:S02]  /*3e40*/  SEL R125, R6.reuse, R125, !P1 ;  /* 0x0000007d067d7207 */ /* 0x040fe40004800000 */
[C---:B------:R-:W-:Y:S02]  /*3e50*/  SEL R126, R6.reuse, R126, !P1 ;  /* 0x0000007e067e7207 */ /* 0x040fe40004800000 */
[C---:B------:R-:W-:Y:S02]  /*3e60*/  SEL R128, R6.reuse, R128, !P1 ;  /* 0x0000008006807207 */ /* 0x040fe40004800000 */
[----:B------:R-:W-:-:S02]  /*3e70*/  SEL R129, R6, R129, !P1 ;  /* 0x0000008106817207 */ /* 0x000fc40004800000 */
[C---:B------:R-:W-:Y:S02]  /*3e80*/  SEL R130, R6.reuse, R130, !P1 ;  /* 0x0000008206827207 */ /* 0x040fe40004800000 */
[C---:B------:R-:W-:Y:S02]  /*3e90*/  SEL R132, R6.reuse, R132, !P1 ;  /* 0x0000008406847207 */ /* 0x040fe40004800000 */
        /* <DEDUP_REMOVED lines=20> */
[----:B------:R-:W-:Y:S01]  /*3fe0*/  SEL R121, R6, R121, !P1 ;  /* 0x0000007906797207 */ /* 0x000fe20004800000 */
[----:B------:R-:W-:Y:S01]  /*3ff0*/  IMAD R174, R120, c[0x0][0x190], RZ ;  /* 0x0000640078ae7a24 */ /* 0x000fe200078e02ff */
[----:B------:R-:W-:-:S02]  /*4000*/  SEL R123, R6, R123, !P1 ;  /* 0x0000007b067b7207 */ /* 0x000fc40004800000 */
[C---:B------:R-:W-:Y:S01]  /*4010*/  SEL R127, R6.reuse, R127, !P1 ;  /* 0x0000007f067f7207 */ /* 0x040fe20004800000 */
[----:B------:R-:W-:Y:S01]  /*4020*/  IMAD R178, R121, c[0x0][0x190], RZ ;  /* 0x0000640079b27a24 */ /* 0x000fe200078e02ff */
[C---:B------:R-:W-:Y:S02]  /*4030*/  SEL R131, R6.reuse, R131, !P1 ;  /* 0x0000008306837207 */ /* 0x040fe40004800000 */
[C---:B------:R-:W-:Y:S01]  /*4040*/  SEL R135, R6.reuse, R135, !P1 ;  /* 0x0000008706877207 */ /* 0x040fe20004800000 */
[----:B------:R-:W-:Y:S01]  /*4050*/  IMAD R182, R127, c[0x0][0x190], RZ ;  /* 0x000064007fb67a24 */ /* 0x000fe200078e02ff */
[C---:B------:R-:W-:Y:S02]  /*4060*/  SEL R139, R6.reuse, R139, !P1 ;  /* 0x0000008b068b7207 */ /* 0x040fe40004800000 */
[C---:B------:R-:W-:Y:S01]  /*4070*/  SEL R143, R6.reuse, R143, !P1 ;  /* 0x0000008f068f7207 */ /* 0x040fe20004800000 */
[----:B------:R-:W-:Y:S01]  /*4080*/  IMAD R186, R135, c[0x0][0x190], RZ ;  /* 0x0000640087ba7a24 */ /* 0x000fe200078e02ff */
        /* <DEDUP_REMOVED lines=14> */
[----:B------:R-:W-:Y:S02]  /*4170*/  SEL R243, R6, R243, !P1 ;  /* 0x000000f306f37207 */ /* 0x000fe40004800000 */
[-C--:B------:R-:W-:Y:S02]  /*4180*/  LEA.HI.X.SX32 R83, R19, R5.reuse, 0x2, P5 ;  /* 0x0000000513537211 */ /* 0x080fe400028f16ff */
[-C--:B------:R-:W-:Y:S02]  /*4190*/  LEA R6, P5, R27, R118.reuse, 0x2 ;  /* 0x000000761b067211 */ /* 0x080fe400078a10ff */
[----:B------:R-:W-:Y:S02]  /*41a0*/  LEA.HI.X.SX32 R25, R21, R5, 0x2, P3 ;  /* 0x0000000515197211 */ /* 0x000fe400018f16ff */
[----:B------:R-:W-:-:S02]  /*41b0*/  LEA R20, P3, R37, R118, 0x2 ;  /* 0x0000007625147211 */ /* 0x000fc400078610ff */
[-C--:B------:R-:W-:Y:S01]  /*41c0*/  LEA.HI.X.SX32 R7, R27, R5.reuse, 0x2, P5 ;  /* 0x000000051b077211 */ /* 0x080fe200028f16ff */
[C---:B------:R-:W-:Y:S01]  /*41d0*/  IMAD R27, R252.reuse, 0x2, R15 ;  /* 0x00000002fc1b7824 */ /* 0x040fe200078e020f */
[-C--:B------:R-:W-:Y:S02]  /*41e0*/  LEA R18, P5, R41, R118.reuse, 0x2 ;  /* 0x0000007629127211 */ /* 0x080fe400078a10ff */
[-C--:B------:R-:W-:Y:S02]  /*41f0*/  LEA.HI.X.SX32 R21, R37, R5.reuse, 0x2, P3 ;  /* 0x0000000525157211 */ /* 0x080fe400018f16ff */
[-C--:B------:R-:W-:Y:S02]  /*4200*/  LEA R56, P3, R43, R118.reuse, 0x2 ;  /* 0x000000762b387211 */ /* 0x080fe400078610ff */
[----:B------:R-:W-:Y:S01]  /*4210*/  LEA.HI.X.SX32 R19, R41, R5, 0x2, P5 ;  /* 0x0000000529137211 */ /* 0x000fe200028f16ff */
[----:B------:R-:W-:Y:S01]  /*4220*/  IMAD R41, R252, 0x2, R27 ;  /* 0x00000002fc297824 */ /* 0x000fe200078e021b */
[----:B------:R-:W-:-:S02]  /*4230*/  LEA R42, P5, R47, R118, 0x2 ;  /* 0x000000762f2a7211 */ /* 0x000fc400078a10ff */
        /* <DEDUP_REMOVED lines=8> */
[-C--:B------:R-:W-:Y:S01]  /*42c0*/  LEA.HI.X.SX32 R9, R53, R5.reuse, 0x2, P5 ;  /* 0x0000000535097211 */ /* 0x080fe200028f16ff */
[----:B------:R-:W-:Y:S01]  /*42d0*/  IMAD R107, R252, 0x2, R105 ;  /* 0x00000002fc6b7824 */ /* 0x000fe200078e0269 */
[-C--:B------:R-:W-:Y:S02]  /*42e0*/  LEA R102, P5, R93, R118.reuse, 0x2 ;  /* 0x000000765d667211 */ /* 0x080fe400078a10ff */
[-C--:B------:R-:W-:Y:S02]  /*42f0*/  LEA.HI.X.SX32 R37, R79, R5.reuse, 0x2, P3 ;  /* 0x000000054f257211 */ /* 0x080fe400018f16ff */
[-C--:B------:R-:W-:Y:S02]  /*4300*/  LEA R78, P3, R95, R118.reuse, 0x2 ;  /* 0x000000765f4e7211 */ /* 0x080fe400078610ff */
[----:B------:R-:W-:Y:S02]  /*4310*/  LEA.HI.X.SX32 R103, R93, R5, 0x2, P5 ;  /* 0x000000055d677211 */ /* 0x000fe400028f16ff */
[----:B------:R-:W-:-:S02]  /*4320*/  LEA R98, P5, R11, R118, 0x2 ;  /* 0x000000760b627211 */ /* 0x000fc400078a10ff */
[-C--:B------:R-:W-:Y:S02]  /*4330*/  LEA.HI.X.SX32 R79, R95, R5.reuse, 0x2, P3 ;  /* 0x000000055f4f7211 */ /* 0x080fe400018f16ff */
        /* <DEDUP_REMOVED lines=10> */
[-C--:B-1----:R-:W-:Y:S02]  /*43e0*/  LEA R10, P3, R47, R118.reuse, 0x2 ;  /* 0x000000762f0a7211 */ /* 0x082fe400078610ff */
[----:B------:R-:W-:Y:S01]  /*43f0*/  LEA.HI.X.SX32 R93, R41, R5, 0x2, P5 ;  /* 0x00000005295d7211 */ /* 0x000fe200028f16ff */
[----:B------:R-:W-:Y:S01]  /*4400*/  IMAD R109, R252, 0x2, R27 ;  /* 0x00000002fc6d7824 */ /* 0x000fe200078e021b */
[----:B------:R-:W-:-:S02]  /*4410*/  LEA R40, P5, R105, R118, 0x2 ;  /* 0x0000007669287211 */ /* 0x000fc400078a10ff */
[-C--:B------:R-:W-:Y:S02]  /*4420*/  LEA.HI.X.SX32 R11, R47, R5.reuse, 0x2, P3 ;  /* 0x000000052f0b7211 */ /* 0x080fe400018f16ff */
        /* <DEDUP_REMOVED lines=8> */
[-C--:B------:R-:W-:Y:S01]  /*44b0*/  IADD3 R192, P3, R104, R118.reuse, RZ ;  /* 0x0000007668c07210 */ /* 0x080fe20007f7e0ff */
[----:B------:R-:W-:Y:S01]  /*44c0*/  IMAD.SHL.U32 R104, R113, 0x4, RZ ;  /* 0x0000000471687824 */ /* 0x000fe200078e00ff */
[----:B------:R-:W-:Y:S02]  /*44d0*/  LEA.HI.X.SX32 R27, R109, R5, 0x2, P5 ;  /* 0x000000056d1b7211 */ /* 0x000fe400028f16ff */
[----:B------:R-:W-:-:S02]  /*44e0*/  IADD3 R180, P5, R172, R118, RZ ;  /* 0x00000076acb47210 */ /* 0x000fc40007fbe0ff */
[-C--:B------:R-:W-:Y:S01]  /*44f0*/  LEA.HI.X.SX32 R193, R170, R5.reuse, 0x2, P3 ;  /* 0x00000005aac17211 */ /* 0x080fe200018f16ff */
[----:B------:R1:W-:Y:S01]  /*4500*/  STL [R1+0x60], R104 ;  /* 0x0000606801007387 */ /* 0x0003e20000100800 */
[-C--:B------:R-:W-:Y:S01]  /*4510*/  IADD3 R188, P3, R0, R118.reuse, RZ ;  /* 0x0000007600bc7210 */ /* 0x080fe20007f7e0ff */
[----:B--2---:R-:W-:Y:S01]  /*4520*/  IMAD.SHL.U32 R0, R111, 0x4, RZ ;  /* 0x000000046f007824 */ /* 0x004fe200078e00ff */
[-C--:B------:R-:W-:Y:S01]  /*4530*/  LEA.HI.X.SX32 R181, R169, R5.reuse, 0x2, P5 ;  /* 0x00000005a9b57211 */ /* 0x080fe200028f16ff */
[----:B------:R-:W-:Y:S01]  /*4540*/  STL.64 [R1+0x28], R192 ;  /* 0x000028c001007387 */ /* 0x000fe20000100a00 */
[-C--:B------:R-:W-:Y:S01]  /*4550*/  IADD3 R176, P5, R160, R118.reuse, RZ ;  /* 0x00000076a0b07210 */ /* 0x080fe20007fbe0ff */
[----:B------:R-:W-:Y:S01]  /*4560*/  IMAD R170, R154, c[0x0][0x190], RZ ;  /* 0x000064009aaa7a24 */ /* 0x000fe200078e02ff */
[-C--:B------:R-:W-:Y:S01]  /*4570*/  LEA.HI.X.SX32 R189, R158, R5.reuse, 0x2, P3 ;  /* 0x000000059ebd7211 */ /* 0x080fe200018f16ff */
[----:B------:R2:W-:Y:S01]  /*4580*/  STL [R1+0x58], R0 ;  /* 0x0000580001007387 */ /* 0x0005e20000100800 */
[-C--:B------:R-:W-:Y:S01]  /*4590*/  IADD3 R184, P3, R108, R118.reuse, RZ ;  /* 0x000000766cb87210 */ /* 0x080fe20007f7e0ff */
[----:B---3--:R-:W-:Y:S01]  /*45a0*/  IMAD.SHL.U32 R108, R112, 0x4, RZ ;  /* 0x00000004706c7824 */ /* 0x008fe200078e00ff */
[----:B------:R-:W-:Y:S01]  /*45b0*/  LEA.HI.X.SX32 R177, R157, R5, 0x2, P5 ;  /* 0x000000059db17211 */ /* 0x000fe200028f16ff */
[----:B------:R-:W-:Y:S01]  /*45c0*/  STL.64 [R1+0x20], R180 ;  /* 0x000020b401007387 */ /* 0x000fe20000100a00 */
[----:B------:R-:W-:-:S02]  /*45d0*/  IADD3 R172, P5, R119, R118, RZ ;  /* 0x0000007677ac7210 */ /* 0x000fc40007fbe0ff */
[-C--:B------:R-:W-:Y:S01]  /*45e0*/  LEA.HI.X.SX32 R185, R117, R5.reuse, 0x2, P3 ;  /* 0x0000000575b97211 */ /* 0x080fe200018f16ff */
[----:B------:R-:W-:Y:S01]  /*45f0*/  STL.64 [R1+0x18], R188 ;  /* 0x000018bc01007387 */ /* 0x000fe20000100a00 */
[-C--:B------:R-:W-:Y:S01]  /*4600*/  IADD3 R248, P3, R110, R118.reuse, RZ ;  /* 0x000000766ef87210 */ /* 0x080fe20007f7e0ff */
[----:B----4-:R-:W-:Y:S01]  /*4610*/  IMAD.SHL.U32 R110, R116, 0x4, RZ ;  /* 0x00000004746e7824 */ /* 0x010fe200078e00ff */
[-C--:B------:R-:W-:Y:S01]  /*4620*/  LEA.HI.X.SX32 R173, R115, R5.reuse, 0x2, P5 ;  /* 0x0000000573ad7211 */ /* 0x080fe200028f16ff */
[----:B------:R3:W-:Y:S01]  /*4630*/  STL [R1+0x54], R108 ;  /* 0x0000546c01007387 */ /* 0x0007e20000100800 */
[-C--:B-1----:R-:W-:Y:S01]  /*4640*/  IADD3 R104, P5, R104, R118.reuse, RZ ;  /* 0x0000007668687210 */ /* 0x082fe20007fbe0ff */
[----:B------:R-:W-:Y:S01]  /*4650*/  IMAD R115, R252, 0x2, R109 ;  /* 0x00000002fc737824 */ /* 0x000fe200078e026d */
[-C--:B------:R-:W-:Y:S01]  /*4660*/  LEA.HI.X.SX32 R249, R106, R5.reuse, 0x2, P3 ;  /* 0x000000056af97211 */ /* 0x080fe200018f16ff */
[----:B------:R-:W-:Y:S01]  /*4670*/  STL.64 [R1+0x10], R176 ;  /* 0x000010b001007387 */ /* 0x000fe20000100a00 */
[-C--:B------:R-:W-:Y:S01]  /*4680*/  IADD3 R106, P3, R0, R118.reuse, RZ ;  /* 0x00000076006a7210 */ /* 0x080fe20007f7e0ff */
[----:B--2---:R-:W-:Y:S01]  /*4690*/  IMAD.SHL.U32 R0, R114, 0x4, RZ ;  /* 0x0000000472007824 */ /* 0x004fe200078e00ff */
[-C--:B------:R-:W-:Y:S01]  /*46a0*/  LEA.HI.X.SX32 R105, R113, R5.reuse, 0x2, P5 ;  /* 0x0000000571697211 */ /* 0x080fe200028f16ff */
[----:B------:R-:W-:Y:S01]  /*46b0*/  STL.64 [R1+0x8], R184 ;  /* 0x000008b801007387 */ /* 0x000fe20000100a00 */
[-C--:B------:R-:W-:Y:S01]  /*46c0*/  LEA.HI.X.SX32 R107, R111, R5.reuse, 0x2, P3 ;  /* 0x000000056f6b7211 */ /* 0x080fe200018f16ff */
[----:B------:R-:W-:Y:S01]  /*46d0*/  IMAD R117, R252, 0x2, R115 ;  /* 0x00000002fc757824 */ /* 0x000fe200078e0273 */
[-C--:B---3--:R-:W-:Y:S01]  /*46e0*/  IADD3 R108, P5, R108, R118.reuse, RZ ;  /* 0x000000766c6c7210 */ /* 0x088fe20007fbe0ff */
[----:B------:R1:W-:Y:S01]  /*46f0*/  STL [R1+0x50], R110 ;  /* 0x0000506e01007387 */ /* 0x0003e20000100800 */
[----:B------:R-:W-:Y:S01]  /*4700*/  ISETP.GE.AND P1, PT, R162, c[0x0][0x180], PT ;  /* 0x00006000a2007a0c */ /* 0x000fe20003f26270 */
[----:B------:R-:W-:Y:S01]  /*4710*/  IMAD R119, R252, 0x2, R117 ;  /* 0x00000002fc777824 */ /* 0x000fe200078e0275 */
[----:B------:R-:W-:Y:S01]  /*4720*/  LEA.HI.X.SX32 R109, R112, R5, 0x2, P5 ;  /* 0x00000005706d7211 */ /* 0x000fe200028f16ff */
[----:B------:R-:W-:Y:S01]  /*4730*/  STL.64 [R1], R172 ;  /* 0x000000ac01007387 */ /* 0x000fe20000100a00 */
[----:B------:R-:W-:-:S02]  /*4740*/  IADD3 R112, P5, R0, R118, RZ ;  /* 0x0000007600707210 */ /* 0x000fc40007fbe0ff */
[----:B------:R-:W-:Y:S01]  /*4750*/  SEL R157, R4, RZ, !P1 ;  /* 0x000000ff049d7207 */ /* 0x000fe20004800000 */
[----:B------:R2:W-:Y:S01]  /*4760*/  STL [R1+0x4c], R0 ;  /* 0x00004c0001007387 */ /* 0x0005e20000100800 */
[-C--:B------:R-:W-:Y:S02]  /*4770*/  LEA.HI.X.SX32 R113, R114, R5.reuse, 0x2, P5 ;  /* 0x0000000572717211 */ /* 0x080fe400028f16ff */
[-C--:B-1----:R-:W-:Y:S01]  /*4780*/  IADD3 R110, P3, R110, R118.reuse, RZ ;  /* 0x000000766e6e7210 */ /* 0x082fe20007f7e0ff */
[----:B------:R1:W-:Y:S01]  /*4790*/  LDGSTS.E [R3], [R192.64], P4 ;  /* 0x00000000c0037fae */ /* 0x0003e2000a121860 */
[----:B------:R-:W-:Y:S02]  /*47a0*/  LEA R114, P5, R115, R118, 0x2 ;  /* 0x0000007673727211 */ /* 0x000fe400078a10ff */
[----:B------:R-:W-:Y:S01]  /*47b0*/  LEA.HI.X.SX32 R111, R116, R5, 0x2, P3 ;  /* 0x00000005746f7211 */ /* 0x000fe200018f16ff */
[----:B------:R3:W-:Y:S01]  /*47c0*/  LDGSTS.E [R3+0x400], [R188.64], P2 ;  /* 0x00400000bc037fae */ /* 0x0007e20009121860 */
[----:B------:R-:W-:-:S02]  /*47d0*/  ISETP.GE.AND P3, PT, R161, c[0x0][0x180], PT ;  /* 0x00006000a1007a0c */ /* 0x000fc40003f66270 */
[-C--:B------:R-:W-:Y:S01]  /*47e0*/  LEA R116, P1, R117, R118.reuse, 0x2 ;  /* 0x0000007675747211 */ /* 0x080fe200078210ff */
[----:B------:R4:W-:Y:S01]  /*47f0*/  LDGSTS.E [R3+0x800], [R184.64], P0 ;  /* 0x00800000b8037fae */ /* 0x0009e20008121860 */
[----:B------:R-:W-:Y:S02]  /*4800*/  SEL R158, R4, RZ, !P3 ;  /* 0x000000ff049e7207 */ /* 0x000fe40005800000 */
[----:B------:R-:W-:Y:S01]  /*4810*/  LEA R118, P3, R119, R118, 0x2 ;  /* 0x0000007677767211 */ /* 0x000fe200078610ff */
[----:B------:R-:W-:Y:S01]  /*4820*/  STL.64 [R1+0x1b8], R248 ;  /* 0x0001b8f801007387 */ /* 0x000fe20000100a00 */
[----:B------:R-:W-:Y:S02]  /*4830*/  LOP3.LUT R160, R2, 0x14, RZ, 0xfc, !PT ;  /* 0x0000001402a07812 */ /* 0x000fe400078efcff */
[-C--:B------:R-:W-:Y:S01]  /*4840*/  LEA.HI.X.SX32 R117, R117, R5.reuse, 0x2, P1 ;  /* 0x0000000575757211 */ /* 0x080fe200008f16ff */
[----:B------:R-:W-:Y:S01]  /*4850*/  STL.64 [R1+0x1c0], R106 ;  /* 0x0001c06a01007387 */ /* 0x000fe20000100a00 */
[----:B------:R-:W-:-:S02]  /*4860*/  LEA.HI.X.SX32 R119, R119, R5, 0x2, P3 ;  /* 0x0000000577777211 */ /* 0x000fc400018f16ff */
[----:B------:R-:W-:Y:S01]  /*4870*/  ISETP.NE.U32.AND P1, PT, R157, RZ, PT ;  /* 0x000000ff9d00720c */ /* 0x000fe20003f25070 */
[----:B------:R1:W-:Y:S01]  /*4880*/  STL.64 [R1+0x1c8], R110 ;  /* 0x0001c86e01007387 */ /* 0x0003e20000100a00 */
[----:B------:R-:W-:Y:S02]  /*4890*/  ISETP.GE.AND P3, PT, R160, c[0x0][0x180], PT ;  /* 0x00006000a0007a0c */ /* 0x000fe40003f66270 */
[C---:B--2---:R-:W-:Y:S01]  /*48a0*/  LOP3.LUT R0, R2.reuse, 0x18, RZ, 0xfc, !PT ;  /* 0x0000001802007812 */ /* 0x044fe200078efcff */
[----:B------:R-:W-:Y:S01]  /*48b0*/  STL [R1+0x1b4], R73 ;  /* 0x0001b44901007387 */ /* 0x000fe20000100800 */
[----:B------:R-:W-:Y:S02]  /*48c0*/  LOP3.LUT R169, R2, 0x1c, RZ, 0xfc, !PT ;  /* 0x0000001c02a97812 */ /* 0x000fe400078efcff */
[----:B------:R-:W-:Y:S01]  /*48d0*/  LEA.HI.X.SX32 R115, R115, R5, 0x2, P5 ;  /* 0x0000000573737211 */ /* 0x000fe200028f16ff */
[----:B------:R2:W-:Y:S01]  /*48e0*/  STL [R1+0x1b0], R87 ;  /* 0x0001b05701007387 */ /* 0x0005e20000100800 */
[----:B------:R-:W-:-:S02]  /*48f0*/  SEL R5, R4, RZ, !P3 ;  /* 0x000000ff04057207 */ /* 0x000fc40005800000 */
[----:B------:R-:W-:Y:S01]  /*4900*/  ISETP.NE.U32.AND P5, PT, R158, RZ, PT ;  /* 0x000000ff9e00720c */ /* 0x000fe20003fa5070 */
[----:B------:R1:W-:Y:S01]  /*4910*/  LDGSTS.E [R3+0xc00], [R248.64], P1 ;  /* 0x00c00000f8037fae */ /* 0x0003e20008921860 */
[----:B------:R-:W-:Y:S02]  /*4920*/  ISETP.GE.AND P4, PT, R0, c[0x0][0x180], PT ;  /* 0x0000600000007a0c */ /* 0x000fe40003f86270 */
[----:B------:R-:W-:Y:S01]  /*4930*/  ISETP.GE.AND P3, PT, R169, c[0x0][0x180], PT ;  /* 0x00006000a9007a0c */ /* 0x000fe20003f66270 */
[----:B------:R1:W-:Y:S01]  /*4940*/  STL [R1+0x1ac], R71 ;  /* 0x0001ac4701007387 */ /* 0x0003e20000100800 */
[----:B------:R-:W-:Y:S02]  /*4950*/  LOP3.LUT R0, R2, 0x20, RZ, 0xfc, !PT ;  /* 0x0000002002007812 */ /* 0x000fe400078efcff */
[----:B------:R-:W-:Y:S01]  /*4960*/  ISETP.NE.U32.AND P2, PT, R5, RZ, PT ;  /* 0x000000ff0500720c */ /* 0x000fe20003f45070 */
[----:B------:R1:W-:Y:S01]  /*4970*/  STL [R1+0x1a8], R83 ;  /* 0x0001a85301007387 */ /* 0x0003e20000100800 */
[----:B------:R-:W-:-:S02]  /*4980*/  SEL R157, R4, RZ, !P4 ;  /* 0x000000ff049d7207 */ /* 0x000fc40006000000 */
[----:B------:R-:W-:Y:S01]  /*4990*/  SEL R5, R4, RZ, !P3 ;  /* 0x000000ff04057207 */ /* 0x000fe20005800000 */
[----:B------:R1:W-:Y:S01]  /*49a0*/  LDGSTS.E [R3+0x1000], [R106.64], P5 ;  /* 0x010000006a037fae */ /* 0x0003e2000a921860 */
[----:B------:R-:W-:Y:S02]  /*49b0*/  LOP3.LUT R169, R2, 0x24, RZ, 0xfc, !PT ;  /* 0x0000002402a97812 */ /* 0x000fe400078efcff */
[----:B------:R-:W-:Y:S01]  /*49c0*/  ISETP.GE.AND P4, PT, R0, c[0x0][0x180], PT ;  /* 0x0000600000007a0c */ /* 0x000fe20003f86270 */
[----:B------:R-:W-:Y:S01]  /*49d0*/  STL [R1+0x1a4], R43 ;  /* 0x0001a42b01007387 */ /* 0x000fe20000100800 */
[----:B------:R-:W-:Y:S02]  /*49e0*/  ISETP.NE.U32.AND P3, PT, R157, RZ, PT ;  /* 0x000000ff9d00720c */ /* 0x000fe40003f65070 */
[----:B------:R-:W-:Y:S01]  /*49f0*/  ISETP.NE.U32.AND P0, PT, R5, RZ, PT ;  /* 0x000000ff0500720c */ /* 0x000fe20003f05070 */
[----:B------:R1:W-:Y:S01]  /*4a00*/  LDGSTS.E [R3+0x1400], [R110.64], P2 ;  /* 0x014000006e037fae */ /* 0x0003e20009121860 */
[----:B------:R-:W-:Y:S01]  /*4a10*/  ISETP.GE.AND P1, PT, R169, c[0x0][0x180], PT ;  /* 0x00006000a9007a0c */ /* 0x000fe20003f26270 */
[----:B------:R-:W-:Y:S01]  /*4a20*/  IMAD R169, R130, c[0x0][0x190], RZ ;  /* 0x0000640082a97a24 */ /* 0x000fe200078e02ff */
[----:B------:R-:W-:Y:S01]  /*4a30*/  SEL R157, R4, RZ, !P4 ;  /* 0x000000ff049d7207 */ /* 0x000fe20006000000 */
[----:B------:R1:W-:Y:S01]  /*4a40*/  STL [R1+0x1a0], R103 ;  /* 0x0001a06701007387 */ /* 0x0003e20000100800 */
[----:B------:R-:W-:-:S02]  /*4a50*/  LOP3.LUT R0, R2, 0x28, RZ, 0xfc, !PT ;  /* 0x0000002802007812 */ /* 0x000fc400078efcff */
[----:B------:R-:W-:Y:S01]  /*4a60*/  LOP3.LUT R158, R2, 0x2c, RZ, 0xfc, !PT ;  /* 0x0000002c029e7812 */ /* 0x000fe200078efcff */
[----:B------:R-:W-:Y:S01]  /*4a70*/  STL [R1+0x19c], R98 ;  /* 0x00019c6201007387 */ /* 0x000fe20000100800 */
[----:B------:R-:W-:Y:S02]  /*4a80*/  SEL R5, R4, RZ, !P1 ;  /* 0x000000ff04057207 */ /* 0x000fe40004800000 */
[----:B------:R-:W-:Y:S01]  /*4a90*/  ISETP.NE.U32.AND P4, PT, R157, RZ, PT ;  /* 0x000000ff9d00720c */ /* 0x000fe20003f85070 */
[----:B------:R2:W-:Y:S01]  /*4aa0*/  LDGSTS.E [R3+0x1800], [R72.64], P3 ;  /* 0x0180000048037fae */ /* 0x0005e20009921860 */
[----:B------:R-:W-:Y:S01]  /*4ab0*/  ISETP.GE.AND P5, PT, R0, c[0x0][0x180], PT ;  /* 0x0000600000007a0c */ /* 0x000fe20003fa6270 */
[----:B-1----:R-:W-:Y:S01]  /*4ac0*/  IMAD R111, R137, c[0x0][0x190], RZ ;  /* 0x00006400896f7a24 */ /* 0x002fe200078e02ff */
[----:B------:R-:W-:Y:S01]  /*4ad0*/  LOP3.LUT R0, R2, 0x30, RZ, 0xfc, !PT ;  /* 0x0000003002007812 */ /* 0x000fe200078efcff */
[----:B------:R1:W-:Y:S01]  /*4ae0*/  LDGSTS.E [R3+0x1c00], [R48.64], P0 ;  /* 0x01c0000030037fae */ /* 0x0003e20008121860 */
[----:B------:R-:W-:Y:S01]  /*4af0*/  ISETP.GE.AND P1, PT, R158, c[0x0][0x180], PT ;  /* 0x000060009e007a0c */ /* 0x000fe20003f26270 */
[----:B------:R-:W-:Y:S01]  /*4b00*/  IMAD R110, R142, c[0x0][0x190], RZ ;  /* 0x000064008e6e7a24 */ /* 0x000fe200078e02ff */
[----:B------:R-:W-:Y:S01]  /*4b10*/  ISETP.NE.U32.AND P2, PT, R5, RZ, PT ;  /* 0x000000ff0500720c */ /* 0x000fe20003f45070 */
[----:B------:R1:W-:Y:S01]  /*4b20*/  STL [R1+0x198], R99 ;  /* 0x0001986301007387 */ /* 0x0003e20000100800 */
[----:B------:R-:W-:Y:S01]  /*4b30*/  SEL R157, R4, RZ, !P5 ;  /* 0x000000ff049d7207 */ /* 0x000fe20006800000 */
[----:B------:R-:W-:Y:S01]  /*4b40*/  IMAD R158, R146, c[0x0][0x190], RZ ;  /* 0x00006400929e7a24 */ /* 0x000fe200078e02ff */
[----:B------:R-:W-:Y:S01]  /*4b50*/  ISETP.GE.AND P5, PT, R0, c[0x0][0x180], PT ;  /* 0x0000600000007a0c */ /* 0x000fe20003fa6270 */
[----:B------:R1:W-:Y:S01]  /*4b60*/  LDGSTS.E [R3+0x2000], [R100.64], P4 ;  /* 0x0200000064037fae */ /* 0x0003e2000a121860 */
[----:B------:R-:W-:-:S02]  /*4b70*/  SEL R5, R4, RZ, !P1 ;  /* 0x000000ff04057207 */ /* 0x000fc40004800000 */
[----:B------:R-:W-:Y:S01]  /*4b80*/  LOP3.LUT R107, R2, 0x34, RZ, 0xfc, !PT ;  /* 0x00000034026b7812 */ /* 0x000fe200078efcff */
[----:B------:R1:W-:Y:S01]  /*4b90*/  STL [R1+0x194], R93 ;  /* 0x0001945d01007387 */ /* 0x0003e20000100800 */
[----:B------:R-:W-:Y:S02]  /*4ba0*/  ISETP.NE.U32.AND P1, PT, R157, RZ, PT ;  /* 0x000000ff9d00720c */ /* 0x000fe40003f25070 */
[----:B------:R-:W-:Y:S01]  /*4bb0*/  SEL R157, R4, RZ, !P5 ;  /* 0x000000ff049d7207 */ /* 0x000fe20006800000 */
[----:B------:R1:W-:Y:S01]  /*4bc0*/  LDGSTS.E [R3+0x2400], [R90.64], P2 ;  /* 0x024000005a037fae */ /* 0x0003e20009121860 */
[----:B------:R-:W-:Y:S02]  /*4bd0*/  ISETP.NE.U32.AND P3, PT, R5, RZ, PT ;  /* 0x000000ff0500720c */ /* 0x000fe40003f65070 */
[----:B------:R-:W-:Y:S01]  /*4be0*/  ISETP.GE.AND P0, PT, R107, c[0x0][0x180], PT ;  /* 0x000060006b007a0c */ /* 0x000fe20003f06270 */
[----:B------:R-:W-:Y:S01]  /*4bf0*/  IMAD R107, R148, c[0x0][0x190], RZ ;  /* 0x00006400946b7a24 */ /* 0x000fe200078e02ff */
[----:B------:R-:W-:-:S02]  /*4c00*/  LOP3.LUT R0, R2, 0x38, RZ, 0xfc, !PT ;  /* 0x0000003802007812 */ /* 0x000fc400078efcff */
[----:B------:R-:W-:Y:S02]  /*4c10*/  LOP3.LUT R106, R2, 0x3c, RZ, 0xfc, !PT ;  /* 0x0000003c026a7812 */ /* 0x000fe400078efcff */
[----:B------:R-:W-:Y:S01]  /*4c20*/  ISETP.NE.U32.AND P5, PT, R157, RZ, PT ;  /* 0x000000ff9d00720c */ /* 0x000fe20003fa5070 */
[----:B------:R2:W-:Y:S01]  /*4c30*/  LDGSTS.E [R3+0x2800], [R86.64], P1 ;  /* 0x0280000056037fae */ /* 0x0005e20008921860 */
[----:B------:R-:W-:Y:S02]  /*4c40*/  SEL R5, R4, RZ, !P0 ;  /* 0x000000ff04057207 */ /* 0x000fe40004000000 */
[----:B------:R-:W-:Y:S01]  /*4c50*/  ISETP.GE.AND P4, PT, R0, c[0x0][0x180], PT ;  /* 0x0000600000007a0c */ /* 0x000fe20003f86270 */
[----:B------:R1:W-:Y:S01]  /*4c60*/  LDGSTS.E [R3+0x2c00], [R80.64], P3 ;  /* 0x02c0000050037fae */ /* 0x0003e20009921860 */
[----:B------:R-:W-:Y:S02]  /*4c70*/  ISETP.GE.AND P0, PT, R106, c[0x0][0x180], PT ;  /* 0x000060006a007a0c */ /* 0x000fe40003f06270 */
[----:B------:R-:W-:-:S02]  /*4c80*/  LOP3.LUT R0, R2, 0x40, RZ, 0xfc, !PT ;  /* 0x0000004002007812 */ /* 0x000fc400078efcff */
[----:B------:R-:W-:Y:S02]  /*4c90*/  ISETP.NE.U32.AND P2, PT, R5, RZ, PT ;  /* 0x000000ff0500720c */ /* 0x000fe40003f45070 */
[C---:B------:R-:W-:Y:S01]  /*4ca0*/  SEL R157, R4.reuse, RZ, !P4 ;  /* 0x000000ff049d7207 */ /* 0x040fe20006000000 */
[----:B------:R1:W-:Y:S01]  /*4cb0*/  LDGSTS.E [R3+0x3000], [R74.64], P5 ;  /* 0x030000004a037fae */ /* 0x0003e2000a921860 */
[----:B------:R-:W-:Y:S01]  /*4cc0*/  SEL R5, R4, RZ, !P0 ;  /* 0x000000ff04057207 */ /* 0x000fe20004000000 */
[----:B--2---:R-:W-:Y:S01]  /*4cd0*/  IMAD R87, R156, c[0x0][0x190], RZ ;  /* 0x000064009c577a24 */ /* 0x004fe200078e02ff */
[----:B------:R-:W-:Y:S02]  /*4ce0*/  LOP3.LUT R106, R2, 0x44, RZ, 0xfc, !PT ;  /* 0x00000044026a7812 */ /* 0x000fe400078efcff */
[----:B------:R-:W-:Y:S02]  /*4cf0*/  ISETP.GE.AND P4, PT, R0, c[0x0][0x180], PT ;  /* 0x0000600000007a0c */ /* 0x000fe40003f86270 */
[----:B------:R-:W-:Y:S01]  /*4d00*/  ISETP.NE.U32.AND P0, PT, R157, RZ, PT ;  /* 0x000000ff9d00720c */ /* 0x000fe20003f05070 */
[----:B------:R2:W-:Y:S01]  /*4d10*/  STL [R1+0x184], R87 ;  /* 0x0001845701007387 */ /* 0x0005e20000100800 */
[----:B------:R-:W-:-:S02]  /*4d20*/  ISETP.NE.U32.AND P1, PT, R5, RZ, PT ;  /* 0x000000ff0500720c */ /* 0x000fc40003f25070 */
[----:B------:R-:W-:Y:S01]  /*4d30*/  LOP3.LUT R0, R2, 0x48, RZ, 0xfc, !PT ;  /* 0x0000004802007812 */ /* 0x000fe200078efcff */
[----:B------:R1:W-:Y:S01]  /*4d40*/  LDGSTS.E [R3+0x3400], [R70.64], P2 ;  /* 0x0340000046037fae */ /* 0x0003e20009121860 */
[----:B------:R-:W-:Y:S01]  /*4d50*/  ISETP.GE.AND P3, PT, R106, c[0x0][0x180], PT ;  /* 0x000060006a007a0c */ /* 0x000fe20003f66270 */
[----:B------:R-:W-:Y:S01]  /*4d60*/  IMAD R106, R153, c[0x0][0x190], RZ ;  /* 0x00006400996a7a24 */ /* 0x000fe200078e02ff */
[----:B------:R-:W-:Y:S02]  /*4d70*/  SEL R157, R4, RZ, !P4 ;  /* 0x000000ff049d7207 */ /* 0x000fe40006000000 */
[----:B------:R-:W-:Y:S02]  /*4d80*/  LOP3.LUT R73, R2, 0x4c, RZ, 0xfc, !PT ;  /* 0x0000004c02497812 */ /* 0x000fe400078efcff */
[----:B------:R-:W-:Y:S01]  /*4d90*/  ISETP.GE.AND P5, PT, R0, c[0x0][0x180], PT ;  /* 0x0000600000007a0c */ /* 0x000fe20003fa6270 */
[----:B------:R1:W-:Y:S01]  /*4da0*/  LDGSTS.E [R3+0x3800], [R84.64], P0 ;  /* 0x0380000054037fae */ /* 0x0003e20008121860 */
[----:B------:R-:W-:-:S02]  /*4db0*/  SEL R5, R4, RZ, !P3 ;  /* 0x000000ff04057207 */ /* 0x000fc40005800000 */
[----:B------:R-:W-:Y:S01]  /*4dc0*/  ISETP.NE.U32.AND P4, PT, R157, RZ, PT ;  /* 0x000000ff9d00720c */ /* 0x000fe20003f85070 */
[----:B------:R1:W-:Y:S01]  /*4dd0*/  LDGSTS.E [R3+0x3c00], [R96.64], P1 ;  /* 0x03c0000060037fae */ /* 0x0003e20008921860 */
[----:B------:R-:W-:Y:S02]  /*4de0*/  LOP3.LUT R0, R2, 0x50, RZ, 0xfc, !PT ;  /* 0x0000005002007812 */ /* 0x000fe400078efcff */
[----:B------:R-:W-:Y:S02]  /*4df0*/  ISETP.GE.AND P3, PT, R73, c[0x0][0x180], PT ;  /* 0x0000600049007a0c */ /* 0x000fe40003f66270 */
[----:B------:R-:W-:Y:S02]  /*4e00*/  SEL R157, R4, RZ, !P5 ;  /* 0x000000ff049d7207 */ /* 0x000fe40006800000 */
[----:B------:R-:W-:Y:S02]  /*4e10*/  ISETP.NE.U32.AND P2, PT, R5, RZ, PT ;  /* 0x000000ff0500720c */ /* 0x000fe40003f45070 */
[----:B------:R-:W-:-:S02]  /*4e20*/  ISETP.GE.AND P5, PT, R0, c[0x0][0x180], PT ;  /* 0x0000600000007a0c */ /* 0x000fc40003fa6270 */
[----:B------:R-:W-:Y:S01]  /*4e30*/  SEL R5, R4, RZ, !P3 ;  /* 0x000000ff04057207 */ /* 0x000fe20005800000 */
[----:B------:R1:W-:Y:S01]  /*4e40*/  LDGSTS.E [R3+0x4000], [R68.64], P4 ;  /* 0x0400000044037fae */ /* 0x0003e2000a121860 */
[----:B------:R-:W-:Y:S02]  /*4e50*/  LOP3.LUT R73, R2, 0x54, RZ, 0xfc, !PT ;  /* 0x0000005402497812 */ /* 0x000fe400078efcff */
[----:B------:R-:W-:Y:S02]  /*4e60*/  ISETP.NE.U32.AND P3, PT, R157, RZ, PT ;  /* 0x000000ff9d00720c */ /* 0x000fe40003f65070 */
[----:B------:R-:W-:Y:S02]  /*4e70*/  SEL R157, R4, RZ, !P5 ;  /* 0x000000ff049d7207 */ /* 0x000fe40006800000 */
[----:B------:R-:W-:Y:S01]  /*4e80*/  ISETP.NE.U32.AND P0, PT, R5, RZ, PT ;  /* 0x000000ff0500720c */ /* 0x000fe20003f05070 */
[----:B------:R2:W-:Y:S01]  /*4e90*/  LDGSTS.E [R3+0x4400], [R76.64], P2 ;  /* 0x044000004c037fae */ /* 0x0005e20009121860 */
[----:B------:R-:W-:-:S02]  /*4ea0*/  ISETP.GE.AND P1, PT, R73, c[0x0][0x180], PT ;  /* 0x0000600049007a0c */ /* 0x000fc40003f26270 */
[C---:B------:R-:W-:Y:S02]  /*4eb0*/  LOP3.LUT R0, R2.reuse, 0x58, RZ, 0xfc, !PT ;  /* 0x0000005802007812 */ /* 0x040fe400078efcff */
[----:B-1----:R-:W-:Y:S02]  /*4ec0*/  LOP3.LUT R71, R2, 0x5c, RZ, 0xfc, !PT ;  /* 0x0000005c02477812 */ /* 0x002fe400078efcff */
[----:B------:R-:W-:Y:S01]  /*4ed0*/  ISETP.NE.U32.AND P5, PT, R157, RZ, PT ;  /* 0x000000ff9d00720c */ /* 0x000fe20003fa5070 */
[----:B------:R1:W-:Y:S01]  /*4ee0*/  LDGSTS.E [R3+0x4800], [R88.64], P3 ;  /* 0x0480000058037fae */ /* 0x0003e20009921860 */
[----:B------:R-:W-:Y:S02]  /*4ef0*/  SEL R157, R4, RZ, !P1 ;  /* 0x000000ff049d7207 */ /* 0x000fe40004800000 */
[----:B------:R-:W-:Y:S01]  /*4f00*/  ISETP.GE.AND P4, PT, R0, c[0x0][0x180], PT ;  /* 0x0000600000007a0c */ /* 0x000fe20003f86270 */
[----:B------:R1:W-:Y:S01]  /*4f10*/  LDGSTS.E [R3+0x4c00], [R82.64], P0 ;  /* 0x04c0000052037fae */ /* 0x0003e20008121860 */
[----:B------:R-:W-:-:S02]  /*4f20*/  LOP3.LUT R0, R2, 0x60, RZ, 0xfc, !PT ;  /* 0x0000006002007812 */ /* 0x000fc400078efcff */
[----:B------:R-:W-:Y:S02]  /*4f30*/  ISETP.GE.AND P1, PT, R71, c[0x0][0x180], PT ;  /* 0x0000600047007a0c */ /* 0x000fe40003f26270 */
[----:B------:R-:W-:Y:S02]  /*4f40*/  ISETP.NE.U32.AND P2, PT, R157, RZ, PT ;  /* 0x000000ff9d00720c */ /* 0x000fe40003f45070 */
[----:B------:R-:W-:Y:S01]  /*4f50*/  SEL R5, R4, RZ, !P4 ;  /* 0x000000ff04057207 */ /* 0x000fe20006000000 */
[----:B------:R2:W-:Y:S01]  /*4f60*/  LDGSTS.E [R3+0x5000], [R6.64], P5 ;  /* 0x0500000006037fae */ /* 0x0005e2000a921860 */
[----:B------:R-:W-:Y:S02]  /*4f70*/  ISETP.GE.AND P4, PT, R0, c[0x0][0x180], PT ;  /* 0x0000600000007a0c */ /* 0x000fe40003f86270 */
[----:B------:R-:W-:Y:S01]  /*4f80*/  SEL R157, R4, RZ, !P1 ;  /* 0x000000ff049d7207 */ /* 0x000fe20004800000 */
[----:B-1----:R-:W-:Y:S01]  /*4f90*/  IMAD R83, R124, c[0x0][0x190], RZ ;  /* 0x000064007c537a24 */ /* 0x002fe200078e02ff */
[----:B------:R-:W-:-:S02]  /*4fa0*/  LOP3.LUT R73, R2, 0x64, RZ, 0xfc, !PT ;  /* 0x0000006402497812 */ /* 0x000fc400078efcff */
[----:B------:R-:W-:Y:S02]  /*4fb0*/  ISETP.NE.U32.AND P1, PT, R5, RZ, PT ;  /* 0x000000ff0500720c */ /* 0x000fe40003f25070 */
[----:B------:R-:W-:Y:S01]  /*4fc0*/  SEL R5, R4, RZ, !P4 ;  /* 0x000000ff04057207 */ /* 0x000fe20006000000 */
[----:B------:R1:W-:Y:S01]  /*4fd0*/  LDGSTS.E [R3+0x5400], [R18.64], P2 ;  /* 0x0540000012037fae */ /* 0x0003e20009121860 */
[----:B------:R-:W-:Y:S02]  /*4fe0*/  ISETP.NE.U32.AND P3, PT, R157, RZ, PT ;  /* 0x000000ff9d00720c */ /* 0x000fe40003f65070 */
[----:B------:R-:W-:Y:S02]  /*4ff0*/  ISETP.GE.AND P0, PT, R73, c[0x0][0x180], PT ;  /* 0x0000600049007a0c */ /* 0x000fe40003f06270 */
[C---:B------:R-:W-:Y:S02]  /*5000*/  LOP3.LUT R0, R2.reuse, 0x68, RZ, 0xfc, !PT ;  /* 0x0000006802007812 */ /* 0x040fe400078efcff */
[----:B------:R-:W-:-:S02]  /*5010*/  LOP3.LUT R71, R2, 0x6c, RZ, 0xfc, !PT ;  /* 0x0000006c02477812 */ /* 0x000fc400078efcff */
[----:B------:R-:W-:Y:S01]  /*5020*/  ISETP.NE.U32.AND P4, PT, R5, RZ, PT ;  /* 0x000000ff0500720c */ /* 0x000fe20003f85070 */
[----:B------:R1:W-:Y:S01]  /*5030*/  LDGSTS.E [R3+0x5800], [R42.64], P1 ;  /* 0x058000002a037fae */ /* 0x0003e20008921860 */
[----:B------:R-:W-:Y:S02]  /*5040*/  SEL R157, R4, RZ, !P0 ;  /* 0x000000ff049d7207 */ /* 0x000fe40004000000 */
[----:B------:R-:W-:Y:S01]  /*5050*/  ISETP.GE.AND P5, PT, R0, c[0x0][0x180], PT ;  /* 0x0000600000007a0c */ /* 0x000fe20003fa6270 */
[----:B------:R1:W-:Y:S01]  /*5060*/  LDGSTS.E [R3+0x5c00], [R8.64], P3 ;  /* 0x05c0000008037fae */ /* 0x0003e20009921860 */
[----:B------:R-:W-:Y:S02]  /*5070*/  ISETP.GE.AND P0, PT, R71, c[0x0][0x180], PT ;  /* 0x0000600047007a0c */ /* 0x000fe40003f06270 */
[----:B------:R-:W-:Y:S02]  /*5080*/  LOP3.LUT R0, R2, 0x70, RZ, 0xfc, !PT ;  /* 0x0000007002007812 */ /* 0x000fe400078efcff */
[----:B------:R-:W-:-:S02]  /*5090*/  ISETP.NE.U32.AND P2, PT, R157, RZ, PT ;  /* 0x000000ff9d00720c */ /* 0x000fc40003f45070 */
[C---:B------:R-:W-:Y:S01]  /*50a0*/  SEL R5, R4.reuse, RZ, !P5 ;  /* 0x000000ff04057207 */ /* 0x040fe20006800000 */
[----:B------:R1:W-:Y:S01]  /*50b0*/  LDGSTS.E [R3+0x6000], [R102.64], P4 ;  /* 0x0600000066037fae */ /* 0x0003e2000a121860 */
[----:B------:R-:W-:Y:S02]  /*50c0*/  SEL R157, R4, RZ, !P0 ;  /* 0x000000ff049d7207 */ /* 0x000fe40004000000 */
[----:B------:R-:W-:Y:S02]  /*50d0*/  LOP3.LUT R73, R2, 0x74, RZ, 0xfc, !PT ;  /* 0x0000007402497812 */ /* 0x000fe400078efcff */
[----:B------:R-:W-:Y:S02]  /*50e0*/  ISETP.GE.AND P5, PT, R0, c[0x0][0x180], PT ;  /* 0x0000600000007a0c */ /* 0x000fe40003fa6270 */
[----:B------:R-:W-:Y:S02]  /*50f0*/  ISETP.NE.U32.AND P0, PT, R5, RZ, PT ;  /* 0x000000ff0500720c */ /* 0x000fe40003f05070 */
[----:B------:R-:W-:Y:S01]  /*5100*/  ISETP.NE.U32.AND P1, PT, R157, RZ, PT ;  /* 0x000000ff9d00720c */ /* 0x000fe20003f25070 */
[----:B------:R2:W-:Y:S01]  /*5110*/  LDGSTS.E [R3+0x6400], [R98.64], P2 ;  /* 0x0640000062037fae */ /* 0x0005e20009121860 */
[----:B------:R-:W-:Y:S01]  /*5120*/  LOP3.LUT R0, R2, 0x78, RZ, 0xfc, !PT ;  /* 0x0000007802007812 */ /* 0x000fe200078efcff */
[----:B-1----:R-:W-:Y:S01]  /*5130*/  IMAD R103, R122, c[0x0][0x190], RZ ;  /* 0x000064007a677a24 */ /* 0x002fe200078e02ff */
[----:B------:R-:W-:-:S02]  /*5140*/  ISETP.GE.AND P3, PT, R73, c[0x0][0x180], PT ;  /* 0x0000600049007a0c */ /* 0x000fc40003f66270 */
[----:B------:R-:W-:Y:S02]  /*5150*/  SEL R5, R4, RZ, !P5 ;  /* 0x000000ff04057207 */ /* 0x000fe40006800000 */
[----:B------:R-:W-:Y:S02]  /*5160*/  LOP3.LUT R71, R2, 0x7c, RZ, 0xfc, !PT ;  /* 0x0000007c02477812 */ /* 0x000fe400078efcff */
[----:B------:R-:W-:Y:S01]  /*5170*/  ISETP.GE.AND P4, PT, R0, c[0x0][0x180], PT ;  /* 0x0000600000007a0c */ /* 0x000fe20003f86270 */
[----:B------:R1:W-:Y:S01]  /*5180*/  LDGSTS.E [R3+0x6800], [R94.64], P0 ;  /* 0x068000005e037fae */ /* 0x0003e20008121860 */
[----:B------:R-:W-:Y:S01]  /*5190*/  SEL R157, R4, RZ, !P3 ;  /* 0x000000ff049d7207 */ /* 0x000fe20005800000 */
[----:B--2---:R-:W-:Y:S01]  /*51a0*/  IMAD R99, R129, c[0x0][0x190], RZ ;  /* 0x0000640081637a24 */ /* 0x004fe200078e02ff */
[----:B------:R-:W-:Y:S01]  /*51b0*/  ISETP.NE.U32.AND P5, PT, R5, RZ, PT ;  /* 0x000000ff0500720c */ /* 0x000fe20003fa5070 */
[----:B------:R2:W-:Y:S01]  /*51c0*/  LDGSTS.E [R3+0x6c00], [R92.64], P1 ;  /* 0x06c000005c037fae */ /* 0x0005e20008921860 */
[----:B------:R-:W-:Y:S01]  /*51d0*/  LOP3.LUT R0, R2, 0x2, RZ, 0xfc, !PT ;  /* 0x0000000202007812 */ /* 0x000fe200078efcff */
[----:B------:R-:W-:Y:S01]  /*51e0*/  IMAD R98, R140, c[0x0][0x190], RZ ;  /* 0x000064008c627a24 */ /* 0x000fe200078e02ff */
[----:B------:R-:W-:-:S02]  /*51f0*/  ISETP.GE.AND P3, PT, R71, c[0x0][0x180], PT ;  /* 0x0000600047007a0c */ /* 0x000fc40003f66270 */
[----:B------:R-:W-:Y:S02]  /*5200*/  SEL R5, R4, RZ, !P4 ;  /* 0x000000ff04057207 */ /* 0x000fe40006000000 */
[----:B------:R-:W-:Y:S02]  /*5210*/  ISETP.NE.U32.AND P2, PT, R157, RZ, PT ;  /* 0x000000ff9d00720c */ /* 0x000fe40003f45070 */
[----:B------:R-:W-:Y:S02]  /*5220*/  ISETP.GE.AND P4, PT, R0, c[0x0][0x180], PT ;  /* 0x0000600000007a0c */ /* 0x000fe40003f86270 */
[----:B------:R-:W-:Y:S01]  /*5230*/  SEL R157, R4, RZ, !P3 ;  /* 0x000000ff049d7207 */ /* 0x000fe20005800000 */
[----:B------:R1:W-:Y:S01]  /*5240*/  LDGSTS.E [R3+0x7000], [R40.64], P5 ;  /* 0x0700000028037fae */ /* 0x0003e2000a921860 */
[----:B------:R-:W-:Y:S01]  /*5250*/  LOP3.LUT R0, R2, 0x6, RZ, 0xfc, !PT ;  /* 0x0000000602007812 */ /* 0x000fe200078efcff */
[----:B--2---:R-:W-:Y:S01]  /*5260*/  IMAD R93, R150, c[0x0][0x190], RZ ;  /* 0x00006400965d7a24 */ /* 0x004fe200078e02ff */
[----:B------:R-:W-:-:S02]  /*5270*/  ISETP.NE.U32.AND P3, PT, R5, RZ, PT ;  /* 0x000000ff0500720c */ /* 0x000fc40003f65070 */
[----:B------:R-:W-:Y:S02]  /*5280*/  ISETP.NE.U32.AND P0, PT, R157, RZ, PT ;  /* 0x000000ff9d00720c */ /* 0x000fe40003f05070 */
[----:B------:R-:W-:Y:S01]  /*5290*/  ISETP.GE.AND P1, PT, R0, c[0x0][0x180], PT ;  /* 0x0000600000007a0c */ /* 0x000fe20003f26270 */
[----:B------:R2:W-:Y:S01]  /*52a0*/  LDGSTS.E [R3+0x7400], [R14.64], P2 ;  /* 0x074000000e037fae */ /* 0x0005e20009121860 */
[----:B------:R-:W-:Y:S02]  /*52b0*/  SEL R5, R4, RZ, !P4 ;  /* 0x000000ff04057207 */ /* 0x000fe40006000000 */
[C---:B------:R-:W-:Y:S02]  /*52c0*/  LOP3.LUT R43, R2.reuse, 0xa, RZ, 0xfc, !PT ;  /* 0x0000000a022b7812 */ /* 0x040fe400078efcff */
[----:B------:R-:W-:Y:S02]  /*52d0*/  LOP3.LUT R71, R2, 0xe, RZ, 0xfc, !PT ;  /* 0x0000000e02477812 */ /* 0x000fe400078efcff */
[----:B------:R-:W-:Y:S01]  /*52e0*/  SEL R157, R4, RZ, !P1 ;  /* 0x000000ff049d7207 */ /* 0x000fe20004800000 */
[----:B------:R1:W-:Y:S01]  /*52f0*/  LDGSTS.E [R3+0x7800], [R26.64], P3 ;  /* 0x078000001a037fae */ /* 0x0003e20009921860 */
[----:B------:R-:W-:-:S02]  /*5300*/  ISETP.NE.U32.AND P4, PT, R5, RZ, PT ;  /* 0x000000ff0500720c */ /* 0x000fc40003f85070 */
[----:B------:R-:W-:Y:S01]  /*5310*/  ISETP.GE.AND P5, PT, R43, c[0x0][0x180], PT ;  /* 0x000060002b007a0c */ /* 0x000fe20003fa6270 */
[----:B------:R1:W-:Y:S01]  /*5320*/  LDGSTS.E [R3+0x7c00], [R116.64], P0 ;  /* 0x07c0000074037fae */ /* 0x0003e20008121860 */
[----:B------:R-:W-:Y:S02]  /*5330*/  ISETP.GE.AND P1, PT, R71, c[0x0][0x180], PT ;  /* 0x0000600047007a0c */ /* 0x000fe40003f26270 */
[----:B------:R-:W-:Y:S02]  /*5340*/  LOP3.LUT R43, R2, 0x12, RZ, 0xfc, !PT ;  /* 0x00000012022b7812 */ /* 0x000fe400078efcff */
[----:B------:R-:W-:Y:S02]  /*5350*/  ISETP.NE.U32.AND P2, PT, R157, RZ, PT ;  /* 0x000000ff9d00720c */ /* 0x000fe40003f45070 */
[C---:B------:R-:W-:Y:S02]  /*5360*/  SEL R5, R4.reuse, RZ, !P5 ;  /* 0x000000ff04057207 */ /* 0x040fe40006800000 */
[----:B------:R-:W-:Y:S01]  /*5370*/  SEL R157, R4, RZ, !P1 ;  /* 0x000000ff049d7207 */ /* 0x000fe20004800000 */
[----:B------:R1:W-:Y:S01]  /*5380*/  LDGSTS.E [R250+0x200], [R180.64], P4 ;  /* 0x00200000b4fa7fae */ /* 0x0003e2000a121860 */
[----:B------:R-:W-:-:S02]  /*5390*/  LOP3.LUT R73, R2, 0x16, RZ, 0xfc, !PT ;  /* 0x0000001602497812 */ /* 0x000fc400078efcff */
[----:B------:R-:W-:Y:S02]  /*53a0*/  ISETP.GE.AND P5, PT, R43, c[0x0][0x180], PT ;  /* 0x000060002b007a0c */ /* 0x000fe40003fa6270 */
[----:B------:R-:W-:Y:S02]  /*53b0*/  ISETP.NE.U32.AND P1, PT, R5, RZ, PT ;  /* 0x000000ff0500720c */ /* 0x000fe40003f25070 */
[----:B------:R-:W-:Y:S01]  /*53c0*/  ISETP.NE.U32.AND P3, PT, R157, RZ, PT ;  /* 0x000000ff9d00720c */ /* 0x000fe20003f65070 */
[----:B------:R1:W-:Y:S01]  /*53d0*/  LDGSTS.E [R250+0x600], [R176.64], P2 ;  /* 0x00600000b0fa7fae */ /* 0x0003e20009121860 */
[----:B------:R-:W-:Y:S02]  /*53e0*/  ISETP.GE.AND P0, PT, R73, c[0x0][0x180], PT ;  /* 0x0000600049007a0c */ /* 0x000fe40003f06270 */
[----:B------:R-:W-:Y:S02]  /*53f0*/  SEL R5, R4, RZ, !P5 ;  /* 0x000000ff04057207 */ /* 0x000fe40006800000 */
[----:B------:R-:W-:-:S02]  /*5400*/  LOP3.LUT R43, R2, 0x1a, RZ, 0xfc, !PT ;  /* 0x0000001a022b7812 */ /* 0x000fc400078efcff */
[----:B------:R-:W-:Y:S02]  /*5410*/  LOP3.LUT R71, R2, 0x1e, RZ, 0xfc, !PT ;  /* 0x0000001e02477812 */ /* 0x000fe400078efcff */
[----:B------:R-:W-:Y:S01]  /*5420*/  SEL R157, R4, RZ, !P0 ;  /* 0x000000ff049d7207 */ /* 0x000fe20004000000 */
[----:B------:R2:W-:Y:S01]  /*5430*/  LDGSTS.E [R250+0xa00], [R172.64], P1 ;  /* 0x00a00000acfa7fae */ /* 0x0005e20008921860 */
[----:B------:R-:W-:Y:S01]  /*5440*/  ISETP.NE.U32.AND P5, PT, R5, RZ, PT ;  /* 0x000000ff0500720c */ /* 0x000fe20003fa5070 */
[----:B-1----:R-:W-:Y:S01]  /*5450*/  IMAD R176, R125, c[0x0][0x190], RZ ;  /* 0x000064007db07a24 */ /* 0x002fe200078e02ff */
[----:B------:R-:W-:Y:S01]  /*5460*/  ISETP.GE.AND P4, PT, R43, c[0x0][0x180], PT ;  /* 0x000060002b007a0c */ /* 0x000fe20003f86270 */
[----:B------:R1:W-:Y:S01]  /*5470*/  LDGSTS.E [R250+0xe00], [R104.64], P3 ;  /* 0x00e0000068fa7fae */ /* 0x0003e20009921860 */
[----:B------:R-:W-:Y:S02]  /*5480*/  LOP3.LUT R43, R2, 0x22, RZ, 0xfc, !PT ;  /* 0x00000022022b7812 */ /* 0x000fe400078efcff */
[----:B------:R-:W-:Y:S01]  /*5490*/  ISETP.GE.AND P0, PT, R71, c[0x0][0x180], PT ;  /* 0x0000600047007a0c */ /* 0x000fe20003f06270 */
[----:B------:R-:W-:Y:S01]  /*54a0*/  STL [R1+0x180], R176 ;  /* 0x000180b001007387 */ /* 0x000fe20000100800 */
[----:B------:R-:W-:-:S02]  /*54b0*/  ISETP.NE.U32.AND P2, PT, R157, RZ, PT ;  /* 0x000000ff9d00720c */ /* 0x000fc40003f45070 */
[----:B------:R-:W-:Y:S01]  /*54c0*/  SEL R5, R4, RZ, !P4 ;  /* 0x000000ff04057207 */ /* 0x000fe20006000000 */
[----:B--2---:R-:W-:Y:S01]  /*54d0*/  IMAD R173, R126, c[0x0][0x190], RZ ;  /* 0x000064007ead7a24 */ /* 0x004fe200078e02ff */
[----:B------:R-:W-:Y:S01]  /*54e0*/  ISETP.GE.AND P4, PT, R43, c[0x0][0x180], PT ;  /* 0x000060002b007a0c */ /* 0x000fe20003f86270 */
[----:B------:R2:W-:Y:S01]  /*54f0*/  LDGSTS.E [R250+0x1200], [R108.64], P5 ;  /* 0x012000006cfa7fae */ /* 0x0005e2000a921860 */
[----:B------:R-:W-:Y:S01]  /*5500*/  SEL R157, R4, RZ, !P0 ;  /* 0x000000ff049d7207 */ /* 0x000fe20004000000 */
[----:B------:R-:W-:Y:S01]  /*5510*/  IMAD R172, R128, c[0x0][0x190], RZ ;  /* 0x0000640080ac7a24 */ /* 0x000fe200078e02ff */
[----:B------:R-:W-:Y:S01]  /*5520*/  LOP3.LUT R73, R2, 0x26, RZ, 0xfc, !PT ;  /* 0x0000002602497812 */ /* 0x000fe200078efcff */
[----:B------:R-:W-:Y:S01]  /*5530*/  STL [R1+0x17c], R173 ;  /* 0x00017cad01007387 */ /* 0x000fe20000100800 */
[----:B------:R-:W-:Y:S02]  /*5540*/  ISETP.NE.U32.AND P0, PT, R5, RZ, PT ;  /* 0x000000ff0500720c */ /* 0x000fe40003f05070 */
[----:B------:R-:W-:Y:S01]  /*5550*/  SEL R5, R4, RZ, !P4 ;  /* 0x000000ff04057207 */ /* 0x000fe20006000000 */
[----:B------:R1:W-:Y:S01]  /*5560*/  LDGSTS.E [R250+0x1600], [R112.64], P2 ;  /* 0x0160000070fa7fae */ /* 0x0003e20009121860 */
[----:B------:R-:W-:-:S02]  /*5570*/  ISETP.NE.U32.AND P1, PT, R157, RZ, PT ;  /* 0x000000ff9d00720c */ /* 0x000fc40003f25070 */
[----:B------:R-:W-:Y:S01]  /*5580*/  ISETP.GE.AND P3, PT, R73, c[0x0][0x180], PT ;  /* 0x0000600049007a0c */ /* 0x000fe20003f66270 */
[----:B------:R-:W-:Y:S01]  /*5590*/  STL [R1+0x178], R172 ;  /* 0x000178ac01007387 */ /* 0x000fe20000100800 */
[C---:B------:R-:W-:Y:S02]  /*55a0*/  LOP3.LUT R43, R2.reuse, 0x2a, RZ, 0xfc, !PT ;  /* 0x0000002a022b7812 */ /* 0x040fe400078efcff */
[----:B------:R-:W-:Y:S01]  /*55b0*/  LOP3.LUT R71, R2, 0x2e, RZ, 0xfc, !PT ;  /* 0x0000002e02477812 */ /* 0x000fe200078efcff */
[----:B------:R1:W-:Y:S01]  /*55c0*/  STL [R1+0x174], R99 ;  /* 0x0001746301007387 */ /* 0x0003e20000100800 */
[----:B------:R-:W-:Y:S02]  /*55d0*/  ISETP.NE.U32.AND P4, PT, R5, RZ, PT ;  /* 0x000000ff0500720c */ /* 0x000fe40003f85070 */
[----:B------:R-:W-:Y:S01]  /*55e0*/  SEL R157, R4, RZ, !P3 ;  /* 0x000000ff049d7207 */ /* 0x000fe20005800000 */
[----:B------:R1:W-:Y:S01]  /*55f0*/  LDGSTS.E [R250+0x1a00], [R30.64], P0 ;  /* 0x01a000001efa7fae */ /* 0x0003e20008121860 */
[----:B------:R-:W-:-:S02]  /*5600*/  ISETP.GE.AND P5, PT, R43, c[0x0][0x180], PT ;  /* 0x000060002b007a0c */ /* 0x000fc40003fa6270 */
[----:B------:R-:W-:Y:S01]  /*5610*/  ISETP.GE.AND P3, PT, R71, c[0x0][0x180], PT ;  /* 0x0000600047007a0c */ /* 0x000fe20003f66270 */
[----:B------:R1:W-:Y:S01]  /*5620*/  LDGSTS.E [R250+0x1e00], [R34.64], P1 ;  /* 0x01e0000022fa7fae */ /* 0x0003e20008921860 */
[----:B------:R-:W-:Y:S02]  /*5630*/  LOP3.LUT R43, R2, 0x32, RZ, 0xfc, !PT ;  /* 0x00000032022b7812 */ /* 0x000fe400078efcff */
[----:B------:R-:W-:Y:S01]  /*5640*/  ISETP.NE.U32.AND P2, PT, R157, RZ, PT ;  /* 0x000000ff9d00720c */ /* 0x000fe20003f45070 */
[----:B------:R-:W-:Y:S01]  /*5650*/  STL [R1+0x170], R169 ;  /* 0x000170a901007387 */ /* 0x000fe20000100800 */
        /* <DEDUP_REMOVED lines=8> */
[----:B------:R-:W-:Y:S02]  /*56e0*/  LOP3.LUT R43, R2, 0x3a, RZ, 0xfc, !PT ;  /* 0x0000003a022b7812 */ /* 0x000fe400078efcff */
[----:B------:R-:W-:Y:S02]  /*56f0*/  ISETP.GE.AND P1, PT, R73, c[0x0][0x180], PT ;  /* 0x0000600049007a0c */ /* 0x000fe40003f26270 */
[----:B------:R-:W-:-:S02]  /*5700*/  SEL R5, R4, RZ, !P5 ;  /* 0x000000ff04057207 */ /* 0x000fc40006800000 */
[----:B------:R-:W-:Y:S02]  /*5710*/  LOP3.LUT R71, R2, 0x3e, RZ, 0xfc, !PT ;  /* 0x0000003e02477812 */ /* 0x000fe400078efcff */
[----:B------:R-:W-:Y:S01]  /*5720*/  ISETP.GE.AND P4, PT, R43, c[0x0][0x180], PT ;  /* 0x000060002b007a0c */ /* 0x000fe20003f86270 */
[----:B------:R1:W-:Y:S01]  /*5730*/  LDGSTS.E [R250+0x2a00], [R22.64], P3 ;  /* 0x02a0000016fa7fae */ /* 0x0003e20009921860 */
[----:B------:R-:W-:Y:S02]  /*5740*/  SEL R157, R4, RZ, !P1 ;  /* 0x000000ff049d7207 */ /* 0x000fe40004800000 */
[----:B------:R-:W-:Y:S01]  /*5750*/  ISETP.NE.U32.AND P5, PT, R5, RZ, PT ;  /* 0x000000ff0500720c */ /* 0x000fe20003fa5070 */
[----:B------:R1:W-:Y:S01]  /*5760*/  LDGSTS.E [R250+0x2e00], [R66.64], P0 ;  /* 0x02e0000042fa7fae */ /* 0x0003e20008121860 */
[----:B------:R-:W-:Y:S02]  /*5770*/  LOP3.LUT R43, R2, 0x42, RZ, 0xfc, !PT ;  /* 0x00000042022b7812 */ /* 0x000fe400078efcff */
[----:B------:R-:W-:-:S02]  /*5780*/  ISETP.GE.AND P1, PT, R71, c[0x0][0x180], PT ;  /* 0x0000600047007a0c */ /* 0x000fc40003f26270 */
[C---:B------:R-:W-:Y:S02]  /*5790*/  SEL R5, R4.reuse, RZ, !P4 ;  /* 0x000000ff04057207 */ /* 0x040fe40006000000 */
[----:B------:R-:W-:Y:S02]  /*57a0*/  ISETP.NE.U32.AND P2, PT, R157, RZ, PT ;  /* 0x000000ff9d00720c */ /* 0x000fe40003f45070 */
[----:B------:R-:W-:Y:S02]  /*57b0*/  ISETP.GE.AND P4, PT, R43, c[0x0][0x180], PT ;  /* 0x000060002b007a0c */ /* 0x000fe40003f86270 */
[----:B------:R-:W-:Y:S01]  /*57c0*/  SEL R157, R4, RZ, !P1 ;  /* 0x000000ff049d7207 */ /* 0x000fe20004800000 */
[----:B------:R1:W-:Y:S01]  /*57d0*/  LDGSTS.E [R250+0x3200], [R64.64], P5 ;  /* 0x0320000040fa7fae */ /* 0x0003e2000a921860 */
[----:B------:R-:W-:Y:S02]  /*57e0*/  LOP3.LUT R73, R2, 0x46, RZ, 0xfc, !PT ;  /* 0x0000004602497812 */ /* 0x000fe400078efcff */
[----:B------:R-:W-:-:S02]  /*57f0*/  ISETP.NE.U32.AND P1, PT, R5, RZ, PT ;  /* 0x000000ff0500720c */ /* 0x000fc40003f25070 */
[----:B------:R-:W-:Y:S02]  /*5800*/  SEL R5, R4, RZ, !P4 ;  /* 0x000000ff04057207 */ /* 0x000fe40006000000 */
[----:B------:R-:W-:Y:S01]  /*5810*/  ISETP.NE.U32.AND P4, PT, R157, RZ, PT ;  /* 0x000000ff9d00720c */ /* 0x000fe20003f85070 */
[----:B------:R1:W-:Y:S01]  /*5820*/  LDGSTS.E [R250+0x3600], [R62.64], P2 ;  /* 0x036000003efa7fae */ /* 0x0003e20009121860 */
[----:B------:R-:W-:Y:S02]  /*5830*/  ISETP.GE.AND P0, PT, R73, c[0x0][0x180], PT ;  /* 0x0000600049007a0c */ /* 0x000fe40003f06270 */
        /* <DEDUP_REMOVED lines=8> */
[----:B------:R-:W-:Y:S02]  /*58c0*/  ISETP.NE.U32.AND P2, PT, R157, RZ, PT ;  /* 0x000000ff9d00720c */ /* 0x000fe40003f45070 */
[----:B------:R-:W-:Y:S02]  /*58d0*/  LOP3.LUT R43, R2, 0x52, RZ, 0xfc, !PT ;  /* 0x00000052022b7812 */ /* 0x000fe400078efcff */
[C---:B------:R-:W-:Y:S02]  /*58e0*/  SEL R5, R4.reuse, RZ, !P5 ;  /* 0x000000ff04057207 */ /* 0x040fe40006800000 */
[----:B------:R-:W-:Y:S01]  /*58f0*/  SEL R157, R4, RZ, !P0 ;  /* 0x000000ff049d7207 */ /* 0x000fe20004000000 */
[----:B------:R1:W-:Y:S01]  /*5900*/  LDGSTS.E [R250+0x4200], [R32.64], P3 ;  /* 0x0420000020fa7fae */ /* 0x0003e20009921860 */
[----:B------:R-:W-:-:S02]  /*5910*/  LOP3.LUT R73, R2, 0x56, RZ, 0xfc, !PT ;  /* 0x0000005602497812 */ /* 0x000fc400078efcff */
[----:B------:R-:W-:Y:S02]  /*5920*/  ISETP.GE.AND P5, PT, R43, c[0x0][0x180], PT ;  /* 0x000060002b007a0c */ /* 0x000fe40003fa6270 */
[----:B------:R-:W-:Y:S01]  /*5930*/  ISETP.NE.U32.AND P0, PT, R5, RZ, PT ;  /* 0x000000ff0500720c */ /* 0x000fe20003f05070 */
[----:B------:R1:W-:Y:S01]  /*5940*/  LDGSTS.E [R250+0x4600], [R60.64], P2 ;  /* 0x046000003cfa7fae */ /* 0x0003e20009121860 */
[----:B------:R-:W-:Y:S02]  /*5950*/  ISETP.NE.U32.AND P1, PT, R157, RZ, PT ;  /* 0x000000ff9d00720c */ /* 0x000fe40003f25070 */
[----:B------:R-:W-:Y:S02]  /*5960*/  ISETP.GE.AND P4, PT, R73, c[0x0][0x180], PT ;  /* 0x0000600049007a0c */ /* 0x000fe40003f86270 */
[----:B------:R-:W-:Y:S02]  /*5970*/  LOP3.LUT R43, R2, 0x5a, RZ, 0xfc, !PT ;  /* 0x0000005a022b7812 */ /* 0x000fe400078efcff */
[----:B------:R-:W-:-:S02]  /*5980*/  SEL R5, R4, RZ, !P5 ;  /* 0x000000ff04057207 */ /* 0x000fc40006800000 */
[----:B------:R-:W-:Y:S02]  /*5990*/  LOP3.LUT R71, R2, 0x5e, RZ, 0xfc, !PT ;  /* 0x0000005e02477812 */ /* 0x000fe400078efcff */
[----:B------:R-:W-:Y:S01]  /*59a0*/  SEL R157, R4, RZ, !P4 ;  /* 0x000000ff049d7207 */ /* 0x000fe20006000000 */
[----:B------:R1:W-:Y:S01]  /*59b0*/  LDGSTS.E [R250+0x4a00], [R58.64], P0 ;  /* 0x04a000003afa7fae */ /* 0x0003e20008121860 */
[----:B------:R-:W-:Y:S02]  /*59c0*/  ISETP.GE.AND P3, PT, R43, c[0x0][0x180], PT ;  /* 0x000060002b007a0c */ /* 0x000fe40003f66270 */
[----:B------:R-:W-:Y:S01]  /*59d0*/  LOP3.LUT R43, R2, 0x62, RZ, 0xfc, !PT ;  /* 0x00000062022b7812 */ /* 0x000fe200078efcff */
[----:B------:R1:W-:Y:S01]  /*59e0*/  LDGSTS.E [R250+0x4e00], [R24.64], P1 ;  /* 0x04e0000018fa7fae */ /* 0x0003e20008921860 */
[----:B------:R-:W-:Y:S02]  /*59f0*/  ISETP.NE.U32.AND P5, PT, R5, RZ, PT ;  /* 0x000000ff0500720c */ /* 0x000fe40003fa5070 */
[----:B------:R-:W-:-:S02]  /*5a00*/  ISETP.GE.AND P4, PT, R71, c[0x0][0x180], PT ;  /* 0x0000600047007a0c */ /* 0x000fc40003f86270 */
[----:B------:R-:W-:Y:S02]  /*5a10*/  ISETP.NE.U32.AND P2, PT, R157, RZ, PT ;  /* 0x000000ff9d00720c */ /* 0x000fe40003f45070 */
[----:B------:R-:W-:Y:S02]  /*5a20*/  SEL R5, R4, RZ, !P3 ;  /* 0x000000ff04057207 */ /* 0x000fe40005800000 */
[----:B------:R-:W-:Y:S02]  /*5a30*/  ISETP.GE.AND P3, PT, R43, c[0x0][0x180], PT ;  /* 0x000060002b007a0c */ /* 0x000fe40003f66270 */
[----:B------:R-:W-:Y:S02]  /*5a40*/  LOP3.LUT R73, R2, 0x66, RZ, 0xfc, !PT ;  /* 0x0000006602497812 */ /* 0x000fe400078efcff */
[----:B------:R-:W-:Y:S01]  /*5a50*/  SEL R157, R4, RZ, !P4 ;  /* 0x000000ff049d7207 */ /* 0x000fe20006000000 */
[----:B------:R1:W-:Y:S01]  /*5a60*/  LDGSTS.E [R250+0x5200], [R20.64], P5 ;  /* 0x0520000014fa7fae */ /* 0x0003e2000a921860 */
[----:B------:R-:W-:-:S02]  /*5a70*/  ISETP.NE.U32.AND P4, PT, R5, RZ, PT ;  /* 0x000000ff0500720c */ /* 0x000fc40003f85070 */
[----:B------:R-:W-:Y:S01]  /*5a80*/  SEL R5, R4, RZ, !P3 ;  /* 0x000000ff04057207 */ /* 0x000fe20005800000 */
[----:B------:R1:W-:Y:S01]  /*5a90*/  LDGSTS.E [R250+0x5600], [R56.64], P2 ;  /* 0x0560000038fa7fae */ /* 0x0003e20009121860 */
[----:B------:R-:W-:Y:S02]  /*5aa0*/  ISETP.GE.AND P1, PT, R73, c[0x0][0x180], PT ;  /* 0x0000600049007a0c */ /* 0x000fe40003f26270 */
[----:B------:R-:W-:Y:S02]  /*5ab0*/  ISETP.NE.U32.AND P3, PT, R157, RZ, PT ;  /* 0x000000ff9d00720c */ /* 0x000fe40003f65070 */
[----:B------:R-:W-:Y:S02]  /*5ac0*/  ISETP.NE.U32.AND P0, PT, R5, RZ, PT ;  /* 0x000000ff0500720c */ /* 0x000fe40003f05070 */
[----:B------:R-:W-:Y:S02]  /*5ad0*/  LOP3.LUT R43, R2, 0x6a, RZ, 0xfc, !PT ;  /* 0x0000006a022b7812 */ /* 0x000fe400078efcff */
[----:B------:R-:W-:Y:S01]  /*5ae0*/  SEL R157, R4, RZ, !P1 ;  /* 0x000000ff049d7207 */ /* 0x000fe20004800000 */
[----:B------:R1:W-:Y:S01]  /*5af0*/  LDGSTS.E [R250+0x5a00], [R54.64], P4 ;  /* 0x05a0000036fa7fae */ /* 0x0003e2000a121860 */
[----:B------:R-:W-:-:S02]  /*5b00*/  LOP3.LUT R71, R2, 0x6e, RZ, 0xfc, !PT ;  /* 0x0000006e02477812 */ /* 0x000fc400078efcff */
[----:B------:R-:W-:Y:S02]  /*5b10*/  ISETP.GE.AND P5, PT, R43, c[0x0][0x180], PT ;  /* 0x000060002b007a0c */ /* 0x000fe40003fa6270 */
[----:B------:R-:W-:Y:S01]  /*5b20*/  ISETP.NE.U32.AND P2, PT, R157, RZ, PT ;  /* 0x000000ff9d00720c */ /* 0x000fe20003f45070 */
[----:B------:R1:W-:Y:S01]  /*5b30*/  LDGSTS.E [R250+0x5e00], [R36.64], P3 ;  /* 0x05e0000024fa7fae */ /* 0x0003e20009921860 */
[C---:B------:R-:W-:Y:S02]  /*5b40*/  LOP3.LUT R43, R2.reuse, 0x72, RZ, 0xfc, !PT ;  /* 0x00000072022b7812 */ /* 0x040fe400078efcff */
[----:B------:R-:W-:Y:S01]  /*5b50*/  ISETP.GE.AND P1, PT, R71, c[0x0][0x180], PT ;  /* 0x0000600047007a0c */ /* 0x000fe20003f26270 */
[----:B------:R1:W-:Y:S01]  /*5b60*/  LDGSTS.E [R250+0x6200], [R78.64], P0 ;  /* 0x062000004efa7fae */ /* 0x0003e20008121860 */
[----:B------:R-:W-:Y:S02]  /*5b70*/  LOP3.LUT R73, R2, 0x76, RZ, 0xfc, !PT ;  /* 0x0000007602497812 */ /* 0x000fe400078efcff */
[----:B------:R-:W-:-:S02]  /*5b80*/  SEL R5, R4, RZ, !P5 ;  /* 0x000000ff04057207 */ /* 0x000fc40006800000 */
[----:B------:R-:W-:Y:S02]  /*5b90*/  ISETP.GE.AND P5, PT, R43, c[0x0][0x180], PT ;  /* 0x000060002b007a0c */ /* 0x000fe40003fa6270 */
[----:B------:R-:W-:Y:S01]  /*5ba0*/  SEL R157, R4, RZ, !P1 ;  /* 0x000000ff049d7207 */ /* 0x000fe20004800000 */
[----:B------:R1:W-:Y:S01]  /*5bb0*/  LDGSTS.E [R250+0x6600], [R52.64], P2 ;  /* 0x0660000034fa7fae */ /* 0x0003e20009121860 */
[----:B------:R-:W-:Y:S02]  /*5bc0*/  LOP3.LUT R71, R2, 0x7a, RZ, 0xfc, !PT ;  /* 0x0000007a02477812 */ /* 0x000fe400078efcff */
[----:B------:R-:W-:Y:S01]  /*5bd0*/  ISETP.GE.AND P3, PT, R73, c[0x0][0x180], PT ;  /* 0x0000600049007a0c */ /* 0x000fe20003f66270 */
[----:B------:R-:W-:Y:S01]  /*5be0*/  IMAD R73, R134, c[0x0][0x190], RZ ;  /* 0x0000640086497a24 */ /* 0x000fe200078e02ff */
[----:B------:R-:W-:Y:S02]  /*5bf0*/  ISETP.NE.U32.AND P1, PT, R5, RZ, PT ;  /* 0x000000ff0500720c */ /* 0x000fe40003f25070 */
[----:B------:R-:W-:-:S02]  /*5c00*/  SEL R5, R4, RZ, !P5 ;  /* 0x000000ff04057207 */ /* 0x000fc40006800000 */
[----:B------:R-:W-:Y:S02]  /*5c10*/  ISETP.NE.U32.AND P5, PT, R157, RZ, PT ;  /* 0x000000ff9d00720c */ /* 0x000fe40003fa5070 */
[----:B------:R-:W-:Y:S02]  /*5c20*/  ISETP.GE.AND P0, PT, R71, c[0x0][0x180], PT ;  /* 0x0000600047007a0c */ /* 0x000fe40003f06270 */
[----:B------:R-:W-:Y:S02]  /*5c30*/  SEL R157, R4, RZ, !P3 ;  /* 0x000000ff049d7207 */ /* 0x000fe40005800000 */
[----:B------:R-:W-:Y:S02]  /*5c40*/  ISETP.NE.U32.AND P4, PT, R5, RZ, PT ;  /* 0x000000ff0500720c */ /* 0x000fe40003f85070 */
[----:B------:R-:W-:Y:S01]  /*5c50*/  ISETP.GE.AND P2, PT, R2, UR4, PT ;  /* 0x0000000402007c0c */ /* 0x000fe2000bf46270 */
[----:B------:R1:W-:Y:S01]  /*5c60*/  LDGSTS.E [R250+0x6a00], [R50.64], P1 ;  /* 0x06a0000032fa7fae */ /* 0x0003e20008921860 */
[----:B------:R-:W-:-:S02]  /*5c70*/  SEL R5, R4, RZ, !P0 ;  /* 0x000000ff04057207 */ /* 0x000fc40004000000 */
[----:B------:R-:W-:Y:S01]  /*5c80*/  ISETP.NE.U32.AND P0, PT, R157, RZ, PT ;  /* 0x000000ff9d00720c */ /* 0x000fe20003f05070 */
[----:B------:R1:W-:Y:S01]  /*5c90*/  LDGSTS.E [R250+0x6e00], [R10.64], P5 ;  /* 0x06e000000afa7fae */ /* 0x0003e2000a921860 */
[----:B------:R-:W-:Y:S02]  /*5ca0*/  SEL R157, RZ, 0x4, P2 ;  /* 0x00000004ff9d7807 */ /* 0x000fe40001000000 */
[----:B------:R-:W-:Y:S02]  /*5cb0*/  LOP3.LUT R43, R2, 0x7e, RZ, 0xfc, !PT ;  /* 0x0000007e022b7812 */ /* 0x000fe400078efcff */
[----:B------:R-:W-:Y:S01]  /*5cc0*/  ISETP.NE.U32.AND P2, PT, R5, RZ, PT ;  /* 0x000000ff0500720c */ /* 0x000fe20003f45070 */
[----:B------:R1:W-:Y:S01]  /*5cd0*/  LDGSTS.E [R250+0x7200], [R46.64], P4 ;  /* 0x072000002efa7fae */ /* 0x0003e2000a121860 */
[----:B------:R-:W-:Y:S02]  /*5ce0*/  ISETP.GE.AND P3, PT, R43, c[0x0][0x180], PT ;  /* 0x000060002b007a0c */ /* 0x000fe40003f66270 */
[----:B------:R-:W-:Y:S01]  /*5cf0*/  LOP3.LUT R249, R166, 0x7f, RZ, 0xc0, !PT ;  /* 0x0000007fa6f97812 */ /* 0x000fe200078ec0ff */
[----:B------:R-:W-:Y:S01]  /*5d00*/  IMAD R166, R152, c[0x0][0x190], RZ ;  /* 0x0000640098a67a24 */ /* 0x000fe200078e02ff */
[----:B------:R-:W-:Y:S01]  /*5d10*/  SEL R4, R4, RZ, !P3 ;  /* 0x000000ff04047207 */ /* 0x000fe20005800000 */
[----:B------:R1:W-:Y:S01]  /*5d20*/  LDGSTS.E [R250+0x7600], [R12.64], P0 ;  /* 0x076000000cfa7fae */ /* 0x0003e20008121860 */
[----:B------:R-:W-:Y:S01]  /*5d30*/  ISETP.GE.AND P0, PT, R164, UR4, PT ;  /* 0x00000004a4007c0c */ /* 0x000fe2000bf06270 */
[----:B------:R-:W-:Y:S01]  /*5d40*/  IMAD R71, R249, c[0x0][0x18c], RZ ;  /* 0x00006300f9477a24 */ /* 0x000fe200078e02ff */
[----:B------:R-:W-:Y:S01]  /*5d50*/  ISETP.NE.U32.AND P1, PT, R4, RZ, PT ;  /* 0x000000ff0400720c */ /* 0x000fe20003f25070 */
[----:B------:R-:W-:Y:S01]  /*5d60*/  IMAD R164, R136, c[0x0][0x190], RZ ;  /* 0x0000640088a47a24 */ /* 0x000fe200078e02ff */
[----:B------:R-:W-:Y:S01]  /*5d70*/  ISETP.GT.AND P3, PT, R168, 0xff, PT ;  /* 0x000000ffa800780c */ /* 0x000fe20003f64270 */
[----:B------:R1:W-:Y:S01]  /*5d80*/  LDGSTS.E [R250+0x7a00], [R114.64], P2 ;  /* 0x07a0000072fa7fae */ /* 0x0003e20009121860 */
[----:B------:R-:W-:Y:S01]  /*5d90*/  IMAD.SHL.U32 R4, R71, 0x4, RZ ;  /* 0x0000000447047824 */ /* 0x000fe200078e00ff */
[----:B------:R-:W-:Y:S01]  /*5da0*/  ISETP.GE.AND P2, PT, R162, UR4, PT ;  /* 0x00000004a2007c0c */ /* 0x000fe2000bf46270 */
[----:B------:R-:W-:Y:S01]  /*5db0*/  IMAD R168, R132, c[0x0][0x190], RZ ;  /* 0x0000640084a87a24 */ /* 0x000fe200078e02ff */
[----:B------:R-:W-:Y:S01]  /*5dc0*/  SEL R5, RZ, 0x4, P0 ;  /* 0x00000004ff057807 */ /* 0x000fe20000000000 */
[----:B------:R-:W-:Y:S01]  /*5dd0*/  IMAD R162, R149, c[0x0][0x190], RZ ;  /* 0x0000640095a27a24 */ /* 0x000fe200078e02ff */
[----:B------:R-:W-:Y:S01]  /*5de0*/  ISETP.GE.AND P0, PT, R160, UR4, PT ;  /* 0x00000004a0007c0c */ /* 0x000fe2000bf06270 */
[----:B------:R-:W-:Y:S01]  /*5df0*/  IMAD R160, R141, c[0x0][0x190], RZ ;  /* 0x000064008da07a24 */ /* 0x000fe200078e02ff */
[----:B------:R-:W-:Y:S01]  /*5e00*/  SEL R224, RZ, 0x4, P2 ;  /* 0x00000004ffe07807 */ /* 0x000fe20001000000 */
[----:B------:R-:W-:Y:S01]  /*5e10*/  STL [R1+0x16c], R168 ;  /* 0x00016ca801007387 */ /* 0x000fe20000100800 */
[----:B------:R-:W-:-:S02]  /*5e20*/  SEL R5, R5, RZ, P3 ;  /* 0x000000ff05057207 */ /* 0x000fc40001800000 */
[----:B------:R-:W-:Y:S01]  /*5e30*/  IADD3 R246, P2, R4, c[0x0][0x168], RZ ;  /* 0x00005a0004f67a10 */ /* 0x000fe20007f5e0ff */
[----:B------:R1:W-:Y:S01]  /*5e40*/  LDGSTS.E [R250+0x7e00], [R118.64], P1 ;  /* 0x07e0000076fa7fae */ /* 0x0003e20008921860 */
[----:B------:R-:W-:Y:S02]  /*5e50*/  SEL R43, RZ, 0x4, P0 ;  /* 0x00000004ff2b7807 */ /* 0x000fe40000000000 */
[----:B------:R-:W-:Y:S01]  /*5e60*/  ISETP.NE.U32.AND P0, PT, R5, RZ, PT ;  /* 0x000000ff0500720c */ /* 0x000fe20003f05070 */
[----:B------:R-:W0:Y:S01]  /*5e70*/  LDGDEPBAR ;  /* 0x00000000000079af */ /* 0x000e220000000000 */
[----:B------:R-:W-:Y:S01]  /*5e80*/  LEA.HI.X.SX32 R5, R71, c[0x0][0x16c], 0x2, P2 ;  /* 0x00005b0047057a11 */ /* 0x000fe200010f16ff */
[----:B------:R-:W-:Y:S01]  /*5e90*/  IMAD R71, R145, c[0x0][0x190], RZ ;  /* 0x0000640091477a24 */ /* 0x000fe200078e02ff */
[-C--:B------:R-:W-:Y:S02]  /*5ea0*/  LEA R120, P2, R87, R246.reuse, 0x2 ;  /* 0x000000f657787211 */ /* 0x080fe400078410ff */
[----:B------:R-:W-:-:S02]  /*5eb0*/  LEA R122, P1, R176, R246, 0x2 ;  /* 0x000000f6b07a7211 */ /* 0x000fc400078210ff */
[-C--:B------:R-:W-:Y:S01]  /*5ec0*/  LEA.HI.X.SX32 R121, R87, R5.reuse, 0x2, P2 ;  /* 0x0000000557797211 */ /* 0x080fe200010f16ff */
[----:B------:R-:W-:Y:S01]  /*5ed0*/  IMAD R87, R123, c[0x0][0x190], RZ ;  /* 0x000064007b577a24 */ /* 0x000fe200078e02ff */
[CC--:B------:R-:W-:Y:S02]  /*5ee0*/  LEA R124, P2, R173.reuse, R246.reuse, 0x2 ;  /* 0x000000f6ad7c7211 */ /* 0x0c0fe400078410ff */
[-C--:B------:R-:W-:Y:S02]  /*5ef0*/  LEA.HI.X.SX32 R123, R176, R5.reuse, 0x2, P1 ;  /* 0x00000005b07b7211 */ /* 0x080fe400008f16ff */
[-C--:B------:R-:W-:Y:S02]  /*5f00*/  LEA R126, P1, R172, R246.reuse, 0x2 ;  /* 0x000000f6ac7e7211 */ /* 0x080fe400078210ff */
[----:B------:R-:W-:Y:S02]  /*5f10*/  LEA.HI.X.SX32 R125, R173, R5, 0x2, P2 ;  /* 0x00000005ad7d7211 */ /* 0x000fe400010f16ff */
[----:B------:R-:W-:-:S02]  /*5f20*/  LEA R128, P2, R99, R246, 0x2 ;  /* 0x000000f663807211 */ /* 0x000fc400078410ff */
[----:B------:R-:W-:Y:S01]  /*5f30*/  ISETP.GE.AND P4, PT, R165, UR4, PT ;  /* 0x00000004a5007c0c */ /* 0x000fe2000bf86270 */
[----:B------:R-:W-:Y:S01]  /*5f40*/  IMAD R165, R133, c[0x0][0x190], RZ ;  /* 0x0000640085a57a24 */ /* 0x000fe200078e02ff */
[-C--:B------:R-:W-:Y:S02]  /*5f50*/  LEA.HI.X.SX32 R127, R172, R5.reuse, 0x2, P1 ;  /* 0x00000005ac7f7211 */ /* 0x080fe400008f16ff */
[-C--:B------:R-:W-:Y:S02]  /*5f60*/  LEA R130, P1, R169, R246.reuse, 0x2 ;  /* 0x000000f6a9827211 */ /* 0x080fe400078210ff */
[-C--:B------:R-:W-:Y:S01]  /*5f70*/  LEA.HI.X.SX32 R129, R99, R5.reuse, 0x2, P2 ;  /* 0x0000000563817211 */ /* 0x080fe200010f16ff */
[----:B-1----:R-:W-:Y:S01]  /*5f80*/  IMAD R99, R131, c[0x0][0x190], RZ ;  /* 0x0000640083637a24 */ /* 0x002fe200078e02ff */
[----:B------:R-:W-:Y:S01]  /*5f90*/  LEA R132, P2, R168, R246, 0x2 ;  /* 0x000000f6a8847211 */ /* 0x000fe200078410ff */
[----:B------:R-:W-:Y:S01]  /*5fa0*/  STL [R1+0x168], R165 ;  /* 0x000168a501007387 */ /* 0x000fe20000100800 */
[----:B------:R-:W-:-:S02]  /*5fb0*/  LEA.HI.X.SX32 R131, R169, R5, 0x2, P1 ;  /* 0x00000005a9837211 */ /* 0x000fc400008f16ff */
[-C--:B------:R-:W-:Y:S01]  /*5fc0*/  LEA R134, P1, R165, R246.reuse, 0x2 ;  /* 0x000000f6a5867211 */ /* 0x080fe200078210ff */
[----:B------:R1:W-:Y:S01]  /*5fd0*/  STL [R1+0x160], R73 ;  /* 0x0001604901007387 */ /* 0x0003e20000100800 */
[----:B------:R-:W-:Y:S02]  /*5fe0*/  SEL R2, R157, RZ, P3 ;  /* 0x000000ff9d027207 */ /* 0x000fe40001800000 */
[----:B------:R-:W-:Y:S01]  /*5ff0*/  SEL R157, RZ, 0x4, P4 ;  /* 0x00000004ff9d7807 */ /* 0x000fe20002000000 */
[----:B------:R-:W-:Y:S01]  /*6000*/  STL [R1+0x15c], R164 ;  /* 0x00015ca401007387 */ /* 0x000fe20000100800 */
[-C--:B------:R-:W-:Y:S02]  /*6010*/  LEA.HI.X.SX32 R133, R168, R5.reuse, 0x2, P2 ;  /* 0x00000005a8857211 */ /* 0x080fe400010f16ff */
[----:B------:R-:W-:Y:S01]  /*6020*/  ISETP.GE.AND P4, PT, R161, UR4, PT ;  /* 0x00000004a1007c0c */ /* 0x000fe2000bf86270 */
[----:B------:R-:W-:Y:S01]  /*6030*/  IMAD R161, R138, c[0x0][0x190], RZ ;  /* 0x000064008aa17a24 */ /* 0x000fe200078e02ff */
[----:B------:R-:W-:Y:S01]  /*6040*/  LEA R136, P2, R73, R246, 0x2 ;  /* 0x000000f649887211 */ /* 0x000fe200078410ff */
[----:B------:R2:W-:Y:S01]  /*6050*/  STL [R1+0x158], R111 ;  /* 0x0001586f01007387 */ /* 0x0005e20000100800 */
[----:B------:R-:W-:-:S02]  /*6060*/  LEA.HI.X.SX32 R135, R165, R5, 0x2, P1 ;  /* 0x00000005a5877211 */ /* 0x000fc400008f16ff */
[CC--:B------:R-:W-:Y:S01]  /*6070*/  LEA R138, P1, R164.reuse, R246.reuse, 0x2 ;  /* 0x000000f6a48a7211 */ /* 0x0c0fe200078210ff */
[----:B------:R-:W-:Y:S01]  /*6080*/  STL [R1+0x154], R161 ;  /* 0x000154a101007387 */ /* 0x000fe20000100800 */
[----:B------:R-:W-:Y:S02]  /*6090*/  SEL R157, R157, RZ, P3 ;  /* 0x000000ff9d9d7207 */ /* 0x000fe40001800000 */
[-C--:B------:R-:W-:Y:S01]  /*60a0*/  LEA.HI.X.SX32 R137, R73, R5.reuse, 0x2, P2 ;  /* 0x0000000549897211 */ /* 0x080fe200010f16ff */
[----:B-1----:R-:W-:Y:S01]  /*60b0*/  IMAD R73, R139, c[0x0][0x190], RZ ;  /* 0x000064008b497a24 */ /* 0x002fe200078e02ff */
[-C--:B------:R-:W-:Y:S01]  /*60c0*/  LEA R140, P2, R111, R246.reuse, 0x2 ;  /* 0x000000f66f8c7211 */ /* 0x080fe200078410ff */
[----:B------:R1:W-:Y:S01]  /*60d0*/  STL [R1+0x150], R98 ;  /* 0x0001506201007387 */ /* 0x0003e20000100800 */
[-C--:B------:R-:W-:Y:S02]  /*60e0*/  LEA.HI.X.SX32 R139, R164, R5.reuse, 0x2, P1 ;  /* 0x00000005a48b7211 */ /* 0x080fe400008f16ff */
[-C--:B------:R-:W-:Y:S01]  /*60f0*/  LEA R142, P1, R161, R246.reuse, 0x2 ;  /* 0x000000f6a18e7211 */ /* 0x080fe200078210ff */
[----:B------:R-:W-:Y:S01]  /*6100*/  STL [R1+0x14c], R160 ;  /* 0x00014ca001007387 */ /* 0x000fe20000100800 */
[----:B------:R-:W-:Y:S01]  /*6110*/  ISETP.NE.U32.AND P5, PT, R157, RZ, PT ;  /* 0x000000ff9d00720c */ /* 0x000fe20003fa5070 */
[----:B------:R-:W-:Y:S01]  /*6120*/  IMAD R157, R144, c[0x0][0x190], RZ ;  /* 0x00006400909d7a24 */ /* 0x000fe200078e02ff */
[-C--:B------:R-:W-:Y:S01]  /*6130*/  LEA.HI.X.SX32 R141, R111, R5.reuse, 0x2, P2 ;  /* 0x000000056f8d7211 */ /* 0x080fe200010f16ff */
[----:B--2---:R-:W-:Y:S01]  /*6140*/  IMAD R111, R143, c[0x0][0x190], RZ ;  /* 0x000064008f6f7a24 */ /* 0x004fe200078e02ff */
[----:B------:R-:W-:Y:S01]  /*6150*/  LEA R144, P2, R98, R246, 0x2 ;  /* 0x000000f662907211 */ /* 0x000fe200078410ff */
[----:B------:R2:W-:Y:S01]  /*6160*/  STL [R1+0x148], R110 ;  /* 0x0001486e01007387 */ /* 0x0005e20000100800 */
[----:B------:R-:W-:-:S02]  /*6170*/  LEA.HI.X.SX32 R143, R161, R5, 0x2, P1 ;  /* 0x00000005a18f7211 */ /* 0x000fc400008f16ff */
[-C--:B------:R-:W-:Y:S01]  /*6180*/  LEA R146, P1, R160, R246.reuse, 0x2 ;  /* 0x000000f6a0927211 */ /* 0x080fe200078210ff */
[----:B------:R-:W-:Y:S01]  /*6190*/  STL [R1+0x144], R157 ;  /* 0x0001449d01007387 */ /* 0x000fe20000100800 */
[-C--:B------:R-:W-:Y:S01]  /*61a0*/  LEA.HI.X.SX32 R145, R98, R5.reuse, 0x2, P2 ;  /* 0x0000000562917211 */ /* 0x080fe200010f16ff */
[----:B-1----:R-:W-:Y:S01]  /*61b0*/  IMAD R98, R147, c[0x0][0x190], RZ ;  /* 0x0000640093627a24 */ /* 0x002fe200078e02ff */
[-C--:B------:R-:W-:Y:S01]  /*61c0*/  LEA R148, P2, R110, R246.reuse, 0x2 ;  /* 0x000000f66e947211 */ /* 0x080fe200078410ff */
[----:B------:R1:W-:Y:S01]  /*61d0*/  STL [R1+0x140], R71 ;  /* 0x0001404701007387 */ /* 0x0003e20000100800 */
[-C--:B------:R-:W-:Y:S02]  /*61e0*/  LEA.HI.X.SX32 R147, R160, R5.reuse, 0x2, P1 ;  /* 0x00000005a0937211 */ /* 0x080fe400008f16ff */
[-C--:B------:R-:W-:Y:S01]  /*61f0*/  LEA R150, P1, R157, R246.reuse, 0x2 ;  /* 0x000000f69d967211 */ /* 0x080fe200078210ff */
[----:B------:R1:W-:Y:S01]  /*6200*/  STL [R1+0x13c], R158 ;  /* 0x00013c9e01007387 */ /* 0x0003e20000100800 */
[-C--:B------:R-:W-:Y:S01]  /*6210*/  LEA.HI.X.SX32 R149, R110, R5.reuse, 0x2, P2 ;  /* 0x000000056e957211 */ /* 0x080fe200010f16ff */
[----:B--2---:R-:W-:Y:S01]  /*6220*/  IMAD R110, R151, c[0x0][0x190], RZ ;  /* 0x00006400976e7a24 */ /* 0x004fe200078e02ff */
[----:B------:R-:W-:Y:S01]  /*6230*/  LEA R152, P2, R71, R246, 0x2 ;  /* 0x000000f647987211 */ /* 0x000fe200078410ff */
[----:B------:R2:W-:Y:S01]  /*6240*/  STL [R1+0x138], R107 ;  /* 0x0001386b01007387 */ /* 0x0005e20000100800 */
[----:B------:R-:W-:-:S02]  /*6250*/  LEA.HI.X.SX32 R151, R157, R5, 0x2, P1 ;  /* 0x000000059d977211 */ /* 0x000fc400008f16ff */
[CC--:B------:R-:W-:Y:S01]  /*6260*/  LEA R154, P1, R158.reuse, R246.reuse, 0x2 ;  /* 0x000000f69e9a7211 */ /* 0x0c0fe200078210ff */
[----:B------:R2:W-:Y:S01]  /*6270*/  STL [R1+0x134], R162 ;  /* 0x000134a201007387 */ /* 0x0005e20000100800 */
[-C--:B------:R-:W-:Y:S01]  /*6280*/  LEA.HI.X.SX32 R153, R71, R5.reuse, 0x2, P2 ;  /* 0x0000000547997211 */ /* 0x080fe200010f16ff */
[----:B-1----:R-:W-:Y:S01]  /*6290*/  IMAD R71, R155, c[0x0][0x190], RZ ;  /* 0x000064009b477a24 */ /* 0x002fe200078e02ff */
[CC--:B------:R-:W-:Y:S01]  /*62a0*/  LEA R156, P2, R107.reuse, R246.reuse, 0x2 ;  /* 0x000000f66b9c7211 */ /* 0x0c0fe200078410ff */
[----:B------:R1:W-:Y:S01]  /*62b0*/  STL [R1+0x130], R93 ;  /* 0x0001305d01007387 */ /* 0x0003e20000100800 */
[-C--:B------:R-:W-:Y:S02]  /*62c0*/  LEA.HI.X.SX32 R155, R158, R5.reuse, 0x2, P1 ;  /* 0x000000059e9b7211 */ /* 0x080fe400008f16ff */
[CC--:B------:R-:W-:Y:S01]  /*62d0*/  LEA R158, P1, R162.reuse, R246.reuse, 0x2 ;  /* 0x000000f6a29e7211 */ /* 0x0c0fe200078210ff */
[----:B------:R1:W-:Y:S01]  /*62e0*/  STL [R1+0x12c], R166 ;  /* 0x00012ca601007387 */ /* 0x0003e20000100800 */
[-C--:B------:R-:W-:Y:S01]  /*62f0*/  LEA.HI.X.SX32 R157, R107, R5.reuse, 0x2, P2 ;  /* 0x000000056b9d7211 */ /* 0x080fe200010f16ff */
[----:B--2---:R-:W-:Y:S01]  /*6300*/  IMAD R107, R159, c[0x0][0x190], RZ ;  /* 0x000064009f6b7a24 */ /* 0x004fe200078e02ff */
[----:B------:R-:W-:Y:S01]  /*6310*/  LEA R160, P2, R93, R246, 0x2 ;  /* 0x000000f65da07211 */ /* 0x000fe200078410ff */
[----:B------:R2:W-:Y:S01]  /*6320*/  STL [R1+0x128], R106 ;  /* 0x0001286a01007387 */ /* 0x0005e20000100800 */
[----:B------:R-:W-:-:S02]  /*6330*/  LEA.HI.X.SX32 R159, R162, R5, 0x2, P1 ;  /* 0x00000005a29f7211 */ /* 0x000fc400008f16ff */
[-C--:B------:R-:W-:Y:S01]  /*6340*/  LEA R162, P1, R166, R246.reuse, 0x2 ;  /* 0x000000f6a6a27211 */ /* 0x080fe200078210ff */
[----:B------:R2:W-:Y:S01]  /*6350*/  STL [R1+0x124], R170 ;  /* 0x000124aa01007387 */ /* 0x0005e20000100800 */
        /* <DEDUP_REMOVED lines=34> */
[----:B------:R-:W-:Y:S01]  /*6580*/  STL [R1+0xfc], R111 ;  /* 0x0000fc6f01007387 */ /* 0x000fe20000100800 */
[-C--:B------:R-:W-:Y:S01]  /*6590*/  LEA.HI.X.SX32 R181, R99, R5.reuse, 0x2, P2 ;  /* 0x0000000563b57211 */ /* 0x080fe200010f16ff */
[----:B--2---:R-:W-:Y:S01]  /*65a0*/  IMAD R99, R183, c[0x0][0x190], RZ ;  /* 0x00006400b7637a24 */ /* 0x004fe200078e02ff */
[----:B----4-:R-:W-:Y:S01]  /*65b0*/  LEA R184, P2, R73, R246, 0x2 ;  /* 0x000000f649b87211 */ /* 0x010fe200078410ff */
[----:B------:R2:W-:Y:S01]  /*65c0*/  STL [R1+0xf8], R98 ;  /* 0x0000f86201007387 */ /* 0x0005e20000100800 */
[----:B------:R-:W-:-:S02]  /*65d0*/  LEA.HI.X.SX32 R183, R186, R5, 0x2, P1 ;  /* 0x00000005bab77211 */ /* 0x000fc400008f16ff */
[-C--:B------:R-:W-:Y:S01]  /*65e0*/  LEA R186, P1, R111, R246.reuse, 0x2 ;  /* 0x000000f66fba7211 */ /* 0x080fe200078210ff */
[----:B------:R-:W-:Y:S01]  /*65f0*/  STL [R1+0xf4], R110 ;  /* 0x0000f46e01007387 */ /* 0x000fe20000100800 */
[-C--:B------:R-:W-:Y:S01]  /*6600*/  LEA.HI.X.SX32 R185, R73, R5.reuse, 0x2, P2 ;  /* 0x0000000549b97211 */ /* 0x080fe200010f16ff */
[----:B-1----:R-:W-:Y:S01]  /*6610*/  IMAD R73, R187, c[0x0][0x190], RZ ;  /* 0x00006400bb497a24 */ /* 0x002fe200078e02ff */
[-C--:B---3--:R-:W-:Y:S01]  /*6620*/  LEA R188, P2, R98, R246.reuse, 0x2 ;  /* 0x000000f662bc7211 */ /* 0x088fe200078410ff */
[----:B------:R1:W-:Y:S01]  /*6630*/  STL [R1+0xf0], R71 ;  /* 0x0000f04701007387 */ /* 0x0003e20000100800 */
[-C--:B------:R-:W-:Y:S02]  /*6640*/  LEA.HI.X.SX32 R187, R111, R5.reuse, 0x2, P1 ;  /* 0x000000056fbb7211 */ /* 0x080fe400008f16ff */
[-C--:B------:R-:W-:Y:S01]  /*6650*/  LEA R190, P1, R110, R246.reuse, 0x2 ;  /* 0x000000f66ebe7211 */ /* 0x080fe200078210ff */
[----:B------:R-:W-:Y:S01]  /*6660*/  STL [R1+0xec], R107 ;  /* 0x0000ec6b01007387 */ /* 0x000fe20000100800 */
        /* <DEDUP_REMOVED lines=12> */
[CC--:B------:R-:W-:Y:S01]  /*6730*/  LEA R198, P1, R106.reuse, R246.reuse, 0x2 ;  /* 0x000000f66ac67211 */ /* 0x0c0fe200078210ff */
        /* <DEDUP_REMOVED lines=20> */
[CC--:B------:R-:W-:Y:S01]  /*6880*/  LEA R210, P1, R98.reuse, R246.reuse, 0x2 ;  /* 0x000000f662d27211 */ /* 0x0c0fe200078210ff */
        /* <DEDUP_REMOVED lines=17> */
[-C--:B------:R-:W-:Y:S02]  /*69a0*/  LEA R220, P2, R73, R246.reuse, 0x2 ;  /* 0x000000f649dc7211 */ /* 0x080fe400078410ff */
[----:B------:R-:W-:Y:S02]  /*69b0*/  LEA.HI.X.SX32 R219, R87, R5, 0x2, P1 ;  /* 0x0000000557db7211 */ /* 0x000fe400008f16ff */
[----:B------:R-:W-:Y:S01]  /*69c0*/  SEL R224, R224, RZ, P3 ;  /* 0x000000ffe0e07207 */ /* 0x000fe20001800000 */
[----:B------:R1:W-:Y:S01]  /*69d0*/  STL [R1+0xb0], R83 ;  /* 0x0000b05301007387 */ /* 0x0003e20000100800 */
[----:B------:R-:W-:-:S02]  /*69e0*/  LEA R222, P1, R71, R246, 0x2 ;  /* 0x000000f647de7211 */ /* 0x000fc400078210ff */
[-C--:B------:R-:W-:Y:S01]  /*69f0*/  LEA.HI.X.SX32 R221, R73, R5.reuse, 0x2, P2 ;  /* 0x0000000549dd7211 */ /* 0x080fe200010f16ff */
[----:B--2---:R-:W-:Y:S01]  /*6a00*/  IMAD R73, R223, c[0x0][0x190], RZ ;  /* 0x00006400df497a24 */ /* 0x004fe200078e02ff */
[----:B------:R-:W-:Y:S02]  /*6a10*/  SEL R251, RZ, 0x4, P4 ;  /* 0x00000004fffb7807 */ /* 0x000fe40002000000 */
[----:B------:R-:W-:Y:S02]  /*6a20*/  ISETP.NE.U32.AND P4, PT, R224, RZ, PT ;  /* 0x000000ffe000720c */ /* 0x000fe40003f85070 */
[----:B------:R-:W-:Y:S01]  /*6a30*/  LEA.HI.X.SX32 R223, R71, R5, 0x2, P1 ;  /* 0x0000000547df7211 */ /* 0x000fe200008f16ff */
[----:B---3--:R-:W-:Y:S01]  /*6a40*/  IMAD R71, R225, c[0x0][0x190], RZ ;  /* 0x00006400e1477a24 */ /* 0x008fe200078e02ff */
[----:B------:R-:W-:Y:S01]  /*6a50*/  LEA R224, P1, R83, R246, 0x2 ;  /* 0x000000f653e07211 */ /* 0x000fe200078210ff */
[----:B------:R2:W-:Y:S01]  /*6a60*/  STL [R1+0xac], R73 ;  /* 0x0000ac4901007387 */ /* 0x0005e20000100800 */
[----:B------:R-:W-:-:S02]  /*6a70*/  SEL R251, R251, RZ, P3 ;  /* 0x000000fffbfb7207 */ /* 0x000fc40001800000 */
[-C--:B------:R-:W-:Y:S01]  /*6a80*/  LEA.HI.X.SX32 R225, R83, R5.reuse, 0x2, P1 ;  /* 0x0000000553e17211 */ /* 0x080fe200008f16ff */
[----:B-1----:R-:W-:Y:S01]  /*6a90*/  IMAD R83, R227, c[0x0][0x190], RZ ;  /* 0x00006400e3537a24 */ /* 0x002fe200078e02ff */
[CC--:B------:R-:W-:Y:S01]  /*6aa0*/  LEA R226, P1, R73.reuse, R246.reuse, 0x2 ;  /* 0x000000f649e27211 */ /* 0x0c0fe200078210ff */
[----:B------:R1:W-:Y:S03]  /*6ab0*/  STL [R1+0xa8], R71 ;  /* 0x0000a84701007387 */ /* 0x0003e60000100800 */
[-C--:B------:R-:W-:Y:S01]  /*6ac0*/  LEA.HI.X.SX32 R227, R73, R5.reuse, 0x2, P1 ;  /* 0x0000000549e37211 */ /* 0x080fe200008f16ff */
[----:B--2---:R-:W-:Y:S01]  /*6ad0*/  IMAD R73, R229, c[0x0][0x190], RZ ;  /* 0x00006400e5497a24 */ /* 0x004fe200078e02ff */
[CC--:B------:R-:W-:Y:S01]  /*6ae0*/  LEA R228, P1, R71.reuse, R246.reuse, 0x2 ;  /* 0x000000f647e47211 */ /* 0x0c0fe200078210ff */
[----:B------:R2:W-:Y:S03]  /*6af0*/  STL [R1+0xa4], R83 ;  /* 0x0000a45301007387 */ /* 0x0005e60000100800 */
        /* <DEDUP_REMOVED lines=23> */
[----:B------:R-:W-:Y:S03]  /*6c70*/  STL [R1+0x8c], R83 ;  /* 0x00008c5301007387 */ /* 0x000fe60000100800 */
[-C--:B------:R-:W-:Y:S01]  /*6c80*/  LEA.HI.X.SX32 R241, R71, R5.reuse, 0x2, P1 ;  /* 0x0000000547f17211 */ /* 0x080fe200008f16ff */
[----:B-1----:R-:W-:Y:S01]  /*6c90*/  IMAD R71, R243, c[0x0][0x190], RZ ;  /* 0x00006400f3477a24 */ /* 0x002fe200078e02ff */
[CC--:B------:R-:W-:Y:S01]  /*6ca0*/  LEA R242, P1, R83.reuse, R246.reuse, 0x2 ;  /* 0x000000f653f27211 */ /* 0x0c0fe200078210ff */
[----:B------:R-:W-:Y:S03]  /*6cb0*/  STL [R1+0x88], R73 ;  /* 0x0000884901007387 */ /* 0x000fe60000100800 */
[----:B------:R-:W-:Y:S01]  /*6cc0*/  LEA.HI.X.SX32 R243, R83, R5, 0x2, P1 ;  /* 0x0000000553f37211 */ /* 0x000fe200008f16ff */
[----:B------:R1:W-:Y:S01]  /*6cd0*/  STL [R1+0x84], R71 ;  /* 0x0000844701007387 */ /* 0x0003e20000100800 */
[----:B------:R-:W-:-:S03]  /*6ce0*/  LEA R244, P1, R73, R246, 0x2 ;  /* 0x000000f649f47211 */ /* 0x000fc600078210ff */
[----:B------:R-:W2:Y:S01]  /*6cf0*/  LDL.LU.64 R110, [R1+0x28] ;  /* 0x00002800016e7983 */ /* 0x000ea20000300a00 */
[-C--:B------:R-:W-:Y:S02]  /*6d00*/  LEA.HI.X.SX32 R245, R73, R5.reuse, 0x2, P1 ;  /* 0x0000000549f57211 */ /* 0x080fe400008f16ff */
[C---:B------:R-:W-:Y:S01]  /*6d10*/  LEA R246, P1, R71.reuse, R246, 0x2 ;  /* 0x000000f647f67211 */ /* 0x040fe200078210ff */
[----:B------:R-:W3:Y:S03]  /*6d20*/  LDL.LU.64 R106, [R1+0x18] ;  /* 0x00001800016a7983 */ /* 0x000ee60000300a00 */
[----:B------:R-:W-:Y:S02]  /*6d30*/  LEA.HI.X.SX32 R247, R71, R5, 0x2, P1 ;  /* 0x0000000547f77211 */ /* 0x000fe400008f16ff */
[----:B------:R-:W-:Y:S01]  /*6d40*/  ISETP.NE.U32.AND P1, PT, R251, RZ, PT ;  /* 0x000000fffb00720c */ /* 0x000fe20003f25070 */
[----:B------:R-:W-:Y:S01]  /*6d50*/  IMAD.SHL.U32 R251, R249, 0x4, RZ ;  /* 0x00000004f9fb7824 */ /* 0x000fe200078e00ff */
[----:B------:R-:W-:Y:S01]  /*6d60*/  SEL R5, R43, RZ, P3 ;  /* 0x000000ff2b057207 */ /* 0x000fe20001800000 */
[----:B------:R-:W4:Y:S03]  /*6d70*/  LDL.LU.64 R248, [R1+0x8] ;  /* 0x0000080001f87983 */ /* 0x000f260000300a00 */
[C---:B-1----:R-:W-:Y:S01]  /*6d80*/  LOP3.LUT R71, R251.reuse, 0x10, RZ, 0x3c, !PT ;  /* 0x00000010fb477812 */ /* 0x042fe200078e3cff */
[----:B------:R1:W-:Y:S01]  /*6d90*/  LDGSTS.E [R251+0x10000], [R120.64], P6 ;  /* 0x1000000078fb7fae */ /* 0x0003e2000b121860 */
[----:B------:R-:W-:-:S03]  /*6da0*/  LOP3.LUT R43, R251, 0x20, RZ, 0x3c, !PT ;  /* 0x00000020fb2b7812 */ /* 0x000fc600078e3cff */
[----:B------:R1:W-:Y:S04]  /*6db0*/  LDGSTS.E [R251+0x11000], [R136.64], P6 ;  /* 0x1100000088fb7fae */ /* 0x0003e8000b121860 */
        /* <DEDUP_REMOVED lines=16> */
[----:B------:R1:W-:Y:S02]  /*6ec0*/  LDGSTS.E [R43+0x12400], [R156.64], P6 ;  /* 0x124000009c2b7fae */ /* 0x0003e4000b121860 */
[----:B-1----:R-:W-:-:S02]  /*6ed0*/  LOP3.LUT R71, R251, 0x30, RZ, 0x3c, !PT ;  /* 0x00000030fb477812 */ /* 0x002fc400078e3cff */
        /* <DEDUP_REMOVED lines=19> */
[----:B------:R-:W1:Y:S04]  /*7010*/  S2R R73, SR_TID.X ;  /* 0x0000000000497919 */ /* 0x000e680000002100 */
[----:B------:R1:W-:Y:S04]  /*7020*/  LDGSTS.E [R43+0x14800], [R192.64], P6 ;  /* 0x14800000c02b7fae */ /* 0x0003e8000b121860 */
[----:B------:R1:W-:Y:S04]  /*7030*/  LDGSTS.E [R43+0x15800], [R208.64], P6 ;  /* 0x15800000d02b7fae */ /* 0x0003e8000b121860 */
[----:B------:R1:W-:Y:S04]  /*7040*/  LDGSTS.E [R43+0x16800], [R224.64], P6 ;  /* 0x16800000e02b7fae */ /* 0x0003e8000b121860 */
[----:B------:R1:W-:Y:S04]  /*7050*/  LDGSTS.E [R43+0x17800], [R240.64], P6 ;  /* 0x17800000f02b7fae */ /* 0x0003e8000b121860 */
[----:B------:R2:W-:Y:S04]  /*7060*/  LDGSTS.E [R71+0x10a00], [R130.64], P6 ;  /* 0x10a0000082477fae */ /* 0x0005e8000b121860 */
[----:B------:R2:W-:Y:S04]  /*7070*/  LDGSTS.E [R71+0x11a00], [R146.64], P6 ;  /* 0x11a0000092477fae */ /* 0x0005e8000b121860 */
[----:B------:R2:W-:Y:S01]  /*7080*/  LDGSTS.E [R71+0x12a00], [R162.64], P6 ;  /* 0x12a00000a2477fae */ /* 0x0005e2000b121860 */
[----:B-1----:R-:W-:-:S03]  /*7090*/  LOP3.LUT R43, R251, 0x60, RZ, 0x3c, !PT ;  /* 0x00000060fb2b7812 */ /* 0x002fc600078e3cff */
[----:B------:R1:W-:Y:S04]  /*70a0*/  LDGSTS.E [R71+0x13a00], [R178.64], P6 ;  /* 0x13a00000b2477fae */ /* 0x0003e8000b121860 */
[----:B------:R1:W-:Y:S04]  /*70b0*/  LDGSTS.E [R71+0x14a00], [R194.64], P6 ;  /* 0x14a00000c2477fae */ /* 0x0003e8000b121860 */
[----:B------:R1:W-:Y:S04]  /*70c0*/  LDGSTS.E [R71+0x15a00], [R210.64], P6 ;  /* 0x15a00000d2477fae */ /* 0x0003e8000b121860 */
[----:B------:R1:W-:Y:S01]  /*70d0*/  LDGSTS.E [R71+0x16a00], [R226.64], P6 ;  /* 0x16a00000e2477fae */ /* 0x0003e2000b121860 */
[----:B------:R-:W-:-:S03]  /*70e0*/  ISETP.NE.U32.AND P2, PT, R5, RZ, PT ;  /* 0x000000ff0500720c */ /* 0x000fc60003f45070 */
        /* <DEDUP_REMOVED lines=9> */
[----:B------:R1:W-:Y:S01]  /*7180*/  LDGSTS.E [R43+0x17c00], [R244.64], P6 ;  /* 0x17c00000f42b7fae */ /* 0x0003e2000b121860 */
[----:B------:R-:W-:-:S03]  /*7190*/  SHF.R.U32.HI R73, RZ, 0x6, R73 ;  /* 0x00000006ff497819 */ /* 0x000fc60000011649 */
[----:B------:R1:W-:Y:S04]  /*71a0*/  LDGSTS.E [R5+0x10e00], [R134.64], P6 ;  /* 0x10e0000086057fae */ /* 0x0003e8000b121860 */
[----:B------:R1:W-:Y:S04]  /*71b0*/  LDGSTS.E [R5+0x11e00], [R150.64], P6 ;  /* 0x11e0000096057fae */ /* 0x0003e8000b121860 */
[----:B------:R1:W-:Y:S04]  /*71c0*/  LDGSTS.E [R5+0x12e00], [R166.64], P6 ;  /* 0x12e00000a6057fae */ /* 0x0003e8000b121860 */
[----:B------:R1:W-:Y:S01]  /*71d0*/  LDGSTS.E [R5+0x13e00], [R182.64], P6 ;  /* 0x13e00000b6057fae */ /* 0x0003e2000b121860 */
[----:B------:R-:W-:-:S03]  /*71e0*/  SGXT.U32 R73, R73, 0x1 ;  /* 0x000000014949781a */ /* 0x000fc60000000000 */
[----:B------:R1:W-:Y:S04]  /*71f0*/  LDGSTS.E [R5+0x14e00], [R198.64], P6 ;  /* 0x14e00000c6057fae */ /* 0x0003e8000b121860 */
[----:B------:R1:W-:Y:S04]  /*7200*/  LDGSTS.E [R5+0x15e00], [R214.64], P6 ;  /* 0x15e00000d6057fae */ /* 0x0003e8000b121860 */
[----:B------:R1:W-:Y:S04]  /*7210*/  LDGSTS.E [R5+0x16e00], [R230.64], P6 ;  /* 0x16e00000e6057fae */ /* 0x0003e8000b121860 */
[----:B------:R1:W-:Y:S01]  /*7220*/  LDGSTS.E [R5+0x17e00], [R246.64], P6 ;  /* 0x17e00000f6057fae */ /* 0x0003e2000b121860 */
[----:B------:R-:W-:-:S03]  /*7230*/  LOP3.LUT R73, R73, 0x18, RZ, 0xfc, !PT ;  /* 0x0000001849497812 */ /* 0x000fc600078efcff */
[----:B------:R-:W0:Y:S04]  /*7240*/  LDGDEPBAR ;  /* 0x00000000000079af */ /* 0x000e280000000000 */
[----:B------:R-:W-:Y:S01]  /*7250*/  BAR.SYNC.DEFER_BLOCKING 0x0 ;  /* 0x0000000000007b1d */ /* 0x000fe20000010000 */
[----:B------:R-:W-:-:S04]  /*7260*/  ISETP.GE.AND P6, PT, R73, UR4, PT ;  /* 0x0000000449007c0c */ /* 0x000fc8000bfc6270 */
[----:B-1----:R-:W-:Y:S02]  /*7270*/  SEL R5, RZ, 0x4, P6 ;  /* 0x00000004ff057807 */ /* 0x002fe40003000000 */
[----:B------:R-:W-:Y:S01]  /*7280*/  ISETP.NE.U32.AND P6, PT, R2, RZ, PT ;  /* 0x000000ff0200720c */ /* 0x000fe20003fc5070 */
[----:B------:R-:W-:-:S04]  /*7290*/  IMAD.SHL.U32 R99, R252, 0x80, RZ ;  /* 0x00000080fc637824 */ /* 0x000fc800078e00ff */
[----:B--2---:R-:W-:-:S04]  /*72a0*/  IMAD.WIDE R110, R99, 0x4, R110 ;  /* 0x00000004636e7825 */ /* 0x004fc800078e026e */
[----:B---3--:R-:W-:-:S04]  /*72b0*/  IMAD.WIDE R106, R99, 0x4, R106 ;  /* 0x00000004636a7825 */ /* 0x008fc800078e026a */
[----:B------:R-:W-:Y:S01]  /*72c0*/  @!PT LDS RZ, [RZ] ;  /* 0x00000000fffff984 */ /* 0x000fe20000000800 */
[----:B------:R-:W-:Y:S01]  /*72d0*/  @!PT LDS RZ, [RZ] ;  /* 0x00000000fffff984 */ /* 0x000fe20000000800 */
[----:B------:R-:W-:Y:S01]  /*72e0*/  @!PT LDS RZ, [RZ] ;  /* 0x00000000fffff984 */ /* 0x000fe20000000800 */
[----:B------:R1:W-:Y:S04]  /*72f0*/  LDGSTS.E [R3+0x8000], [R110.64], P6 ;  /* 0x080000006e037fae */ /* 0x0003e8000b121860 */
[----:B------:R2:W-:Y:S01]  /*7300*/  LDGSTS.E [R3+0x8400], [R106.64], P5 ;  /* 0x084000006a037fae */ /* 0x0005e2000a921860 */
[----:B----4-:R-:W-:-:S03]  /*7310*/  IMAD.WIDE R248, R99, 0x4, R248 ;  /* 0x0000000463f87825 */ /* 0x010fc600078e02f8 */
[----:B-1----:R-:W3:Y:S04]  /*7320*/  LDL.LU.64 R110, [R1+0x1c8] ;  /* 0x0001c800016e7983 */ /* 0x002ee80000300a00 */
[----:B--2---:R-:W2:Y:S04]  /*7330*/  LDL.LU.64 R106, [R1+0x1c0] ;  /* 0x0001c000016a7983 */ /* 0x004ea80000300a00 */
[----:B------:R1:W-:Y:S04]  /*7340*/  LDGSTS.E [R3+0x8800], [R248.64], P0 ;  /* 0x08800000f8037fae */ /* 0x0003e80008121860 */
[----:B-1----:R-:W4:Y:S04]  /*7350*/  LDL.LU.64 R248, [R1+0x1b8] ;  /* 0x0001b80001f87983 */ /* 0x002f280000300a00 */
[----:B------:R-:W1:Y:S04]  /*7360*/  S2R R73, SR_TID.X ;  /* 0x0000000000497919 */ /* 0x000e680000002100 */
[----:B------:R-:W1:Y:S02]  /*7370*/  S2R R87, SR_TID.X ;  /* 0x0000000000577919 */ /* 0x000e640000002100 */
[----:B-1----:R-:W-:-:S04]  /*7380*/  SHF.R.U32.HI R73, RZ, 0x6, R73 ;  /* 0x00000006ff497819 */ /* 0x002fc80000011649 */
[----:B------:R-:W-:-:S04]  /*7390*/  SGXT.U32 R73, R73, 0x1 ;  /* 0x000000014949781a */ /* 0x000fc80000000000 */
[----:B------:R-:W-:-:S04]  /*73a0*/  LOP3.LUT R73, R73, 0x1c, RZ, 0xfc, !PT ;  /* 0x0000001c49497812 */ /* 0x000fc800078efcff */
[----:B------:R-:W-:Y:S02]  /*73b0*/  ISETP.GE.AND P6, PT, R73, UR4, PT ;  /* 0x0000000449007c0c */ /* 0x000fe4000bfc6270 */
[--C-:B------:R-:W-:Y:S02]  /*73c0*/  SHF.R.U32.HI R73, RZ, 0x6, R87.reuse ;  /* 0x00000006ff497819 */ /* 0x100fe40000011657 */
[----:B------:R-:W-:-:S04]  /*73d0*/  SHF.R.U32.HI R87, RZ, 0x6, R87 ;  /* 0x00000006ff577819 */ /* 0x000fc80000011657 */
[----:B------:R-:W-:Y:S02]  /*73e0*/  SGXT.U32 R87, R87, 0x1 ;  /* 0x000000015757781a */ /* 0x000fe40000000000 */
[----:B------:R-:W-:Y:S02]  /*73f0*/  SGXT.U32 R73, R73, 0x1 ;  /* 0x000000014949781a */ /* 0x000fe40000000000 */
[----:B------:R-:W-:Y:S02]  /*7400*/  LOP3.LUT R87, R87, 0x20, RZ, 0xfc, !PT ;  /* 0x0000002057577812 */ /* 0x000fe400078efcff */
[----:B------:R-:W-:Y:S02]  /*7410*/  SEL R98, R5, RZ, P3 ;  /* 0x000000ff05627207 */ /* 0x000fe40001800000 */
[----:B------:R-:W-:Y:S02]  /*7420*/  SEL R5, RZ, 0x4, P6 ;  /* 0x00000004ff057807 */ /* 0x000fe40003000000 */
[----:B------:R-:W-:-:S02]  /*7430*/  LOP3.LUT R73, R73, 0x24, RZ, 0xfc, !PT ;  /* 0x0000002449497812 */ /* 0x000fc400078efcff */
[----:B------:R-:W-:-:S04]  /*7440*/  ISETP.GE.AND P6, PT, R87, UR4, PT ;  /* 0x0000000457007c0c */ /* 0x000fc8000bfc6270 */
[----:B------:R-:W-:Y:S02]  /*7450*/  SEL R2, RZ, 0x4, P6 ;  /* 0x00000004ff027807 */ /* 0x000fe40003000000 */
[----:B------:R-:W-:Y:S02]  /*7460*/  ISETP.GE.AND P6, PT, R73, UR4, PT ;  /* 0x0000000449007c0c */ /* 0x000fe4000bfc6270 */
[----:B------:R-:W1:Y:S02]  /*7470*/  S2R R73, SR_TID.X ;  /* 0x0000000000497919 */ /* 0x000e640000002100 */
[----:B------:R-:W-:Y:S02]  /*7480*/  SEL R43, RZ, 0x4, P6 ;  /* 0x00000004ff2b7807 */ /* 0x000fe40003000000 */
[----:B------:R-:W-:Y:S02]  /*7490*/  SEL R5, R5, RZ, P3 ;  /* 0x000000ff05057207 */ /* 0x000fe40001800000 */
[----:B-1----:R-:W-:-:S04]  /*74a0*/  SHF.R.U32.HI R87, RZ, 0x6, R73 ;  /* 0x00000006ff577819 */ /* 0x002fc80000011649 */
[----:B------:R-:W-:-:S04]  /*74b0*/  SGXT.U32 R87, R87, 0x1 ;  /* 0x000000015757781a */ /* 0x000fc80000000000 */
[----:B------:R-:W-:-:S04]  /*74c0*/  LOP3.LUT R87, R87, 0x28, RZ, 0xfc, !PT ;  /* 0x0000002857577812 */ /* 0x000fc800078efcff */
[----:B------:R-:W-:Y:S02]  /*74d0*/  ISETP.GE.AND P6, PT, R87, UR4, PT ;  /* 0x0000000457007c0c */ /* 0x000fe4000bfc6270 */
[--C-:B------:R-:W-:Y:S02]  /*74e0*/  SHF.R.U32.HI R87, RZ, 0x6, R73.reuse ;  /* 0x00000006ff577819 */ /* 0x100fe40000011649 */
[----:B------:R-:W-:Y:S02]  /*74f0*/  SHF.R.U32.HI R73, RZ, 0x6, R73 ;  /* 0x00000006ff497819 */ /* 0x000fe40000011649 */
[----:B------:R-:W-:Y:S02]  /*7500*/  ISETP.NE.U32.AND P5, PT, R5, RZ, PT ;  /* 0x000000ff0500720c */ /* 0x000fe40003fa5070 */
[----:B------:R-:W-:Y:S02]  /*7510*/  SGXT.U32 R73, R73, 0x1 ;  /* 0x000000014949781a */ /* 0x000fe40000000000 */
[----:B------:R-:W-:-:S02]  /*7520*/  SEL R5, R2, RZ, P3 ;  /* 0x000000ff02057207 */ /* 0x000fc40001800000 */
[----:B------:R-:W-:Y:S02]  /*7530*/  LOP3.LUT R73, R73, 0x2c, RZ, 0xfc, !PT ;  /* 0x0000002c49497812 */ /* 0x000fe400078efcff */
[----:B------:R-:W-:Y:S02]  /*7540*/  ISETP.NE.U32.AND P0, PT, R5, RZ, PT ;  /* 0x000000ff0500720c */ /* 0x000fe40003f05070 */
[----:B------:R-:W-:Y:S02]  /*7550*/  SEL R252, RZ, 0x4, P6 ;  /* 0x00000004fffc7807 */ /* 0x000fe40003000000 */
[----:B------:R-:W-:Y:S02]  /*7560*/  SEL R5, R43, RZ, P3 ;  /* 0x000000ff2b057207 */ /* 0x000fe40001800000 */
[----:B------:R-:W-:-:S04]  /*7570*/  ISETP.GE.AND P6, PT, R73, UR4, PT ;  /* 0x0000000449007c0c */ /* 0x000fc8000bfc6270 */
[----:B------:R-:W-:Y:S02]  /*7580*/  SEL R73, RZ, 0x4, P6 ;  /* 0x00000004ff497807 */ /* 0x000fe40003000000 */
[----:B------:R-:W-:-:S04]  /*7590*/  SGXT.U32 R87, R87, 0x1 ;  /* 0x000000015757781a */ /* 0x000fc80000000000 */
[----:B------:R-:W-:-:S04]  /*75a0*/  LOP3.LUT R87, R87, 0x30, RZ, 0xfc, !PT ;  /* 0x0000003057577812 */ /* 0x000fc800078efcff */
[----:B------:R-:W-:Y:S02]  /*75b0*/  ISETP.GE.AND P6, PT, R87, UR4, PT ;  /* 0x0000000457007c0c */ /* 0x000fe4000bfc6270 */
[----:B------:R-:W1:Y:S04]  /*75c0*/  S2R R87, SR_TID.X ;  /* 0x0000000000577919 */ /* 0x000e680000002100 */
[----:B------:R-:W2:Y:S01]  /*75d0*/  S2R R71, SR_TID.X ;  /* 0x0000000000477919 */ /* 0x000ea20000002100 */
[----:B------:R-:W-:Y:S02]  /*75e0*/  SEL R251, RZ, 0x4, P6 ;  /* 0x00000004fffb7807 */ /* 0x000fe40003000000 */
[----:B-1----:R-:W-:-:S04]  /*75f0*/  SHF.R.U32.HI R87, RZ, 0x6, R87 ;  /* 0x00000006ff577819 */ /* 0x002fc80000011657 */
[----:B------:R-:W-:Y:S01]  /*7600*/  SGXT.U32 R87, R87, 0x1 ;  /* 0x000000015757781a */ /* 0x000fe20000000000 */
[----:B--2---:R-:W-:-:S04]  /*7610*/  IMAD.WIDE R106, R99, 0x4, R106 ;  /* 0x00000004636a7825 */ /* 0x004fc800078e026a */
[----:B----4-:R-:W-:-:S05]  /*7620*/  IMAD.WIDE R248, R99, 0x4, R248 ;  /* 0x0000000463f87825 */ /* 0x010fca00078e02f8 */
[----:B------:R1:W-:Y:S01]  /*7630*/  LDGSTS.E [R3+0x8c00], [R248.64], P4 ;  /* 0x08c00000f8037fae */ /* 0x0003e2000a121860 */
[----:B------:R-:W-:Y:S02]  /*7640*/  ISETP.NE.U32.AND P4, PT, R5, RZ, PT ;  /* 0x000000ff0500720c */ /* 0x000fe40003f85070 */
[----:B------:R-:W-:Y:S01]  /*7650*/  SEL R5, R252, RZ, P3 ;  /* 0x000000fffc057207 */ /* 0x000fe20001800000 */
[----:B------:R2:W-:Y:S03]  /*7660*/  LDGSTS.E [R3+0x9000], [R106.64], P1 ;  /* 0x090000006a037fae */ /* 0x0005e60008921860 */
[----:B------:R-:W-:Y:S02]  /*7670*/  ISETP.NE.U32.AND P1, PT, R5, RZ, PT ;  /* 0x000000ff0500720c */ /* 0x000fe40003f25070 */
[----:B------:R-:W-:Y:S02]  /*7680*/  SEL R5, R73, RZ, P3 ;  /* 0x000000ff49057207 */ /* 0x000fe40001800000 */
[----:B------:R-:W4:Y:S01]  /*7690*/  LDL.LU R73, [R1+0x1b4] ;  /* 0x0001b40001497983 */ /* 0x000f220000300800 */
[----:B------:R-:W-:-:S04]  /*76a0*/  LOP3.LUT R87, R87, 0x34, RZ, 0xfc, !PT ;  /* 0x0000003457577812 */ /* 0x000fc800078efcff */
[----:B------:R-:W-:Y:S02]  /*76b0*/  ISETP.GE.AND P6, PT, R87, UR4, PT ;  /* 0x0000000457007c0c */ /* 0x000fe4000bfc6270 */
[--C-:B------:R-:W-:Y:S02]  /*76c0*/  SHF.R.U32.HI R87, RZ, 0x6, R71.reuse ;  /* 0x00000006ff577819 */ /* 0x100fe40000011647 */
[----:B------:R-:W-:-:S04]  /*76d0*/  SHF.R.U32.HI R71, RZ, 0x6, R71 ;  /* 0x00000006ff477819 */ /* 0x000fc80000011647 */
[----:B------:R-:W-:-:S04]  /*76e0*/  SGXT.U32 R71, R71, 0x1 ;  /* 0x000000014747781a */ /* 0x000fc80000000000 */
[----:B------:R-:W-:Y:S02]  /*76f0*/  LOP3.LUT R71, R71, 0x38, RZ, 0xfc, !PT ;  /* 0x0000003847477812 */ /* 0x000fe400078efcff */
[----:B------:R-:W-:Y:S02]  /*7700*/  SEL R93, RZ, 0x4, P6 ;  /* 0x00000004ff5d7807 */ /* 0x000fe40003000000 */
[----:B------:R-:W-:Y:S02]  /*7710*/  ISETP.GE.AND P6, PT, R71, UR4, PT ;  /* 0x0000000447007c0c */ /* 0x000fe4000bfc6270 */
[----:B------:R-:W1:Y:S04]  /*7720*/  S2R R71, SR_TID.X ;  /* 0x0000000000477919 */ /* 0x000e680000002100 */
[----:B------:R-:W2:Y:S01]  /*7730*/  S2R R83, SR_TID.X ;  /* 0x0000000000537919 */ /* 0x000ea20000002100 */
[----:B------:R-:W-:-:S04]  /*7740*/  SGXT.U32 R87, R87, 0x1 ;  /* 0x000000015757781a */ /* 0x000fc80000000000 */
[----:B------:R-:W-:Y:S02]  /*7750*/  LOP3.LUT R87, R87, 0x3c, RZ, 0xfc, !PT ;  /* 0x0000003c57577812 */ /* 0x000fe400078efcff */
[----:B------:R-:W-:Y:S02]  /*7760*/  SEL R2, RZ, 0x4, P6 ;  /* 0x00000004ff027807 */ /* 0x000fe40003000000 */
[----:B------:R-:W-:Y:S02]  /*7770*/  ISETP.GE.AND P6, PT, R87, UR4, PT ;  /* 0x0000000457007c0c */ /* 0x000fe4000bfc6270 */
[----:B-1----:R-:W-:-:S04]  /*7780*/  SHF.R.U32.HI R71, RZ, 0x6, R71 ;  /* 0x00000006ff477819 */ /* 0x002fc80000011647 */
[----:B------:R-:W-:-:S04]  /*7790*/  SGXT.U32 R71, R71, 0x1 ;  /* 0x000000014747781a */ /* 0x000fc80000000000 */
[----:B------:R-:W-:Y:S02]  /*77a0*/  LOP3.LUT R71, R71, 0x40, RZ, 0xfc, !PT ;  /* 0x0000004047477812 */ /* 0x000fe400078efcff */
[----:B------:R-:W-:Y:S02]  /*77b0*/  SEL R87, RZ, 0x4, P6 ;  /* 0x00000004ff577807 */ /* 0x000fe40003000000 */
[----:B------:R-:W-:Y:S02]  /*77c0*/  ISETP.GE.AND P6, PT, R71, UR4, PT ;  /* 0x0000000447007c0c */ /* 0x000fe4000bfc6270 */
[--C-:B--2---:R-:W-:Y:S02]  /*77d0*/  SHF.R.U32.HI R71, RZ, 0x6, R83.reuse ;  /* 0x00000006ff477819 */ /* 0x104fe40000011653 */
        /* <DEDUP_REMOVED lines=35> */
[----:B------:R-:W-:Y:S01]  /*7a10*/  SGXT.U32 R103, R103, 0x1 ;  /* 0x000000016767781a */ /* 0x000fe20000000000 */
[----:B---3--:R-:W-:Y:S01]  /*7a20*/  IMAD.WIDE R110, R99, 0x4, R110 ;  /* 0x00000004636e7825 */ /* 0x008fe200078e026e */
[----:B------:R-:W-:Y:S02]  /*7a30*/  SGXT.U32 R43, R43, 0x1 ;  /* 0x000000012b2b781a */ /* 0x000fe40000000000 */
[----:B------:R-:W-:Y:S02]  /*7a40*/  LOP3.LUT R103, R103, 0x5c, RZ, 0xfc, !PT ;  /* 0x0000005c67677812 */ /* 0x000fe400078efcff */
[----:B------:R-:W-:Y:S01]  /*7a50*/  SEL R107, RZ, 0x4, P6 ;  /* 0x00000004ff6b7807 */ /* 0x000fe20003000000 */
[----:B------:R1:W-:Y:S01]  /*7a60*/  LDGSTS.E [R3+0x9400], [R110.64], P2 ;  /* 0x094000006e037fae */ /* 0x0003e20009121860 */
[----:B------:R-:W-:Y:S02]  /*7a70*/  ISETP.GE.AND P6, PT, R103, UR4, PT ;  /* 0x0000000467007c0c */ /* 0x000fe4000bfc6270 */
[----:B------:R-:W-:-:S02]  /*7a80*/  LOP3.LUT R43, R43, 0x60, RZ, 0xfc, !PT ;  /* 0x000000602b2b7812 */ /* 0x000fc400078efcff */
[----:B-1----:R-:W-:Y:S02]  /*7a90*/  SEL R110, RZ, 0x4, P6 ;  /* 0x00000004ff6e7807 */ /* 0x002fe40003000000 */
[----:B------:R-:W-:-:S04]  /*7aa0*/  ISETP.GE.AND P6, PT, R43, UR4, PT ;  /* 0x000000042b007c0c */ /* 0x000fc8000bfc6270 */
[----:B------:R-:W-:Y:S02]  /*7ab0*/  SEL R43, RZ, 0x4, P6 ;  /* 0x00000004ff2b7807 */ /* 0x000fe40003000000 */
[----:B------:R-:W-:Y:S01]  /*7ac0*/  ISETP.NE.U32.AND P6, PT, R98, RZ, PT ;  /* 0x000000ff6200720c */ /* 0x000fe20003fc5070 */
[----:B------:R-:W-:Y:S01]  /*7ad0*/  IMAD.WIDE R48, R99, 0x4, R48 ;  /* 0x0000000463307825 */ /* 0x000fe200078e0230 */
[----:B------:R-:W-:Y:S02]  /*7ae0*/  ISETP.NE.U32.AND P2, PT, R5, RZ, PT ;  /* 0x000000ff0500720c */ /* 0x000fe40003f45070 */
[----:B------:R-:W-:Y:S01]  /*7af0*/  SEL R5, R2, RZ, P3 ;  /* 0x000000ff02057207 */ /* 0x000fe20001800000 */
[----:B----4-:R-:W-:-:S08]  /*7b00*/  IMAD.WIDE R72, R99, 0x4, R72 ;  /* 0x0000000463487825 */ /* 0x010fd000078e0248 */
[----:B------:R1:W-:Y:S04]  /*7b10*/  LDGSTS.E [R3+0x9800], [R72.64], P6 ;  /* 0x0980000048037fae */ /* 0x0003e8000b121860 */
[----:B------:R2:W-:Y:S02]  /*7b20*/  LDGSTS.E [R3+0x9c00], [R48.64], P5 ;  /* 0x09c0000030037fae */ /* 0x0005e4000a921860 */
[----:B--2---:R-:W-:-:S04]  /*7b30*/  IMAD.MOV.U32 R49, RZ, RZ, c[0x0][0x188] ;  /* 0x00006200ff317624 */ /* 0x004fc800078e00ff */
[----:B------:R-:W-:-:S04]  /*7b40*/  IMAD.SHL.U32 R49, R49, 0x80, RZ ;  /* 0x0000008031317824 */ /* 0x000fc800078e00ff */
[----:B------:R-:W-:-:S05]  /*7b50*/  IMAD.WIDE R100, R49, 0x4, R100 ;  /* 0x0000000431647825 */ /* 0x000fca00078e0264 */
[----:B------:R2:W-:Y:S01]  /*7b60*/  LDGSTS.E [R3+0xa000], [R100.64], P0 ;  /* 0x0a00000064037fae */ /* 0x0005e20008121860 */
[----:B------:R-:W-:Y:S02]  /*7b70*/  ISETP.NE.U32.AND P0, PT, R5, RZ, PT ;  /* 0x000000ff0500720c */ /* 0x000fe40003f05070 */
[----:B------:R-:W-:Y:S02]  /*7b80*/  SEL R5, R87, RZ, P3 ;  /* 0x000000ff57057207 */ /* 0x000fe40001800000 */
[----:B------:R-:W3:Y:S04]  /*7b90*/  LDL.LU R87, [R1+0x1b0] ;  /* 0x0001b00001577983 */ /* 0x000ee80000300800 */
[----:B------:R-:W4:Y:S04]  /*7ba0*/  S2R R103, SR_TID.X ;  /* 0x0000000000677919 */ /* 0x000f280000002100 */
[----:B------:R-:W1:Y:S01]  /*7bb0*/  S2R R98, SR_TID.X ;  /* 0x0000000000627919 */ /* 0x000e620000002100 */
[----:B------:R-:W-:-:S05]  /*7bc0*/  IMAD.WIDE R90, R49, 0x4, R90 ;  /* 0x00000004315a7825 */ /* 0x000fca00078e025a */
[----:B------:R1:W-:Y:S01]  /*7bd0*/  LDGSTS.E [R3+0xa400], [R90.64], P4 ;  /* 0x0a4000005a037fae */ /* 0x0003e2000a121860 */
[----:B------:R-:W-:Y:S02]  /*7be0*/  ISETP.NE.U32.AND P4, PT, R5, RZ, PT ;  /* 0x000000ff0500720c */ /* 0x000fe40003f85070 */
[----:B------:R-:W-:Y:S01]  /*7bf0*/  SEL R5, R248, RZ, P3 ;  /* 0x000000fff8057207 */ /* 0x000fe20001800000 */
[----:B------:R-:W-:Y:S01]  /*7c00*/  IMAD.WIDE R80, R49, 0x4, R80 ;  /* 0x0000000431507825 */ /* 0x000fe200078e0250 */
[----:B----4-:R-:W-:-:S04]  /*7c10*/  SHF.R.U32.HI R103, RZ, 0x6, R103 ;  /* 0x00000006ff677819 */ /* 0x010fc80000011667 */
[----:B------:R-:W-:-:S04]  /*7c20*/  SGXT.U32 R103, R103, 0x1 ;  /* 0x000000016767781a */ /* 0x000fc80000000000 */
[----:B------:R-:W-:-:S04]  /*7c30*/  LOP3.LUT R103, R103, 0x64, RZ, 0xfc, !PT ;  /* 0x0000006467677812 */ /* 0x000fc800078efcff */
[----:B------:R-:W-:Y:S02]  /*7c40*/  ISETP.GE.AND P6, PT, R103, UR4, PT ;  /* 0x0000000467007c0c */ /* 0x000fe4000bfc6270 */
[--C-:B-1----:R-:W-:Y:S02]  /*7c50*/  SHF.R.U32.HI R103, RZ, 0x6, R98.reuse ;  /* 0x00000006ff677819 */ /* 0x102fe40000011662 */
[----:B------:R-:W-:-:S04]  /*7c60*/  SHF.R.U32.HI R98, RZ, 0x6, R98 ;  /* 0x00000006ff627819 */ /* 0x000fc80000011662 */
[----:B------:R-:W-:-:S04]  /*7c70*/  SGXT.U32 R98, R98, 0x1 ;  /* 0x000000016262781a */ /* 0x000fc80000000000 */
[----:B------:R-:W-:Y:S02]  /*7c80*/  LOP3.LUT R98, R98, 0x68, RZ, 0xfc, !PT ;  /* 0x0000006862627812 */ /* 0x000fe400078efcff */
[----:B------:R-:W-:Y:S02]  /*7c90*/  SEL R73, RZ, 0x4, P6 ;  /* 0x00000004ff497807 */ /* 0x000fe40003000000 */
[----:B------:R-:W-:Y:S02]  /*7ca0*/  ISETP.GE.AND P6, PT, R98, UR4, PT ;  /* 0x0000000462007c0c */ /* 0x000fe4000bfc6270 */
[----:B------:R-:W1:Y:S01]  /*7cb0*/  S2R R98, SR_TID.X ;  /* 0x0000000000627919 */ /* 0x000e620000002100 */
[----:B------:R-:W-:-:S03]  /*7cc0*/  SEL R72, R251, RZ, P3 ;  /* 0x000000fffb487207 */ /* 0x000fc60001800000 */
[----:B------:R-:W4:Y:S01]  /*7cd0*/  S2R R99, SR_TID.X ;  /* 0x0000000000637919 */ /* 0x000f220000002100 */
[----:B------:R-:W-:-:S03]  /*7ce0*/  SEL R48, R93, RZ, P3 ;  /* 0x000000ff5d307207 */ /* 0x000fc60001800000 */
[----:B------:R-:W2:Y:S01]  /*7cf0*/  S2R R251, SR_TID.X ;  /* 0x0000000000fb7919 */ /* 0x000ea20000002100 */
[--C-:B-1----:R-:W-:Y:S02]  /*7d00*/  SHF.R.U32.HI R93, RZ, 0x6, R98.reuse ;  /* 0x00000006ff5d7819 */ /* 0x102fe40000011662 */
[----:B------:R-:W-:-:S04]  /*7d10*/  SHF.R.U32.HI R98, RZ, 0x6, R98 ;  /* 0x00000006ff627819 */ /* 0x000fc80000011662 */
[----:B------:R-:W-:Y:S02]  /*7d20*/  SGXT.U32 R98, R98, 0x1 ;  /* 0x000000016262781a */ /* 0x000fe40000000000 */
[----:B------:R-:W-:Y:S02]  /*7d30*/  SGXT.U32 R93, R93, 0x1 ;  /* 0x000000015d5d781a */ /* 0x000fe40000000000 */
[----:B------:R-:W-:Y:S02]  /*7d40*/  LOP3.LUT R98, R98, 0x70, RZ, 0xfc, !PT ;  /* 0x0000007062627812 */ /* 0x000fe400078efcff */
[----:B------:R-:W-:Y:S02]  /*7d50*/  LOP3.LUT R93, R93, 0x74, RZ, 0xfc, !PT ;  /* 0x000000745d5d7812 */ /* 0x000fe400078efcff */
[----:B------:R-:W-:-:S04]  /*7d60*/  ISETP.GE.AND P5, PT, R98, UR4, PT ;  /* 0x0000000462007c0c */ /* 0x000fc8000bfa6270 */
[----:B------:R-:W-:Y:S02]  /*7d70*/  SEL R98, RZ, 0x4, P5 ;  /* 0x00000004ff627807 */ /* 0x000fe40002800000 */
[----:B------:R-:W-:Y:S02]  /*7d80*/  ISETP.GE.AND P5, PT, R93, UR4, PT ;  /* 0x000000045d007c0c */ /* 0x000fe4000bfa6270 */
[----:B----4-:R-:W-:Y:S02]  /*7d90*/  SHF.R.U32.HI R93, RZ, 0x6, R99 ;  /* 0x00000006ff5d7819 */ /* 0x010fe40000011663 */
[--C-:B--2---:R-:W-:Y:S02]  /*7da0*/  SHF.R.U32.HI R2, RZ, 0x6, R251.reuse ;  /* 0x00000006ff027819 */ /* 0x104fe400000116fb */
[----:B------:R-:W-:Y:S02]  /*7db0*/  SGXT.U32 R93, R93, 0x1 ;  /* 0x000000015d5d781a */ /* 0x000fe40000000000 */
[----:B------:R-:W-:-:S02]  /*7dc0*/  SHF.R.U32.HI R251, RZ, 0x6, R251 ;  /* 0x00000006fffb7819 */ /* 0x000fc400000116fb */
[----:B------:R-:W-:Y:S02]  /*7dd0*/  LOP3.LUT R93, R93, 0x78, RZ, 0xfc, !PT ;  /* 0x000000785d5d7812 */ /* 0x000fe400078efcff */
[----:B------:R-:W-:Y:S02]  /*7de0*/  SGXT.U32 R251, R251, 0x1 ;  /* 0x00000001fbfb781a */ /* 0x000fe40000000000 */
[----:B------:R-:W-:Y:S02]  /*7df0*/  SEL R99, RZ, 0x4, P5 ;  /* 0x00000004ff637807 */ /* 0x000fe40002800000 */
[----:B------:R-:W-:Y:S02]  /*7e00*/  ISETP.GE.AND P5, PT, R93, UR4, PT ;  /* 0x000000045d007c0c */ /* 0x000fe4000bfa6270 */
[----:B------:R-:W-:Y:S02]  /*7e10*/  LOP3.LUT R251, R251, 0x7c, RZ, 0xfc, !PT ;  /* 0x0000007cfbfb7812 */ /* 0x000fe400078efcff */
[----:B------:R-:W-:-:S02]  /*7e20*/  SGXT.U32 R2, R2, 0x1 ;  /* 0x000000010202781a */ /* 0x000fc40000000000 */
[----:B------:R-:W-:Y:S02]  /*7e30*/  SEL R93, RZ, 0x4, P5 ;  /* 0x00000004ff5d7807 */ /* 0x000fe40002800000 */
[----:B------:R-:W-:Y:S02]  /*7e40*/  LOP3.LUT R2, R2, 0x2, RZ, 0xfc, !PT ;  /* 0x0000000202027812 */ /* 0x000fe400078efcff */
[----:B------:R-:W-:-:S04]  /*7e50*/  ISETP.GE.AND P5, PT, R251, UR4, PT ;  /* 0x00000004fb007c0c */ /* 0x000fc8000bfa6270 */
[----:B------:R-:W-:Y:S02]  /*7e60*/  SEL R100, RZ, 0x4, P5 ;  /* 0x00000004ff647807 */ /* 0x000fe40002800000 */
[----:B------:R-:W-:Y:S02]  /*7e70*/  ISETP.GE.AND P5, PT, R2, UR4, PT ;  /* 0x0000000402007c0c */ /* 0x000fe4000bfa6270 */
[----:B------:R-:W1:Y:S04]  /*7e80*/  S2R R2, SR_TID.X ;  /* 0x0000000000027919 */ /* 0x000e680000002100 */
[----:B------:R-:W2:Y:S01]  /*7e90*/  S2R R251, SR_TID.X ;  /* 0x0000000000fb7919 */ /* 0x000ea20000002100 */
[----:B------:R-:W-:Y:S02]  /*7ea0*/  SEL R101, RZ, 0x4, P5 ;  /* 0x00000004ff657807 */ /* 0x000fe40002800000 */
[----:B------:R-:W-:-:S04]  /*7eb0*/  ISETP.GE.AND P5, PT, R0, UR4, PT ;  /* 0x0000000400007c0c */ /* 0x000fc8000bfa6270 */
[----:B------:R-:W-:Y:S02]  /*7ec0*/  SEL R0, RZ, 0x4, P5 ;  /* 0x00000004ff007807 */ /* 0x000fe40002800000 */
[----:B-1----:R-:W-:-:S04]  /*7ed0*/  SHF.R.U32.HI R2, RZ, 0x6, R2 ;  /* 0x00000006ff027819 */ /* 0x002fc80000011602 */
[----:B------:R-:W-:-:S04]  /*7ee0*/  SGXT.U32 R2, R2, 0x1 ;  /* 0x000000010202781a */ /* 0x000fc80000000000 */
[----:B------:R-:W-:Y:S01]  /*7ef0*/  LOP3.LUT R2, R2, 0xa, RZ, 0xfc, !PT ;  /* 0x0000000a02027812 */ /* 0x000fe200078efcff */
[----:B---3--:R-:W-:-:S05]  /*7f00*/  IMAD.WIDE R86, R49, 0x4, R86 ;  /* 0x0000000431567825 */ /* 0x008fca00078e0256 */
[----:B------:R1:W-:Y:S01]  /*7f10*/  LDGSTS.E [R3+0xa800], [R86.64], P1 ;  /* 0x0a80000056037fae */ /* 0x0003e20008921860 */
[----:B------:R-:W-:Y:S02]  /*7f20*/  ISETP.NE.U32.AND P1, PT, R5, RZ, PT ;  /* 0x000000ff0500720c */ /* 0x000fe40003f25070 */
[----:B------:R-:W-:Y:S01]  /*7f30*/  SEL R5, R249, RZ, P3 ;  /* 0x000000fff9057207 */ /* 0x000fe20001800000 */
[----:B------:R3:W-:Y:S03]  /*7f40*/  LDGSTS.E [R3+0xac00], [R80.64], P2 ;  /* 0x0ac0000050037fae */ /* 0x0007e60009121860 */
[----:B------:R-:W-:Y:S02]  /*7f50*/  ISETP.NE.U32.AND P2, PT, R5, RZ, PT ;  /* 0x000000ff0500720c */ /* 0x000fe40003f45070 */
[----:B------:R-:W-:Y:S02]  /*7f60*/  SEL R5, R71, RZ, P3 ;  /* 0x000000ff47057207 */ /* 0x000fe40001800000 */
[----:B------:R-:W4:Y:S01]  /*7f70*/  LDL.LU R71, [R1+0x1ac] ;  /* 0x0001ac0001477983 */ /* 0x000f220000300800 */
[----:B------:R-:W-:-:S02]  /*7f80*/  ISETP.GE.AND P5, PT, R2, UR4, PT ;  /* 0x0000000402007c0c */ /* 0x000fc4000bfa6270 */
[--C-:B--2---:R-:W-:Y:S02]  /*7f90*/  SHF.R.U32.HI R2, RZ, 0x6, R251.reuse ;  /* 0x00000006ff027819 */ /* 0x104fe400000116fb */
[----:B------:R-:W-:-:S04]  /*7fa0*/  SHF.R.U32.HI R251, RZ, 0x6, R251 ;  /* 0x00000006fffb7819 */ /* 0x000fc800000116fb */
[----:B------:R-:W-:Y:S02]  /*7fb0*/  SGXT.U32 R251, R251, 0x1 ;  /* 0x00000001fbfb781a */ /* 0x000fe40000000000 */
[----:B------:R-:W-:Y:S02]  /*7fc0*/  SGXT.U32 R2, R2, 0x1 ;  /* 0x000000010202781a */ /* 0x000fe40000000000 */
[----:B------:R-:W-:Y:S02]  /*7fd0*/  LOP3.LUT R251, R251, 0xe, RZ, 0xfc, !PT ;  /* 0x0000000efbfb7812 */ /* 0x000fe400078efcff */
[----:B------:R-:W-:Y:S02]  /*7fe0*/  SEL R90, RZ, 0x4, P5 ;  /* 0x00000004ff5a7807 */ /* 0x000fe40002800000 */
[----:B------:R-:W-:Y:S02]  /*7ff0*/  LOP3.LUT R2, R2, 0x12, RZ, 0xfc, !PT ;  /* 0x0000001202027812 */ /* 0x000fe400078efcff */
[----:B------:R-:W-:-:S04]  /*8000*/  ISETP.GE.AND P5, PT, R251, UR4, PT ;  /* 0x00000004fb007c0c */ /* 0x000fc8000bfa6270 */
[----:B------:R-:W-:Y:S02]  /*8010*/  SEL R91, RZ, 0x4, P5 ;  /* 0x00000004ff5b7807 */ /* 0x000fe40002800000 */
[----:B------:R-:W-:Y:S02]  /*8020*/  ISETP.GE.AND P5, PT, R2, UR4, PT ;  /* 0x0000000402007c0c */ /* 0x000fe4000bfa6270 */
[----:B------:R-:W2:Y:S04]  /*8030*/  S2R R2, SR_TID.X ;  /* 0x0000000000027919 */ /* 0x000ea80000002100 */
[----:B-1----:R-:W1:Y:S04]  /*8040*/  S2R R87, SR_TID.X ;  /* 0x0000000000577919 */ /* 0x002e680000002100 */
[----:B------:R-:W1:Y:S01]  /*8050*/  S2R R248, SR_TID.X ;  /* 0x0000000000f87919 */ /* 0x000e620000002100 */
[----:B------:R-:W-:-:S02]  /*8060*/  SEL R251, RZ, 0x4, P5 ;  /* 0x00000004fffb7807 */ /* 0x000fc40002800000 */
[----:B--2---:R-:W-:-:S04]  /*8070*/  SHF.R.U32.HI R2, RZ, 0x6, R2 ;  /* 0x00000006ff027819 */ /* 0x004fc80000011602 */
[----:B------:R-:W-:-:S04]  /*8080*/  SGXT.U32 R2, R2, 0x1 ;  /* 0x000000010202781a */ /* 0x000fc80000000000 */
[----:B------:R-:W-:-:S04]  /*8090*/  LOP3.LUT R2, R2, 0x16, RZ, 0xfc, !PT ;  /* 0x0000001602027812 */ /* 0x000fc800078efcff */
[----:B------:R-:W-:Y:S02]  /*80a0*/  ISETP.GE.AND P5, PT, R2, UR4, PT ;  /* 0x0000000402007c0c */ /* 0x000fe4000bfa6270 */
[--C-:B-1----:R-:W-:Y:S02]  /*80b0*/  SHF.R.U32.HI R2, RZ, 0x6, R87.reuse ;  /* 0x00000006ff027819 */ /* 0x102fe40000011657 */
[----:B------:R-:W-:-:S04]  /*80c0*/  SHF.R.U32.HI R87, RZ, 0x6, R87 ;  /* 0x00000006ff577819 */ /* 0x000fc80000011657 */
[----:B------:R-:W-:Y:S02]  /*80d0*/  SGXT.U32 R87, R87, 0x1 ;  /* 0x000000015757781a */ /* 0x000fe40000000000 */
[----:B------:R-:W-:Y:S02]  /*80e0*/  SGXT.U32 R2, R2, 0x1 ;  /* 0x000000010202781a */ /* 0x000fe40000000000 */
[----:B------:R-:W-:Y:S02]  /*80f0*/  LOP3.LUT R87, R87, 0x1a, RZ, 0xfc, !PT ;  /* 0x0000001a57577812 */ /* 0x000fe400078efcff */
[----:B------:R-:W-:Y:S02]  /*8100*/  SHF.R.U32.HI R49, RZ, 0x6, R248 ;  /* 0x00000006ff317819 */ /* 0x000fe400000116f8 */
[----:B------:R-:W-:Y:S02]  /*8110*/  SEL R86, RZ, 0x4, P5 ;  /* 0x00000004ff567807 */ /* 0x000fe40002800000 */
[----:B------:R-:W-:-:S02]  /*8120*/  ISETP.GE.AND P5, PT, R87, UR4, PT ;  /* 0x0000000457007c0c */ /* 0x000fc4000bfa6270 */
[----:B------:R-:W-:Y:S02]  /*8130*/  LOP3.LUT R2, R2, 0x1e, RZ, 0xfc, !PT ;  /* 0x0000001e02027812 */ /* 0x000fe400078efcff */
[----:B------:R-:W-:Y:S02]  /*8140*/  SGXT.U32 R49, R49, 0x1 ;  /* 0x000000013131781a */ /* 0x000fe40000000000 */
[----:B------:R-:W-:Y:S02]  /*8150*/  SEL R87, RZ, 0x4, P5 ;  /* 0x00000004ff577807 */ /* 0x000fe40002800000 */
[----:B------:R-:W-:Y:S02]  /*8160*/  ISETP.GE.AND P5, PT, R2, UR4, PT ;  /* 0x0000000402007c0c */ /* 0x000fe4000bfa6270 */
[----:B------:R-:W-:Y:S02]  /*8170*/  LOP3.LUT R49, R49, 0x22, RZ, 0xfc, !PT ;  /* 0x0000002231317812 */ /* 0x000fe400078efcff */
[----:B------:R-:W-:-:S02]  /*8180*/  SEL R2, RZ, 0x4, P5 ;  /* 0x00000004ff027807 */ /* 0x000fc40002800000 */
[----:B------:R-:W-:Y:S02]  /*8190*/  ISETP.GE.AND P5, PT, R49, UR4, PT ;  /* 0x0000000431007c0c */ /* 0x000fe4000bfa6270 */
[----:B------:R-:W1:Y:S01]  /*81a0*/  S2R R49, SR_TID.X ;  /* 0x0000000000317919 */ /* 0x000e620000002100 */
[----:B------:R-:W-:-:S04]  /*81b0*/  SHF.R.U32.HI R248, RZ, 0x6, R248 ;  /* 0x00000006fff87819 */ /* 0x000fc800000116f8 */
[----:B------:R-:W-:-:S04]  /*81c0*/  SGXT.U32 R248, R248, 0x1 ;  /* 0x00000001f8f8781a */ /* 0x000fc80000000000 */
[----:B------:R-:W-:Y:S02]  /*81d0*/  LOP3.LUT R248, R248, 0x26, RZ, 0xfc, !PT ;  /* 0x00000026f8f87812 */ /* 0x000fe400078efcff */
[----:B---3--:R-:W-:Y:S02]  /*81e0*/  SEL R80, RZ, 0x4, P5 ;  /* 0x00000004ff507807 */ /* 0x008fe40002800000 */
[----:B------:R-:W-:Y:S02]  /*81f0*/  ISETP.GE.AND P5, PT, R248, UR4, PT ;  /* 0x00000004f8007c0c */ /* 0x000fe4000bfa6270 */
[----:B-1----:R-:W-:-:S04]  /*8200*/  SHF.R.U32.HI R49, RZ, 0x6, R49 ;  /* 0x00000006ff317819 */ /* 0x002fc80000011631 */
[----:B------:R-:W-:-:S04]  /*8210*/  SGXT.U32 R49, R49, 0x1 ;  /* 0x000000013131781a */ /* 0x000fc80000000000 */
[----:B------:R-:W-:Y:S02]  /*8220*/  LOP3.LUT R49, R49, 0x2a, RZ, 0xfc, !PT ;  /* 0x0000002a31317812 */ /* 0x000fe400078efcff */
[----:B------:R-:W-:Y:S02]  /*8230*/  SEL R81, RZ, 0x4, P5 ;  /* 0x00000004ff517807 */ /* 0x000fe40002800000 */
[----:B------:R-:W-:Y:S02]  /*8240*/  ISETP.GE.AND P5, PT, R49, UR4, PT ;  /* 0x0000000431007c0c */ /* 0x000fe4000bfa6270 */
[----:B------:R-:W1:Y:S01]  /*8250*/  S2R R49, SR_TID.X ;  /* 0x0000000000317919 */ /* 0x000e620000002100 */
[----:B------:R-:W-:-:S04]  /*8260*/  SGXT.U32 R103, R103, 0x1 ;  /* 0x000000016767781a */ /* 0x000fc80000000000 */
[----:B------:R-:W-:Y:S02]  /*8270*/  LOP3.LUT R103, R103, 0x6c, RZ, 0xfc, !PT ;  /* 0x0000006c67677812 */ /* 0x000fe400078efcff */
[----:B------:R-:W-:Y:S02]  /*8280*/  SEL R111, RZ, 0x4, P6 ;  /* 0x00000004ff6f7807 */ /* 0x000fe40003000000 */
[----:B------:R-:W-:Y:S01]  /*8290*/  ISETP.GE.AND P6, PT, R103, UR4, PT ;  /* 0x0000000467007c0c */ /* 0x000fe2000bfc6270 */
[----:B------:R-:W-:-:S03]  /*82a0*/  IMAD.MOV.U32 R249, RZ, RZ, c[0x0][0x188] ;  /* 0x00006200fff97624 */ /* 0x000fc600078e00ff */
[----:B------:R-:W-:Y:S02]  /*82b0*/  SEL R103, RZ, 0x4, P6 ;  /* 0x00000004ff677807 */ /* 0x000fe40003000000 */
[----:B------:R-:W-:Y:S01]  /*82c0*/  ISETP.NE.U32.AND P6, PT, R72, RZ, PT ;  /* 0x000000ff4800720c */ /* 0x000fe20003fc5070 */
[----:B------:R-:W-:-:S04]  /*82d0*/  IMAD.SHL.U32 R249, R249, 0x80, RZ ;  /* 0x00000080f9f97824 */ /* 0x000fc800078e00ff */
[----:B------:R-:W-:Y:S01]  /*82e0*/  IMAD.WIDE R74, R249, 0x4, R74 ;  /* 0x00000004f94a7825 */ /* 0x000fe200078e024a */
[----:B-1----:R-:W-:-:S04]  /*82f0*/  SHF.R.U32.HI R72, RZ, 0x6, R49 ;  /* 0x00000006ff487819 */ /* 0x002fc80000011631 */
[----:B------:R-:W-:-:S03]  /*8300*/  SGXT.U32 R72, R72, 0x1 ;  /* 0x000000014848781a */ /* 0x000fc60000000000 */
[----:B------:R1:W-:Y:S01]  /*8310*/  LDGSTS.E [R3+0xb000], [R74.64], P6 ;  /* 0x0b0000004a037fae */ /* 0x0003e2000b121860 */
[----:B------:R-:W-:-:S04]  /*8320*/  LOP3.LUT R72, R72, 0x2e, RZ, 0xfc, !PT ;  /* 0x0000002e48487812 */ /* 0x000fc800078efcff */
[----:B------:R-:W-:Y:S02]  /*8330*/  ISETP.GE.AND P6, PT, R72, UR4, PT ;  /* 0x0000000448007c0c */ /* 0x000fe4000bfc6270 */
[--C-:B-1----:R-:W-:Y:S02]  /*8340*/  SHF.R.U32.HI R75, RZ, 0x6, R49.reuse ;  /* 0x00000006ff4b7819 */ /* 0x102fe40000011631 */
[----:B------:R-:W-:Y:S02]  /*8350*/  SHF.R.U32.HI R72, RZ, 0x6, R49 ;  /* 0x00000006ff487819 */ /* 0x000fe40000011631 */
[----:B------:R-:W-:Y:S02]  /*8360*/  SGXT.U32 R75, R75, 0x1 ;  /* 0x000000014b4b781a */ /* 0x000fe40000000000 */
[----:B------:R-:W-:Y:S02]  /*8370*/  SGXT.U32 R72, R72, 0x1 ;  /* 0x000000014848781a */ /* 0x000fe40000000000 */
[----:B------:R-:W-:-:S02]  /*8380*/  LOP3.LUT R75, R75, 0x32, RZ, 0xfc, !PT ;  /* 0x000000324b4b7812 */ /* 0x000fc400078efcff */
[----:B------:R-:W-:Y:S02]  /*8390*/  SEL R49, RZ, 0x4, P6 ;  /* 0x00000004ff317807 */ /* 0x000fe40003000000 */
[----:B------:R-:W-:Y:S02]  /*83a0*/  ISETP.GE.AND P6, PT, R75, UR4, PT ;  /* 0x000000044b007c0c */ /* 0x000fe4000bfc6270 */
[----:B------:R-:W-:Y:S02]  /*83b0*/  LOP3.LUT R72, R72, 0x36, RZ, 0xfc, !PT ;  /* 0x0000003648487812 */ /* 0x000fe400078efcff */
[----:B------:R-:W-:Y:S02]  /*83c0*/  SEL R74, RZ, 0x4, P6 ;  /* 0x00000004ff4a7807 */ /* 0x000fe40003000000 */
[----:B------:R-:W-:-:S04]  /*83d0*/  ISETP.GE.AND P6, PT, R72, UR4, PT ;  /* 0x0000000448007c0c */ /* 0x000fc8000bfc6270 */
[----:B------:R-:W-:Y:S02]  /*83e0*/  SEL R72, RZ, 0x4, P6 ;  /* 0x00000004ff487807 */ /* 0x000fe40003000000 */
[----:B------:R-:W-:Y:S02]  /*83f0*/  ISETP.NE.U32.AND P6, PT, R48, RZ, PT ;  /* 0x000000ff3000720c */ /* 0x000fe40003fc5070 */
[----:B------:R-:W-:Y:S02]  /*8400*/  SEL R248, RZ, 0x4, P5 ;  /* 0x00000004fff87807 */ /* 0x000fe40002800000 */
[----:B------:R-:W-:Y:S02]  /*8410*/  ISETP.NE.U32.AND P5, PT, R5, RZ, PT ;  /* 0x000000ff0500720c */ /* 0x000fe40003fa5070 */
[----:B------:R-:W-:Y:S01]  /*8420*/  SEL R5, R106, RZ, P3 ;  /* 0x000000ff6a057207 */ /* 0x000fe20001800000 */
[----:B------:R-:W-:-:S04]  /*8430*/  IMAD.WIDE R84, R249, 0x4, R84 ;  /* 0x00000004f9547825 */ /* 0x000fc800078e0254 */
[----:B------:R-:W-:-:S04]  /*8440*/  IMAD.WIDE R96, R249, 0x4, R96 ;  /* 0x00000004f9607825 */ /* 0x000fc800078e0260 */
[----:B------:R-:W-:-:S04]  /*8450*/  IMAD.WIDE R68, R249, 0x4, R68 ;  /* 0x00000004f9447825 */ /* 0x000fc800078e0244 */
[----:B------:R-:W-:-:S04]  /*8460*/  IMAD.WIDE R76, R249, 0x4, R76 ;  /* 0x00000004f94c7825 */ /* 0x000fc800078e024c */
[----:B----4-:R-:W-:-:S05]  /*8470*/  IMAD.WIDE R70, R249, 0x4, R70 ;  /* 0x00000004f9467825 */ /* 0x010fca00078e0246 */
[----:B------:R1:W-:Y:S01]  /*8480*/  LDGSTS.E [R3+0xb400], [R70.64], P6 ;  /* 0x0b40000046037fae */ /* 0x0003e2000b121860 */
[----:B------:R-:W-:Y:S02]  /*8490*/  ISETP.NE.U32.AND P6, PT, R5, RZ, PT ;  /* 0x000000ff0500720c */ /* 0x000fe40003fc5070 */
[----:B------:R-:W-:Y:S01]  /*84a0*/  SEL R5, R252, RZ, P3 ;  /* 0x000000fffc057207 */ /* 0x000fe20001800000 */
[----:B------:R2:W-:Y:S03]  /*84b0*/  LDGSTS.E [R3+0xb800], [R84.64], P0 ;  /* 0x0b80000054037fae */ /* 0x0005e60008121860 */
[----:B------:R-:W-:Y:S01]  /*84c0*/  ISETP.NE.U32.AND P0, PT, R5, RZ, PT ;  /* 0x000000ff0500720c */ /* 0x000fe20003f05070 */
[----:B------:R3:W-:Y:S01]  /*84d0*/  LDGSTS.E [R3+0xbc00], [R96.64], P4 ;  /* 0x0bc0000060037fae */ /* 0x0007e2000a121860 */
[----:B------:R-:W-:-:S03]  /*84e0*/  SEL R5, R83, RZ, P3 ;  /* 0x000000ff53057207 */ /* 0x000fc60001800000 */
[----:B------:R-:W4:Y:S01]  /*84f0*/  LDL.LU R83, [R1+0x1a8] ;  /* 0x0001a80001537983 */ /* 0x000f220000300800 */
[----:B------:R-:W-:Y:S02]  /*8500*/  ISETP.NE.U32.AND P4, PT, R5, RZ, PT ;  /* 0x000000ff0500720c */ /* 0x000fe40003f85070 */
[----:B------:R-:W-:Y:S01]  /*8510*/  SEL R5, R107, RZ, P3 ;  /* 0x000000ff6b057207 */ /* 0x000fe20001800000 */
[----:B------:R1:W-:Y:S03]  /*8520*/  LDGSTS.E [R3+0xc000], [R68.64], P1 ;  /* 0x0c00000044037fae */ /* 0x0003e60008921860 */
[----:B------:R-:W-:Y:S01]  /*8530*/  ISETP.NE.U32.AND P1, PT, R5, RZ, PT ;  /* 0x000000ff0500720c */ /* 0x000fe20003f25070 */
[----:B------:R1:W-:Y:S01]  /*8540*/  LDGSTS.E [R3+0xc400], [R76.64], P2 ;  /* 0x0c4000004c037fae */ /* 0x0003e20009121860 */
[----:B------:R-:W-:-:S04]  /*8550*/  SEL R5, R110, RZ, P3 ;  /* 0x000000ff6e057207 */ /* 0x000fc80001800000 */
[----:B------:R-:W-:Y:S02]  /*8560*/  ISETP.NE.U32.AND P2, PT, R5, RZ, PT ;  /* 0x000000ff0500720c */ /* 0x000fe40003f45070 */
[----:B------:R-:W-:Y:S02]  /*8570*/  SEL R5, R43, RZ, P3 ;  /* 0x000000ff2b057207 */ /* 0x000fe40001800000 */
[----:B------:R-:W2:Y:S01]  /*8580*/  LDL.LU R43, [R1+0x1a4] ;  /* 0x0001a400012b7983 */ /* 0x000ea20000300800 */
[----:B------:R-:W-:-:S04]  /*8590*/  IMAD.WIDE R88, R249, 0x4, R88 ;  /* 0x00000004f9587825 */ /* 0x000fc800078e0258 */
[----:B------:R-:W-:Y:S01]  /*85a0*/  IMAD.WIDE R6, R249, 0x4, R6 ;  /* 0x00000004f9067825 */ /* 0x000fe200078e0206 */
[----:B------:R1:W-:Y:S01]  /*85b0*/  LDGSTS.E [R3+0xc800], [R88.64], P5 ;  /* 0x0c80000058037fae */ /* 0x0003e2000a921860 */
[----:B------:R-:W-:Y:S02]  /*85c0*/  ISETP.NE.U32.AND P5, PT, R5, RZ, PT ;  /* 0x000000ff0500720c */ /* 0x000fe40003fa5070 */
[----:B------:R-:W-:Y:S01]  /*85d0*/  SEL R5, R111, RZ, P3 ;  /* 0x000000ff6f057207 */ /* 0x000fe20001800000 */
[----:B------:R-:W-:-:S04]  /*85e0*/  IMAD.WIDE R18, R249, 0x4, R18 ;  /* 0x00000004f9127825 */ /* 0x000fc800078e0212 */
[----:B------:R-:W-:-:S04]  /*85f0*/  IMAD.WIDE R8, R249, 0x4, R8 ;  /* 0x00000004f9087825 */ /* 0x000fc800078e0208 */
[----:B----4-:R-:W-:-:S05]  /*8600*/  IMAD.WIDE R82, R249, 0x4, R82 ;  /* 0x00000004f9527825 */ /* 0x010fca00078e0252 */
[----:B------:R4:W-:Y:S04]  /*8610*/  LDGSTS.E [R3+0xcc00], [R82.64], P6 ;  /* 0x0cc0000052037fae */ /* 0x0009e8000b121860 */
[----:B------:R1:W-:Y:S01]  /*8620*/  LDGSTS.E [R3+0xd000], [R6.64], P0 ;  /* 0x0d00000006037fae */ /* 0x0003e20008121860 */
[----:B------:R-:W-:Y:S02]  /*8630*/  ISETP.NE.U32.AND P0, PT, R5, RZ, PT ;  /* 0x000000ff0500720c */ /* 0x000fe40003f05070 */
[----:B------:R-:W-:Y:S01]  /*8640*/  SEL R5, R103, RZ, P3 ;  /* 0x000000ff67057207 */ /* 0x000fe20001800000 */
[----:B------:R1:W-:Y:S04]  /*8650*/  LDGSTS.E [R3+0xd400], [R18.64], P4 ;  /* 0x0d40000012037fae */ /* 0x0003e8000a121860 */
[----:B------:R-:W4:Y:S01]  /*8660*/  LDL.LU R103, [R1+0x1a0] ;  /* 0x0001a00001677983 */ /* 0x000f220000300800 */
[----:B--2---:R-:W-:Y:S01]  /*8670*/  IMAD.WIDE R42, R249, 0x4, R42 ;  /* 0x00000004f92a7825 */ /* 0x004fe200078e022a */
[----:B------:R-:W-:-:S02]  /*8680*/  ISETP.NE.U32.AND P4, PT, R5, RZ, PT ;  /* 0x000000ff0500720c */ /* 0x000fc40003f85070 */
[----:B------:R-:W-:Y:S02]  /*8690*/  SEL R5, R98, RZ, P3 ;  /* 0x000000ff62057207 */ /* 0x000fe40001800000 */
[----:B------:R2:W-:Y:S02]  /*86a0*/  LDGSTS.E [R3+0xd800], [R42.64], P1 ;  /* 0x0d8000002a037fae */ /* 0x0005e40008921860 */
[----:B------:R-:W-:Y:S02]  /*86b0*/  ISETP.NE.U32.AND P1, PT, R5, RZ, PT ;  /* 0x000000ff0500720c */ /* 0x000fe40003f25070 */
[----:B------:R-:W-:Y:S01]  /*86c0*/  SEL R5, R99, RZ, P3 ;  /* 0x000000ff63057207 */ /* 0x000fe20001800000 */
[----:B------:R-:W2:Y:S04]  /*86d0*/  LDL.LU R98, [R1+0x19c] ;  /* 0x00019c0001627983 */ /* 0x000ea80000300800 */
[----:B------:R-:W2:Y:S04]  /*86e0*/  LDL.LU R99, [R1+0x198] ;  /* 0x0001980001637983 */ /* 0x000ea80000300800 */
[----:B------:R1:W-:Y:S01]  /*86f0*/  LDGSTS.E [R3+0xdc00], [R8.64], P2 ;  /* 0x0dc0000008037fae */ /* 0x0003e20009121860 */
[----:B------:R-:W-:-:S02]  /*8700*/  ISETP.NE.U32.AND P2, PT, R5, RZ, PT ;  /* 0x000000ff0500720c */ /* 0x000fc40003f45070 */
[----:B------:R-:W-:Y:S02]  /*8710*/  SEL R5, R93, RZ, P3 ;  /* 0x000000ff5d057207 */ /* 0x000fe40001800000 */
[----:B------:R-:W2:Y:S04]  /*8720*/  LDL.LU R93, [R1+0x194] ;  /* 0x00019400015d7983 */ /* 0x000ea80000300800 */
[----:B---3--:R-:W3:Y:S04]  /*8730*/  LDL.LU.64 R96, [R1+0x20] ;  /* 0x0000200001607983 */ /* 0x008ee80000300a00 */
[----:B------:R-:W3:Y:S04]  /*8740*/  LDL.LU.64 R84, [R1+0x10] ;  /* 0x0000100001547983 */ /* 0x000ee80000300a00 */
[----:B-1----:R-:W3:Y:S01]  /*8750*/  LDL.LU.64 R70, [R1] ;  /* 0x0000000001467983 */ /* 0x002ee20000300a00 */
[----:B------:R-:W-:-:S04]  /*8760*/  SEL R73, R73, RZ, P3 ;  /* 0x000000ff49497207 */ /* 0x000fc80001800000 */
[----:B------:R-:W-:Y:S01]  /*8770*/  ISETP.NE.U32.AND P6, PT, R73, RZ, PT ;  /* 0x000000ff4900720c */ /* 0x000fe20003fc5070 */
[----:B------:R-:W-:Y:S01]  /*8780*/  IMAD.WIDE R94, R249, 0x4, R94 ;  /* 0x00000004f95e7825 */ /* 0x000fe200078e025e */
[----:B------:R-:W-:Y:S02]  /*8790*/  SEL R100, R100, RZ, P3 ;  /* 0x000000ff64647207 */ /* 0x000fe40001800000 */
[----:B------:R-:W-:Y:S01]  /*87a0*/  SEL R101, R101, RZ, P3 ;  /* 0x000000ff65657207 */ /* 0x000fe20001800000 */
[----:B------:R-:W-:-:S04]  /*87b0*/  IMAD.WIDE R40, R249, 0x4, R40 ;  /* 0x00000004f9287825 */ /* 0x000fc800078e0228 */
[C---:B------:R-:W-:Y:S01]  /*87c0*/  IMAD.WIDE R14, R249.reuse, 0x4, R14 ;  /* 0x00000004f90e7825 */ /* 0x040fe200078e020e */
[----:B------:R-:W1:Y:S03]  /*87d0*/  S2R R75, SR_TID.X ;  /* 0x00000000004b7919 */ /* 0x000e660000002100 */
[----:B------:R-:W-:Y:S01]  /*87e0*/  IMAD.WIDE R26, R249, 0x4, R26 ;  /* 0x00000004f91a7825 */ /* 0x000fe200078e021a */
[----:B------:R-:W-:-:S03]  /*87f0*/  SEL R90, R90, RZ, P3 ;  /* 0x000000ff5a5a7207 */ /* 0x000fc60001800000 */
[----:B------:R-:W-:Y:S01]  /*8800*/  IMAD.WIDE R116, R249, 0x4, R116 ;  /* 0x00000004f9747825 */ /* 0x000fe200078e0274 */
[----:B------:R-:W-:Y:S02]  /*8810*/  SEL R91, R91, RZ, P3 ;  /* 0x000000ff5b5b7207 */ /* 0x000fe40001800000 */
[----:B------:R-:W-:Y:S01]  /*8820*/  SEL R86, R86, RZ, P3 ;  /* 0x000000ff56567207 */ /* 0x000fe20001800000 */
[----:B------:R-:W-:Y:S01]  /*8830*/  IMAD.WIDE R104, R249, 0x4, R104 ;  /* 0x00000004f9687825 */ /* 0x000fe200078e0268 */
[----:B------:R-:W-:Y:S02]  /*8840*/  SEL R87, R87, RZ, P3 ;  /* 0x000000ff57577207 */ /* 0x000fe40001800000 */
[----:B------:R-:W-:Y:S01]  /*8850*/  SEL R80, R80, RZ, P3 ;  /* 0x000000ff50507207 */ /* 0x000fe20001800000 */
[----:B------:R-:W-:Y:S01]  /*8860*/  IMAD.WIDE R108, R249, 0x4, R108 ;  /* 0x00000004f96c7825 */ /* 0x000fe200078e026c */
[----:B------:R-:W-:Y:S02]  /*8870*/  SEL R248, R248, RZ, P3 ;  /* 0x000000fff8f87207 */ /* 0x000fe40001800000 */
[----:B------:R-:W-:Y:S01]  /*8880*/  SEL R81, R81, RZ, P3 ;  /* 0x000000ff51517207 */ /* 0x000fe20001800000 */
[----:B------:R-:W-:-:S04]  /*8890*/  IMAD.WIDE R112, R249, 0x4, R112 ;  /* 0x00000004f9707825 */ /* 0x000fc800078e0270 */
[----:B------:R-:W-:Y:S01]  /*88a0*/  IMAD.WIDE R30, R249, 0x4, R30 ;  /* 0x00000004f91e7825 */ /* 0x000fe200078e021e */
[----:B-1----:R-:W-:-:S03]  /*88b0*/  LOP3.LUT R68, R75, 0x7f, RZ, 0xc0, !PT ;  /* 0x0000007f4b447812 */ /* 0x002fc600078ec0ff */
[----:B------:R-:W-:-:S04]  /*88c0*/  IMAD.WIDE R34, R249, 0x4, R34 ;  /* 0x00000004f9227825 */ /* 0x000fc800078e0222 */
[----:B------:R-:W-:Y:S01]  /*88d0*/  IMAD.WIDE R16, R249, 0x4, R16 ;  /* 0x00000004f9107825 */ /* 0x000fe200078e0210 */
[----:B------:R-:W-:-:S03]  /*88e0*/  SEL R49, R49, RZ, P3 ;  /* 0x000000ff31317207 */ /* 0x000fc60001800000 */
[----:B------:R-:W-:Y:S01]  /*88f0*/  IMAD.WIDE R38, R249, 0x4, R38 ;  /* 0x00000004f9267825 */ /* 0x000fe200078e0226 */
[----:B------:R-:W-:-:S03]  /*8900*/  SEL R74, R74, RZ, P3 ;  /* 0x000000ff4a4a7207 */ /* 0x000fc60001800000 */
[----:B------:R-:W-:Y:S01]  /*8910*/  IMAD.WIDE R22, R249, 0x4, R22 ;  /* 0x00000004f9167825 */ /* 0x000fe200078e0216 */
[----:B------:R-:W-:-:S03]  /*8920*/  SEL R72, R72, RZ, P3 ;  /* 0x000000ff48487207 */ /* 0x000fc60001800000 */
[----:B------:R-:W-:-:S04]  /*8930*/  IMAD.WIDE R66, R249, 0x4, R66 ;  /* 0x00000004f9427825 */ /* 0x000fc800078e0242 */
        /* <DEDUP_REMOVED lines=8> */
[----:B----4-:R-:W-:-:S05]  /*89c0*/  IMAD.WIDE R102, R249, 0x4, R102 ;  /* 0x00000004f9667825 */ /* 0x010fca00078e0266 */
[----:B------:R1:W-:Y:S01]  /*89d0*/  LDGSTS.E [R3+0xe000], [R102.64], P5 ;  /* 0x0e00000066037fae */ /* 0x0003e2000a921860 */
[----:B------:R-:W-:Y:S02]  /*89e0*/  ISETP.NE.U32.AND P5, PT, R5, RZ, PT ;  /* 0x000000ff0500720c */ /* 0x000fe40003fa5070 */
[----:B------:R-:W-:Y:S02]  /*89f0*/  SEL R5, R0, RZ, P3 ;  /* 0x000000ff00057207 */ /* 0x000fe40001800000 */
[----:B------:R4:W5:Y:S01]  /*8a00*/  LDL.LU R0, [R1+0x190] ;  /* 0x0001900001007983 */ /* 0x0009620000300800 */
[----:B--2---:R-:W-:-:S05]  /*8a10*/  IMAD.WIDE R98, R249, 0x4, R98 ;  /* 0x00000004f9627825 */ /* 0x004fca00078e0262 */
[----:B------:R2:W-:Y:S01]  /*8a20*/  LDGSTS.E [R3+0xe400], [R98.64], P6 ;  /* 0x0e40000062037fae */ /* 0x0005e2000b121860 */
[----:B------:R-:W-:Y:S01]  /*8a30*/  ISETP.NE.U32.AND P6, PT, R100, RZ, PT ;  /* 0x000000ff6400720c */ /* 0x000fe20003fc5070 */
[----:B------:R-:W-:Y:S02]  /*8a40*/  IMAD.WIDE R92, R249, 0x4, R92 ;  /* 0x00000004f95c7825 */ /* 0x000fe400078e025c */
[----:B------:R1:W-:Y:S01]  /*8a50*/  LDGSTS.E [R3+0xe800], [R94.64], P0 ;  /* 0x0e8000005e037fae */ /* 0x0003e20008121860 */
[----:B------:R-:W-:-:S03]  /*8a60*/  ISETP.NE.U32.AND P0, PT, R101, RZ, PT ;  /* 0x000000ff6500720c */ /* 0x000fc60003f05070 */
[----:B------:R1:W-:Y:S01]  /*8a70*/  LDGSTS.E [R3+0xec00], [R92.64], P4 ;  /* 0x0ec000005c037fae */ /* 0x0003e2000a121860 */
[----:B------:R-:W-:Y:S02]  /*8a80*/  ISETP.NE.U32.AND P4, PT, R5, RZ, PT ;  /* 0x000000ff0500720c */ /* 0x000fe40003f85070 */
[----:B------:R-:W-:Y:S01]  /*8a90*/  SEL R5, R251, RZ, P3 ;  /* 0x000000fffb057207 */ /* 0x000fe20001800000 */
[----:B------:R4:W-:Y:S01]  /*8aa0*/  LDGSTS.E [R3+0xf000], [R40.64], P1 ;  /* 0x0f00000028037fae */ /* 0x0009e20008921860 */
[----:B---3--:R-:W-:-:S03]  /*8ab0*/  IMAD.WIDE R6, R249, 0x4, R96 ;  /* 0x00000004f9067825 */ /* 0x008fc600078e0260 */
[----:B------:R4:W-:Y:S04]  /*8ac0*/  LDGSTS.E [R3+0xf400], [R14.64], P2 ;  /* 0x0f4000000e037fae */ /* 0x0009e80009121860 */
[----:B------:R4:W-:Y:S01]  /*8ad0*/  LDGSTS.E [R3+0xf800], [R26.64], P5 ;  /* 0x0f8000001a037fae */ /* 0x0009e2000a921860 */
[----:B------:R-:W-:Y:S02]  /*8ae0*/  ISETP.NE.U32.AND P5, PT, R5, RZ, PT ;  /* 0x000000ff0500720c */ /* 0x000fe40003fa5070 */
[----:B------:R-:W-:Y:S01]  /*8af0*/  SEL R5, R2, RZ, P3 ;  /* 0x000000ff02057207 */ /* 0x000fe20001800000 */
[----:B------:R4:W-:Y:S01]  /*8b00*/  LDGSTS.E [R3+0xfc00], [R116.64], P6 ;  /* 0x0fc0000074037fae */ /* 0x0009e2000b121860 */
[----:B------:R-:W-:-:S03]  /*8b10*/  ISETP.NE.U32.AND P1, PT, R90, RZ, PT ;  /* 0x000000ff5a00720c */ /* 0x000fc60003f25070 */
[----:B------:R-:W3:Y:S01]  /*8b20*/  S2R R2, SR_TID.X ;  /* 0x0000000000027919 */ /* 0x000ee20000002100 */
[----:B------:R-:W-:-:S03]  /*8b30*/  ISETP.NE.U32.AND P2, PT, R91, RZ, PT ;  /* 0x000000ff5b00720c */ /* 0x000fc60003f45070 */
[----:B------:R1:W-:Y:S01]  /*8b40*/  LDGSTS.E [R250+0x8200], [R6.64], P0 ;  /* 0x0820000006fa7fae */ /* 0x0003e20008121860 */
[----:B------:R-:W-:Y:S01]  /*8b50*/  ISETP.NE.U32.AND P6, PT, R86, RZ, PT ;  /* 0x000000ff5600720c */ /* 0x000fe20003fc5070 */
[----:B-1----:R-:W-:-:S05]  /*8b60*/  IMAD.WIDE R6, R249, 0x4, R84 ;  /* 0x00000004f9067825 */ /* 0x002fca00078e0254 */
[----:B------:R1:W-:Y:S01]  /*8b70*/  LDGSTS.E [R250+0x8600], [R6.64], P4 ;  /* 0x0860000006fa7fae */ /* 0x0003e2000a121860 */
[----:B------:R-:W-:Y:S02]  /*8b80*/  ISETP.NE.U32.AND P0, PT, R87, RZ, PT ;  /* 0x000000ff5700720c */ /* 0x000fe40003f05070 */
[----:B------:R-:W-:Y:S01]  /*8b90*/  ISETP.NE.U32.AND P4, PT, R5, RZ, PT ;  /* 0x000000ff0500720c */ /* 0x000fe20003f85070 */
[----:B-1----:R-:W-:-:S05]  /*8ba0*/  IMAD.WIDE R6, R249, 0x4, R70 ;  /* 0x00000004f9067825 */ /* 0x002fca00078e0246 */
[----:B------:R1:W-:Y:S01]  /*8bb0*/  LDGSTS.E [R250+0x8a00], [R6.64], P1 ;  /* 0x08a0000006fa7fae */ /* 0x0003e20008921860 */
[----:B------:R-:W-:-:S03]  /*8bc0*/  ISETP.NE.U32.AND P1, PT, R80, RZ, PT ;  /* 0x000000ff5000720c */ /* 0x000fc60003f25070 */
[----:B------:R1:W-:Y:S04]  /*8bd0*/  LDGSTS.E [R250+0x8e00], [R104.64], P2 ;  /* 0x08e0000068fa7fae */ /* 0x0003e80009121860 */
[----:B------:R4:W-:Y:S01]  /*8be0*/  LDGSTS.E [R250+0x9200], [R108.64], P5 ;  /* 0x092000006cfa7fae */ /* 0x0009e2000a921860 */
[----:B------:R-:W-:Y:S01]  /*8bf0*/  ISETP.NE.U32.AND P5, PT, R248, RZ, PT ;  /* 0x000000fff800720c */ /* 0x000fe20003fa5070 */
[C---:B------:R-:W-:Y:S01]  /*8c00*/  IMAD.SHL.U32 R248, R75.reuse, 0x200, RZ ;  /* 0x000002004bf87824 */ /* 0x040fe200078e00ff */
[----:B---3--:R-:W-:Y:S01]  /*8c10*/  SHF.R.U32.HI R2, RZ, 0x6, R2 ;  /* 0x00000006ff027819 */ /* 0x008fe20000011602 */
[----:B------:R-:W-:Y:S01]  /*8c20*/  IMAD.SHL.U32 R5, R75, 0x20, RZ ;  /* 0x000000204b057824 */ /* 0x000fe200078e00ff */
[----:B------:R-:W-:Y:S01]  /*8c30*/  ISETP.NE.U32.AND P2, PT, R81, RZ, PT ;  /* 0x000000ff5100720c */ /* 0x000fe20003f45070 */
[----:B------:R4:W-:Y:S01]  /*8c40*/  LDGSTS.E [R250+0x9600], [R112.64], P6 ;  /* 0x0960000070fa7fae */ /* 0x0009e2000b121860 */
[----:B------:R-:W-:-:S02]  /*8c50*/  LOP3.LUT R248, R248, 0x3000, RZ, 0xc0, !PT ;  /* 0x00003000f8f87812 */ /* 0x000fc400078ec0ff */
[----:B------:R-:W-:Y:S01]  /*8c60*/  SGXT.U32 R2, R2, 0x1 ;  /* 0x000000010202781a */ /* 0x000fe20000000000 */
[----:B------:R4:W-:Y:S01]  /*8c70*/  LDGSTS.E [R250+0x9a00], [R30.64], P0 ;  /* 0x09a000001efa7fae */ /* 0x0009e20008121860 */
[----:B------:R-:W-:Y:S01]  /*8c80*/  LOP3.LUT R248, R248, 0x60, R5, 0xf8, !PT ;  /* 0x00000060f8f87812 */ /* 0x000fe200078ef805 */
[----:B------:R-:W-:Y:S02]  /*8c90*/  IMAD.SHL.U32 R5, R75, 0x4, RZ ;  /* 0x000000044b057824 */ /* 0x000fe400078e00ff */
[----:B------:R4:W-:Y:S01]  /*8ca0*/  LDGSTS.E [R250+0x9e00], [R34.64], P4 ;  /* 0x09e0000022fa7fae */ /* 0x0009e2000a121860 */
[----:B------:R-:W-:-:S03]  /*8cb0*/  LOP3.LUT R252, R2, 0x3a, RZ, 0xfc, !PT ;  /* 0x0000003a02fc7812 */ /* 0x000fc600078efcff */
[----:B------:R4:W-:Y:S01]  /*8cc0*/  LDGSTS.E [R250+0xa200], [R16.64], P1 ;  /* 0x0a20000010fa7fae */ /* 0x0009e20008921860 */
[----:B------:R-:W-:Y:S02]  /*8cd0*/  ISETP.GE.AND P1, PT, R68, UR4, PT ;  /* 0x0000000444007c0c */ /* 0x000fe4000bf26270 */
[----:B------:R-:W-:Y:S01]  /*8ce0*/  LOP3.LUT R248, R248, 0x170, R5, 0x78, !PT ;  /* 0x00000170f8f87812 */ /* 0x000fe200078e7805 */
[----:B------:R4:W-:Y:S01]  /*8cf0*/  LDGSTS.E [R250+0xa600], [R38.64], P2 ;  /* 0x0a60000026fa7fae */ /* 0x0009e20009121860 */
[----:B------:R-:W-:Y:S02]  /*8d00*/  SEL R5, RZ, 0x4, P1 ;  /* 0x00000004ff057807 */ /* 0x000fe40000800000 */
[----:B------:R-:W-:Y:S01]  /*8d10*/  ISETP.GE.AND P1, PT, R252, UR4, PT ;  /* 0x00000004fc007c0c */ /* 0x000fe2000bf26270 */
[----:B------:R4:W-:Y:S01]  /*8d20*/  LDGSTS.E [R250+0xaa00], [R22.64], P5 ;  /* 0x0aa0000016fa7fae */ /* 0x0009e2000a921860 */
[----:B------:R-:W-:Y:S02]  /*8d30*/  LOP3.LUT R107, R2, 0x3e, RZ, 0xfc, !PT ;  /* 0x0000003e026b7812 */ /* 0x000fe400078efcff */
[----:B------:R-:W-:-:S02]  /*8d40*/  ISETP.NE.U32.AND P6, PT, R49, RZ, PT ;  /* 0x000000ff3100720c */ /* 0x000fc40003fc5070 */
[----:B------:R-:W-:Y:S02]  /*8d50*/  SEL R5, R5, RZ, P3 ;  /* 0x000000ff05057207 */ /* 0x000fe40001800000 */
[----:B-1----:R-:W-:Y:S02]  /*8d60*/  SEL R6, RZ, 0x4, P1 ;  /* 0x00000004ff067807 */ /* 0x002fe40000800000 */
[----:B------:R-:W-:Y:S02]  /*8d70*/  ISETP.GE.AND P2, PT, R107, UR4, PT ;  /* 0x000000046b007c0c */ /* 0x000fe4000bf46270 */
[----:B------:R-:W-:Y:S02]  /*8d80*/  ISETP.NE.U32.AND P1, PT, R5, RZ, PT ;  /* 0x000000ff0500720c */ /* 0x000fe40003f25070 */
[----:B------:R-:W-:Y:S02]  /*8d90*/  LOP3.LUT R96, R2, 0x42, RZ, 0xfc, !PT ;  /* 0x0000004202607812 */ /* 0x000fe400078efcff */
[----:B------:R-:W-:Y:S01]  /*8da0*/  SEL R6, R6, RZ, P3 ;  /* 0x000000ff06067207 */ /* 0x000fe20001800000 */
[----:B------:R1:W-:Y:S01]  /*8db0*/  LDGSTS.E [R250+0xae00], [R66.64], P6 ;  /* 0x0ae0000042fa7fae */ /* 0x0003e2000b121860 */
[----:B------:R-:W-:-:S02]  /*8dc0*/  SEL R5, RZ, 0x4, P2 ;  /* 0x00000004ff057807 */ /* 0x000fc40001000000 */
[----:B------:R-:W-:Y:S02]  /*8dd0*/  ISETP.NE.U32.AND P0, PT, R74, RZ, PT ;  /* 0x000000ff4a00720c */ /* 0x000fe40003f05070 */
[----:B------:R-:W-:Y:S02]  /*8de0*/  ISETP.GE.AND P2, PT, R96, UR4, PT ;  /* 0x0000000460007c0c */ /* 0x000fe4000bf46270 */
[----:B------:R-:W-:Y:S02]  /*8df0*/  ISETP.NE.U32.AND P5, PT, R6, RZ, PT ;  /* 0x000000ff0600720c */ /* 0x000fe40003fa5070 */
[----:B------:R-:W-:Y:S02]  /*8e00*/  LOP3.LUT R106, R2, 0x46, RZ, 0xfc, !PT ;  /* 0x00000046026a7812 */ /* 0x000fe400078efcff */
[----:B------:R-:W-:Y:S02]  /*8e10*/  SEL R6, R5, RZ, P3 ;  /* 0x000000ff05067207 */ /* 0x000fe40001800000 */
[----:B------:R-:W-:-:S02]  /*8e20*/  ISETP.NE.U32.AND P4, PT, R72, RZ, PT ;  /* 0x000000ff4800720c */ /* 0x000fc40003f85070 */
[----:B------:R-:W-:Y:S01]  /*8e30*/  SEL R5, RZ, 0x4, P2 ;  /* 0x00000004ff057807 */ /* 0x000fe20001000000 */
[----:B------:R3:W-:Y:S01]  /*8e40*/  LDGSTS.E [R250+0xb200], [R64.64], P0 ;  /* 0x0b20000040fa7fae */ /* 0x0007e20008121860 */
[----:B------:R-:W-:Y:S02]  /*8e50*/  ISETP.GE.AND P6, PT, R106, UR4, PT ;  /* 0x000000046a007c0c */ /* 0x000fe4000bfc6270 */
[----:B------:R-:W-:Y:S02]  /*8e60*/  ISETP.NE.U32.AND P2, PT, R6, RZ, PT ;  /* 0x000000ff0600720c */ /* 0x000fe40003f45070 */
[----:B------:R-:W-:Y:S02]  /*8e70*/  LOP3.LUT R102, R2, 0x4a, RZ, 0xfc, !PT ;  /* 0x0000004a02667812 */ /* 0x000fe400078efcff */
[----:B------:R-:W-:Y:S02]  /*8e80*/  SEL R6, RZ, 0x4, P6 ;  /* 0x00000004ff067807 */ /* 0x000fe40003000000 */
[----:B------:R-:W-:Y:S01]  /*8e90*/  SEL R5, R5, RZ, P3 ;  /* 0x000000ff05057207 */ /* 0x000fe20001800000 */
[----:B------:R4:W-:Y:S01]  /*8ea0*/  LDGSTS.E [R250+0xb600], [R62.64], P4 ;  /* 0x0b6000003efa7fae */ /* 0x0009e2000a121860 */
[----:B------:R-:W-:-:S02]  /*8eb0*/  ISETP.GE.AND P6, PT, R102, UR4, PT ;  /* 0x0000000466007c0c */ /* 0x000fc4000bfc6270 */
[----:B------:R-:W-:Y:S01]  /*8ec0*/  ISETP.NE.U32.AND P0, PT, R5, RZ, PT ;  /* 0x000000ff0500720c */ /* 0x000fe20003f05070 */
[----:B------:R4:W-:Y:S01]  /*8ed0*/  LDGSTS.E [R250+0xba00], [R28.64], P5 ;  /* 0x0ba000001cfa7fae */ /* 0x0009e2000a921860 */
[----:B------:R-:W-:Y:S02]  /*8ee0*/  SEL R6, R6, RZ, P3 ;  /* 0x000000ff06067207 */ /* 0x000fe40001800000 */
[C---:B--2---:R-:W-:Y:S01]  /*8ef0*/  LOP3.LUT R98, R2.reuse, 0x4e, RZ, 0xfc, !PT ;  /* 0x0000004e02627812 */ /* 0x044fe200078efcff */
[----:B------:R4:W-:Y:S01]  /*8f00*/  LDGSTS.E [R250+0xbe00], [R44.64], P2 ;  /* 0x0be000002cfa7fae */ /* 0x0009e20009121860 */
[----:B------:R-:W-:Y:S02]  /*8f10*/  SEL R5, RZ, 0x4, P6 ;  /* 0x00000004ff057807 */ /* 0x000fe40003000000 */
[----:B------:R-:W-:Y:S02]  /*8f20*/  LOP3.LUT R100, R2, 0x52, RZ, 0xfc, !PT ;  /* 0x0000005202647812 */ /* 0x000fe400078efcff */
[----:B------:R-:W-:-:S02]  /*8f30*/  ISETP.NE.U32.AND P4, PT, R6, RZ, PT ;  /* 0x000000ff0600720c */ /* 0x000fc40003f85070 */
[----:B------:R-:W-:Y:S01]  /*8f40*/  ISETP.GE.AND P6, PT, R98, UR4, PT ;  /* 0x0000000462007c0c */ /* 0x000fe2000bfc6270 */
[----:B------:R4:W-:Y:S01]  /*8f50*/  LDGSTS.E [R250+0xc200], [R32.64], P0 ;  /* 0x0c20000020fa7fae */ /* 0x0009e20008121860 */
[----:B------:R-:W-:Y:S02]  /*8f60*/  SEL R5, R5, RZ, P3 ;  /* 0x000000ff05057207 */ /* 0x000fe40001800000 */
[----:B------:R-:W-:Y:S02]  /*8f70*/  ISETP.GE.AND P2, PT, R100, UR4, PT ;  /* 0x0000000464007c0c */ /* 0x000fe4000bf46270 */
[----:B------:R-:W-:Y:S02]  /*8f80*/  SEL R6, RZ, 0x4, P6 ;  /* 0x00000004ff067807 */ /* 0x000fe40003000000 */
[----:B------:R-:W-:Y:S02]  /*8f90*/  ISETP.NE.U32.AND P5, PT, R5, RZ, PT ;  /* 0x000000ff0500720c */ /* 0x000fe40003fa5070 */
[----:B------:R-:W-:Y:S01]  /*8fa0*/  SEL R5, RZ, 0x4, P2 ;  /* 0x00000004ff057807 */ /* 0x000fe20001000000 */
[----:B------:R4:W-:Y:S01]  /*8fb0*/  LDGSTS.E [R250+0xc600], [R60.64], P4 ;  /* 0x0c6000003cfa7fae */ /* 0x0009e2000a121860 */
[----:B------:R-:W-:-:S02]  /*8fc0*/  LOP3.LUT R105, R2, 0x56, RZ, 0xfc, !PT ;  /* 0x0000005602697812 */ /* 0x000fc400078efcff */
[----:B------:R-:W-:Y:S02]  /*8fd0*/  SEL R6, R6, RZ, P3 ;  /* 0x000000ff06067207 */ /* 0x000fe40001800000 */
[----:B------:R-:W-:Y:S02]  /*8fe0*/  SEL R5, R5, RZ, P3 ;  /* 0x000000ff05057207 */ /* 0x000fe40001800000 */
[----:B------:R-:W-:Y:S02]  /*8ff0*/  ISETP.GE.AND P6, PT, R105, UR4, PT ;  /* 0x0000000469007c0c */ /* 0x000fe4000bfc6270 */
[----:B------:R-:W-:Y:S01]  /*9000*/  ISETP.NE.U32.AND P0, PT, R6, RZ, PT ;  /* 0x000000ff0600720c */ /* 0x000fe20003f05070 */
[----:B------:R-:W-:Y:S01]  /*9010*/  IMAD.WIDE R20, R249, 0x4, R20 ;  /* 0x00000004f9147825 */ /* 0x000fe200078e0214 */
[C---:B------:R-:W-:Y:S01]  /*9020*/  LOP3.LUT R48, R2.reuse, 0x5e, RZ, 0xfc, !PT ;  /* 0x0000005e02307812 */ /* 0x040fe200078efcff */
[----:B------:R4:W-:Y:S01]  /*9030*/  LDGSTS.E [R250+0xca00], [R58.64], P5 ;  /* 0x0ca000003afa7fae */ /* 0x0009e2000a921860 */
[----:B------:R-:W-:-:S02]  /*9040*/  LOP3.LUT R104, R2, 0x5a, RZ, 0xfc, !PT ;  /* 0x0000005a02687812 */ /* 0x000fc400078efcff */
[----:B------:R-:W-:Y:S02]  /*9050*/  ISETP.NE.U32.AND P4, PT, R5, RZ, PT ;  /* 0x000000ff0500720c */ /* 0x000fe40003f85070 */
[----:B------:R-:W-:Y:S02]  /*9060*/  SEL R6, RZ, 0x4, P6 ;  /* 0x00000004ff067807 */ /* 0x000fe40003000000 */
[----:B------:R-:W-:Y:S02]  /*9070*/  ISETP.GE.AND P6, PT, R48, UR4, PT ;  /* 0x0000000430007c0c */ /* 0x000fe4000bfc6270 */
[----:B------:R-:W-:Y:S01]  /*9080*/  ISETP.GE.AND P2, PT, R104, UR4, PT ;  /* 0x0000000468007c0c */ /* 0x000fe2000bf46270 */
[----:B------:R4:W-:Y:S01]  /*9090*/  LDGSTS.E [R250+0xce00], [R24.64], P0 ;  /* 0x0ce0000018fa7fae */ /* 0x0009e20008121860 */
[----:B------:R-:W-:Y:S02]  /*90a0*/  LOP3.LUT R48, R2, 0x62, RZ, 0xfc, !PT ;  /* 0x0000006202307812 */ /* 0x000fe400078efcff */
[----:B------:R-:W-:-:S02]  /*90b0*/  SEL R6, R6, RZ, P3 ;  /* 0x000000ff06067207 */ /* 0x000fc40001800000 */
[----:B------:R-:W-:Y:S01]  /*90c0*/  SEL R5, RZ, 0x4, P6 ;  /* 0x00000004ff057807 */ /* 0x000fe20003000000 */
[----:B------:R4:W-:Y:S01]  /*90d0*/  LDGSTS.E [R250+0xd200], [R20.64], P4 ;  /* 0x0d20000014fa7fae */ /* 0x0009e2000a121860 */
[----:B------:R-:W-:Y:S02]  /*90e0*/  SEL R7, RZ, 0x4, P2 ;  /* 0x00000004ff077807 */ /* 0x000fe40001000000 */
[----:B------:R-:W-:Y:S02]  /*90f0*/  ISETP.GE.AND P6, PT, R48, UR4, PT ;  /* 0x0000000430007c0c */ /* 0x000fe4000bfc6270 */
[----:B------:R-:W-:Y:S02]  /*9100*/  ISETP.NE.U32.AND P2, PT, R6, RZ, PT ;  /* 0x000000ff0600720c */ /* 0x000fe40003f45070 */
[----:B------:R-:W-:Y:S02]  /*9110*/  LOP3.LUT R48, R2, 0x66, RZ, 0xfc, !PT ;  /* 0x0000006602307812 */ /* 0x000fe400078efcff */
[----:B------:R-:W-:-:S02]  /*9120*/  SEL R5, R5, RZ, P3 ;  /* 0x000000ff05057207 */ /* 0x000fc40001800000 */
[----:B------:R-:W-:Y:S02]  /*9130*/  SEL R7, R7, RZ, P3 ;  /* 0x000000ff07077207 */ /* 0x000fe40001800000 */
[----:B------:R-:W-:Y:S02]  /*9140*/  ISETP.GE.AND P4, PT, R48, UR4, PT ;  /* 0x0000000430007c0c */ /* 0x000fe4000bf86270 */
[----:B------:R-:W-:Y:S02]  /*9150*/  ISETP.NE.U32.AND P0, PT, R5, RZ, PT ;  /* 0x000000ff0500720c */ /* 0x000fe40003f05070 */
[----:B------:R-:W-:Y:S02]  /*9160*/  ISETP.NE.U32.AND P5, PT, R7, RZ, PT ;  /* 0x000000ff0700720c */ /* 0x000fe40003fa5070 */
[----:B------:R-:W-:Y:S02]  /*9170*/  SEL R5, RZ, 0x4, P6 ;  /* 0x00000004ff057807 */ /* 0x000fe40003000000 */
[----:B------:R-:W-:Y:S01]  /*9180*/  LOP3.LUT R48, R2, 0x6a, RZ, 0xfc, !PT ;  /* 0x0000006a02307812 */ /* 0x000fe200078efcff */
[----:B------:R-:W-:Y:S01]  /*9190*/  IMAD.WIDE R56, R249, 0x4, R56 ;  /* 0x00000004f9387825 */ /* 0x000fe200078e0238 */
[----:B------:R-:W-:-:S02]  /*91a0*/  SEL R6, RZ, 0x4, P4 ;  /* 0x00000004ff067807 */ /* 0x000fc40002000000 */
[----:B------:R-:W-:Y:S02]  /*91b0*/  SEL R5, R5, RZ, P3 ;  /* 0x000000ff05057207 */ /* 0x000fe40001800000 */
[----:B------:R-:W-:Y:S01]  /*91c0*/  ISETP.GE.AND P4, PT, R48, UR4, PT ;  /* 0x0000000430007c0c */ /* 0x000fe2000bf86270 */
[----:B------:R4:W-:Y:S01]  /*91d0*/  LDGSTS.E [R250+0xd600], [R56.64], P2 ;  /* 0x0d60000038fa7fae */ /* 0x0009e20009121860 */
[----:B------:R-:W-:Y:S02]  /*91e0*/  LOP3.LUT R48, R2, 0x6e, RZ, 0xfc, !PT ;  /* 0x0000006e02307812 */ /* 0x000fe400078efcff */
[----:B------:R-:W-:Y:S01]  /*91f0*/  SEL R6, R6, RZ, P3 ;  /* 0x000000ff06067207 */ /* 0x000fe20001800000 */
[----:B------:R-:W-:Y:S01]  /*9200*/  IMAD.WIDE R54, R249, 0x4, R54 ;  /* 0x00000004f9367825 */ /* 0x000fe200078e0236 */
[----:B------:R-:W-:Y:S02]  /*9210*/  ISETP.NE.U32.AND P2, PT, R5, RZ, PT ;  /* 0x000000ff0500720c */ /* 0x000fe40003f45070 */
[----:B------:R-:W-:-:S02]  /*9220*/  SEL R5, RZ, 0x4, P4 ;  /* 0x00000004ff057807 */ /* 0x000fc40002000000 */
[----:B------:R-:W-:Y:S01]  /*9230*/  ISETP.GE.AND P6, PT, R48, UR4, PT ;  /* 0x0000000430007c0c */ /* 0x000fe2000bfc6270 */
[----:B------:R4:W-:Y:S01]  /*9240*/  LDGSTS.E [R250+0xda00], [R54.64], P5 ;  /* 0x0da0000036fa7fae */ /* 0x0009e2000a921860 */
[----:B------:R-:W-:Y:S02]  /*9250*/  LOP3.LUT R48, R2, 0x72, RZ, 0xfc, !PT ;  /* 0x0000007202307812 */ /* 0x000fe400078efcff */
[----:B------:R-:W-:Y:S01]  /*9260*/  ISETP.NE.U32.AND P4, PT, R6, RZ, PT ;  /* 0x000000ff0600720c */ /* 0x000fe20003f85070 */
[----:B------:R-:W-:Y:S01]  /*9270*/  IMAD.WIDE R36, R249, 0x4, R36 ;  /* 0x00000004f9247825 */ /* 0x000fe200078e0224 */
[----:B------:R-:W-:Y:S02]  /*9280*/  SEL R6, R5, RZ, P3 ;  /* 0x000000ff05067207 */ /* 0x000fe40001800000 */
[----:B------:R-:W-:Y:S02]  /*9290*/  ISETP.GE.AND P5, PT, R48, UR4, PT ;  /* 0x0000000430007c0c */ /* 0x000fe4000bfa6270 */
[----:B------:R-:W-:Y:S01]  /*92a0*/  SEL R5, RZ, 0x4, P6 ;  /* 0x00000004ff057807 */ /* 0x000fe20003000000 */
[----:B------:R-:W-:Y:S01]  /*92b0*/  IMAD.WIDE R78, R249, 0x4, R78 ;  /* 0x00000004f94e7825 */ /* 0x000fe200078e024e */
[----:B------:R-:W-:Y:S01]  /*92c0*/  LOP3.LUT R48, R2, 0x76, RZ, 0xfc, !PT ;  /* 0x0000007602307812 */ /* 0x000fe200078efcff */
[----:B------:R-:W2:Y:S01]  /*92d0*/  S2R R251, SR_TID.X ;  /* 0x0000000000fb7919 */ /* 0x000ea20000002100 */
[----:B------:R-:W-:Y:S01]  /*92e0*/  SEL R5, R5, RZ, P3 ;  /* 0x000000ff05057207 */ /* 0x000fe20001800000 */
[----:B------:R-:W-:Y:S01]  /*92f0*/  IMAD.WIDE R52, R249, 0x4, R52 ;  /* 0x00000004f9347825 */ /* 0x000fe200078e0234 */
[----:B------:R-:W-:Y:S01]  /*9300*/  ISETP.GE.AND P6, PT, R48, UR4, PT ;  /* 0x0000000430007c0c */ /* 0x000fe2000bfc6270 */
[----:B------:R4:W-:Y:S01]  /*9310*/  LDGSTS.E [R250+0xde00], [R36.64], P0 ;  /* 0x0de0000024fa7fae */ /* 0x0009e20008121860 */
[----:B------:R-:W-:-:S02]  /*9320*/  ISETP.NE.U32.AND P0, PT, R6, RZ, PT ;  /* 0x000000ff0600720c */ /* 0x000fc40003f05070 */
[----:B------:R-:W-:Y:S01]  /*9330*/  SEL R6, RZ, 0x4, P5 ;  /* 0x00000004ff067807 */ /* 0x000fe20002800000 */
[----:B------:R1:W-:Y:S01]  /*9340*/  LDGSTS.E [R250+0xe200], [R78.64], P2 ;  /* 0x0e2000004efa7fae */ /* 0x0003e20009121860 */
[C---:B------:R-:W-:Y:S02]  /*9350*/  LOP3.LUT R71, R2.reuse, 0x7a, RZ, 0xfc, !PT ;  /* 0x0000007a02477812 */ /* 0x040fe400078efcff */
[----:B------:R-:W-:Y:S01]  /*9360*/  LOP3.LUT R48, R2, 0x7e, RZ, 0xfc, !PT ;  /* 0x0000007e02307812 */ /* 0x000fe200078efcff */
[----:B------:R4:W-:Y:S01]  /*9370*/  LDGSTS.E [R250+0xe600], [R52.64], P4 ;  /* 0x0e60000034fa7fae */ /* 0x0009e2000a121860 */
[----:B------:R-:W-:Y:S02]  /*9380*/  ISETP.NE.U32.AND P5, PT, R5, RZ, PT ;  /* 0x000000ff0500720c */ /* 0x000fe40003fa5070 */
[----:B------:R-:W-:Y:S02]  /*9390*/  SEL R5, RZ, 0x4, P6 ;  /* 0x00000004ff057807 */ /* 0x000fe40003000000 */
[----:B------:R-:W-:-:S02]  /*93a0*/  SEL R6, R6, RZ, P3 ;  /* 0x000000ff06067207 */ /* 0x000fc40001800000 */
[----:B------:R-:W-:Y:S02]  /*93b0*/  ISETP.GE.AND P4, PT, R71, UR4, PT ;  /* 0x0000000447007c0c */ /* 0x000fe4000bf86270 */
[----:B------:R-:W-:Y:S02]  /*93c0*/  ISETP.GE.AND P6, PT, R48, UR4, PT ;  /* 0x0000000430007c0c */ /* 0x000fe4000bfc6270 */
[----:B------:R-:W-:Y:S02]  /*93d0*/  SEL R5, R5, RZ, P3 ;  /* 0x000000ff05057207 */ /* 0x000fe40001800000 */
[----:B------:R-:W-:Y:S02]  /*93e0*/  ISETP.NE.U32.AND P2, PT, R6, RZ, PT ;  /* 0x000000ff0600720c */ /* 0x000fe40003f45070 */
[----:B------:R-:W-:Y:S02]  /*93f0*/  SEL R7, RZ, 0x4, P4 ;  /* 0x00000004ff077807 */ /* 0x000fe40002000000 */
[----:B------:R-:W-:-:S02]  /*9400*/  SEL R6, RZ, 0x4, P6 ;  /* 0x00000004ff067807 */ /* 0x000fc40003000000 */
[----:B------:R-:W-:Y:S02]  /*9410*/  ISETP.NE.U32.AND P4, PT, R5, RZ, PT ;  /* 0x000000ff0500720c */ /* 0x000fe40003f85070 */
[----:B------:R-:W-:Y:S02]  /*9420*/  SEL R5, R7, RZ, P3 ;  /* 0x000000ff07057207 */ /* 0x000fe40001800000 */
[----:B------:R-:W-:Y:S02]  /*9430*/  SEL R6, R6, RZ, P3 ;  /* 0x000000ff06067207 */ /* 0x000fe40001800000 */
[----:B------:R-:W-:Y:S02]  /*9440*/  ISETP.NE.U32.AND P3, PT, R5, RZ, PT ;  /* 0x000000ff0500720c */ /* 0x000fe40003f65070 */
[----:B------:R-:W-:Y:S01]  /*9450*/  ISETP.NE.U32.AND P6, PT, R6, RZ, PT ;  /* 0x000000ff0600720c */ /* 0x000fe20003fc5070 */
[----:B------:R-:W-:Y:S02]  /*9460*/  IMAD.MOV.U32 R5, RZ, RZ, c[0x0][0x18c] ;  /* 0x00006300ff057624 */ /* 0x000fe400078e00ff */
[----:B------:R-:W-:Y:S01]  /*9470*/  IMAD.WIDE R50, R249, 0x4, R50 ;  /* 0x00000004f9327825 */ /* 0x000fe200078e0232 */
[----:B--2---:R-:W-:-:S03]  /*9480*/  LOP3.LUT R251, R251, 0x7f, RZ, 0xc0, !PT ;  /* 0x0000007ffbfb7812 */ /* 0x004fc600078ec0ff */
[C---:B------:R-:W-:Y:S01]  /*9490*/  IMAD.WIDE R10, R249.reuse, 0x4, R10 ;  /* 0x00000004f90a7825 */ /* 0x040fe200078e020a */
[----:B------:R2:W-:Y:S03]  /*94a0*/  LDGSTS.E [R250+0xea00], [R50.64], P0 ;  /* 0x0ea0000032fa7fae */ /* 0x0005e60008121860 */
[C---:B------:R-:W-:Y:S01]  /*94b0*/  IMAD.WIDE R46, R249.reuse, 0x4, R46 ;  /* 0x00000004f92e7825 */ /* 0x040fe200078e022e */
[----:B------:R4:W-:Y:S03]  /*94c0*/  LDGSTS.E [R250+0xee00], [R10.64], P5 ;  /* 0x0ee000000afa7fae */ /* 0x0009e6000a921860 */
[----:B------:R-:W-:Y:S01]  /*94d0*/  IMAD.WIDE R12, R249, 0x4, R12 ;  /* 0x00000004f90c7825 */ /* 0x000fe200078e020c */
[----:B------:R4:W-:Y:S03]  /*94e0*/  LDGSTS.E [R250+0xf200], [R46.64], P2 ;  /* 0x0f2000002efa7fae */ /* 0x0009e60009121860 */
[----:B------:R-:W-:Y:S01]  /*94f0*/  IMAD.SHL.U32 R5, R5, 0x80, RZ ;  /* 0x0000008005057824 */ /* 0x000fe200078e00ff */
[----:B------:R4:W-:Y:S01]  /*9500*/  LDGSTS.E [R250+0xf600], [R12.64], P4 ;  /* 0x0f6000000cfa7fae */ /* 0x0009e2000a121860 */
[----:B------:R-:W-:-:S04]  /*9510*/  IMAD.WIDE R114, R249, 0x4, R114 ;  /* 0x00000004f9727825 */ /* 0x000fc800078e0272 */
[----:B------:R-:W-:Y:S01]  /*9520*/  IMAD.WIDE R118, R249, 0x4, R118 ;  /* 0x00000004f9767825 */ /* 0x000fe200078e0276 */
[----:B------:R4:W-:Y:S03]  /*9530*/  LDGSTS.E [R250+0xfa00], [R114.64], P3 ;  /* 0x0fa0000072fa7fae */ /* 0x0009e60009921860 */
[----:B------:R-:W-:Y:S01]  /*9540*/  IMAD.SHL.U32 R251, R251, 0x4, RZ ;  /* 0x00000004fbfb7824 */ /* 0x000fe200078e00ff */
[----:B------:R4:W-:Y:S01]  /*9550*/  LDGSTS.E [R250+0xfe00], [R118.64], P6 ;  /* 0x0fe0000076fa7fae */ /* 0x0009e2000b121860 */
[----:B------:R-:W-:-:S03]  /*9560*/  IMAD.WIDE R120, R5, 0x4, R120 ;  /* 0x0000000405787825 */ /* 0x000fc600078e0278 */
[----:B------:R-:W0:Y:S01]  /*9570*/  LDGDEPBAR ;  /* 0x00000000000079af */ /* 0x000e220000000000 */
[----:B------:R-:W-:-:S03]  /*9580*/  IMAD.WIDE R136, R5, 0x4, R136 ;  /* 0x0000000405887825 */ /* 0x000fc600078e0288 */
[----:B------:R4:W-:Y:S01]  /*9590*/  LDGSTS.E [R251+0x18000], [R120.64], P1 ;  /* 0x1800000078fb7fae */ /* 0x0009e20008921860 */
[----:B------:R-:W-:-:S04]  /*95a0*/  IMAD.WIDE R152, R5, 0x4, R152 ;  /* 0x0000000405987825 */ /* 0x000fc800078e0298 */
[C---:B------:R-:W-:Y:S01]  /*95b0*/  IMAD.WIDE R168, R5.reuse, 0x4, R168 ;  /* 0x0000000405a87825 */ /* 0x040fe200078e02a8 */
[----:B------:R4:W-:Y:S03]  /*95c0*/  LDGSTS.E [R251+0x19000], [R136.64], P1 ;  /* 0x1900000088fb7fae */ /* 0x0009e60008921860 */
[C---:B------:R-:W-:Y:S01]  /*95d0*/  IMAD.WIDE R184, R5.reuse, 0x4, R184 ;  /* 0x0000000405b87825 */ /* 0x040fe200078e02b8 */
[----:B------:R4:W-:Y:S03]  /*95e0*/  LDGSTS.E [R251+0x1a000], [R152.64], P1 ;  /* 0x1a00000098fb7fae */ /* 0x0009e60008921860 */
[----:B------:R-:W-:Y:S01]  /*95f0*/  IMAD.WIDE R200, R5, 0x4, R200 ;  /* 0x0000000405c87825 */ /* 0x000fe200078e02c8 */
[----:B------:R1:W-:Y:S01]  /*9600*/  LDGSTS.E [R251+0x1b000], [R168.64], P1 ;  /* 0x1b000000a8fb7fae */ /* 0x0003e20008921860 */
[----:B------:R-:W-:-:S02]  /*9610*/  LOP3.LUT R48, R251, 0x10, RZ, 0x3c, !PT ;  /* 0x00000010fb307812 */ /* 0x000fc400078e3cff */
[C---:B------:R-:W-:Y:S01]  /*9620*/  IMAD.WIDE R216, R5.reuse, 0x4, R216 ;  /* 0x0000000405d87825 */ /* 0x040fe200078e02d8 */
[----:B------:R4:W-:Y:S03]  /*9630*/  LDGSTS.E [R251+0x1c000], [R184.64], P1 ;  /* 0x1c000000b8fb7fae */ /* 0x0009e60008921860 */
        /* <DEDUP_REMOVED lines=14> */
[----:B------:R-:W-:Y:S01]  /*9720*/  IMAD.WIDE R218, R5, 0x4, R218 ;  /* 0x0000000405da7825 */ /* 0x000fe200078e02da */
[----:B------:R1:W-:Y:S03]  /*9730*/  LDGSTS.E [R48+0x1c200], [R186.64], P1 ;  /* 0x1c200000ba307fae */ /* 0x0003e60008921860 */
[----:B------:R-:W-:Y:S01]  /*9740*/  IMAD.SHL.U32 R8, R75, 0x40, RZ ;  /* 0x000000404b087824 */ /* 0x000fe200078e00ff */
[----:B------:R-:W-:Y:S01]  /*9750*/  LOP3.LUT R75, R251, 0x20, RZ, 0x3c, !PT ;  /* 0x00000020fb4b7812 */ /* 0x000fe200078e3cff */
        /* <DEDUP_REMOVED lines=17> */
[----:B------:R1:W-:Y:S04]  /*9870*/  LDGSTS.E [R75+0x1d400], [R204.64], P1 ;  /* 0x1d400000cc4b7fae */ /* 0x0003e80008921860 */
[----:B------:R1:W-:Y:S01]  /*9880*/  LDGSTS.E [R75+0x1e400], [R220.64], P1 ;  /* 0x1e400000dc4b7fae */ /* 0x0003e20008921860 */
[----:B------:R-:W-:-:S03]  /*9890*/  IMAD.WIDE R126, R5, 0x4, R126 ;  /* 0x00000004057e7825 */ /* 0x000fc600078e027e */
[----:B------:R1:W-:Y:S01]  /*98a0*/  LDGSTS.E [R75+0x1f400], [R236.64], P1 ;  /* 0x1f400000ec4b7fae */ /* 0x0003e20008921860 */
[----:B------:R-:W-:-:S04]  /*98b0*/  IMAD.WIDE R142, R5, 0x4, R142 ;  /* 0x00000004058e7825 */ /* 0x000fc800078e028e */
[----:B------:R-:W-:-:S04]  /*98c0*/  IMAD.WIDE R158, R5, 0x4, R158 ;  /* 0x00000004059e7825 */ /* 0x000fc800078e029e */
[----:B------:R-:W-:Y:S01]  /*98d0*/  IMAD.WIDE R174, R5, 0x4, R174 ;  /* 0x0000000405ae7825 */ /* 0x000fe200078e02ae */
[----:B-1----:R-:W-:-:S03]  /*98e0*/  LOP3.LUT R75, R251, 0x30, RZ, 0x3c, !PT ;  /* 0x00000030fb4b7812 */ /* 0x002fc600078e3cff */
[----:B------:R-:W-:Y:S01]  /*98f0*/  IMAD.WIDE R190, R5, 0x4, R190 ;  /* 0x0000000405be7825 */ /* 0x000fe200078e02be */
[----:B------:R-:W-:Y:S01]  /*9900*/  LOP3.LUT R48, R251, 0x40, RZ, 0x3c, !PT ;  /* 0x00000040fb307812 */ /* 0x000fe200078e3cff */
[----:B------:R1:W-:Y:S02]  /*9910*/  LDGSTS.E [R75+0x18600], [R126.64], P1 ;  /* 0x186000007e4b7fae */ /* 0x0003e40008921860 */
[C---:B------:R-:W-:Y:S02]  /*9920*/  IMAD.WIDE R206, R5.reuse, 0x4, R206 ;  /* 0x0000000405ce7825 */ /* 0x040fe400078e02ce */
[----:B------:R1:W-:Y:S02]  /*9930*/  LDGSTS.E [R75+0x19600], [R142.64], P1 ;  /* 0x196000008e4b7fae */ /* 0x0003e40008921860 */
[C---:B------:R-:W-:Y:S02]  /*9940*/  IMAD.WIDE R222, R5.reuse, 0x4, R222 ;  /* 0x0000000405de7825 */ /* 0x040fe400078e02de */
[----:B------:R1:W-:Y:S02]  /*9950*/  LDGSTS.E [R75+0x1a600], [R158.64], P1 ;  /* 0x1a6000009e4b7fae */ /* 0x0003e40008921860 */
[----:B------:R-:W-:-:S02]  /*9960*/  IMAD.WIDE R238, R5, 0x4, R238 ;  /* 0x0000000405ee7825 */ /* 0x000fc400078e02ee */
        /* <DEDUP_REMOVED lines=14> */
[----:B------:R-:W2:Y:S02]  /*9a50*/  S2R R169, SR_TID.X ;  /* 0x0000000000a97919 */ /* 0x000ea40000002100 */
[----:B------:R-:W-:Y:S01]  /*9a60*/  IMAD.WIDE R240, R5, 0x4, R240 ;  /* 0x0000000405f07825 */ /* 0x000fe200078e02f0 */
[----:B-1----:R-:W-:Y:S01]  /*9a70*/  LOP3.LUT R75, R251, 0x50, RZ, 0x3c, !PT ;  /* 0x00000050fb4b7812 */ /* 0x002fe200078e3cff */
        /* <DEDUP_REMOVED lines=17> */
[----:B------:R-:W-:Y:S01]  /*9b90*/  IMAD.WIDE R132, R5, 0x4, R132 ;  /* 0x0000000405847825 */ /* 0x000fe200078e0284 */
[----:B--2---:R-:W-:Y:S01]  /*9ba0*/  LOP3.LUT R48, R251, 0x60, RZ, 0x3c, !PT ;  /* 0x00000060fb307812 */ /* 0x004fe200078e3cff */
[----:B------:R1:W-:Y:S02]  /*9bb0*/  LDGSTS.E [R75+0x1ba00], [R178.64], P1 ;  /* 0x1ba00000b24b7fae */ /* 0x0003e40008921860 */
[----:B------:R-:W-:-:S02]  /*9bc0*/  IMAD.MOV.U32 R97, RZ, RZ, 0x7f ;  /* 0x0000007fff617424 */ /* 0x000fc400078e00ff */
[C---:B------:R-:W-:Y:S01]  /*9bd0*/  IMAD.WIDE R148, R5.reuse, 0x4, R148 ;  /* 0x0000000405947825 */ /* 0x040fe200078e0294 */
[----:B------:R1:W-:Y:S03]  /*9be0*/  LDGSTS.E [R75+0x1ca00], [R194.64], P1 ;  /* 0x1ca00000c24b7fae */ /* 0x0003e60008921860 */
[----:B------:R-:W-:Y:S01]  /*9bf0*/  IMAD.WIDE R164, R5, 0x4, R164 ;  /* 0x0000000405a47825 */ /* 0x000fe200078e02a4 */
[----:B------:R1:W-:Y:S01]  /*9c00*/  LDGSTS.E [R75+0x1da00], [R210.64], P1 ;  /* 0x1da00000d24b7fae */ /* 0x0003e20008921860 */
[----:B------:R-:W-:Y:S02]  /*9c10*/  IADD3 R97, R97, c[0x0][0x180], RZ ;  /* 0x0000600061617a10 */ /* 0x000fe40007ffe0ff */
[C---:B------:R-:W-:Y:S01]  /*9c20*/  IMAD.WIDE R180, R5.reuse, 0x4, R180 ;  /* 0x0000000405b47825 */ /* 0x040fe200078e02b4 */
[----:B------:R1:W-:Y:S03]  /*9c30*/  LDGSTS.E [R75+0x1ea00], [R226.64], P1 ;  /* 0x1ea00000e24b7fae */ /* 0x0003e60008921860 */
[C---:B------:R-:W-:Y:S01]  /*9c40*/  IMAD.WIDE R196, R5.reuse, 0x4, R196 ;  /* 0x0000000405c47825 */ /* 0x040fe200078e02c4 */
[----:B------:R1:W-:Y:S03]  /*9c50*/  LDGSTS.E [R75+0x1fa00], [R242.64], P1 ;  /* 0x1fa00000f24b7fae */ /* 0x0003e60008921860 */
[C---:B------:R-:W-:Y:S01]  /*9c60*/  IMAD.WIDE R212, R5.reuse, 0x4, R212 ;  /* 0x0000000405d47825 */ /* 0x040fe200078e02d4 */
[----:B------:R2:W-:Y:S03]  /*9c70*/  LDGSTS.E [R48+0x18c00], [R132.64], P1 ;  /* 0x18c0000084307fae */ /* 0x0005e60008921860 */
[----:B------:R-:W-:Y:S01]  /*9c80*/  IMAD.WIDE R228, R5, 0x4, R228 ;  /* 0x0000000405e47825 */ /* 0x000fe200078e02e4 */
[----:B------:R2:W-:Y:S01]  /*9c90*/  LDGSTS.E [R48+0x19c00], [R148.64], P1 ;  /* 0x19c0000094307fae */ /* 0x0005e20008921860 */
[----:B------:R-:W-:-:S02]  /*9ca0*/  ISETP.GE.AND P0, PT, R97, 0x80, PT ;  /* 0x000000806100780c */ /* 0x000fc40003f06270 */
[----:B------:R-:W-:Y:S01]  /*9cb0*/  IMAD.WIDE R244, R5, 0x4, R244 ;  /* 0x0000000405f47825 */ /* 0x000fe200078e02f4 */
[----:B------:R2:W-:Y:S01]  /*9cc0*/  LDGSTS.E [R48+0x1ac00], [R164.64], P1 ;  /* 0x1ac00000a4307fae */ /* 0x0005e20008921860 */
[----:B-1----:R-:W-:Y:S02]  /*9cd0*/  LOP3.LUT R75, R251, 0x70, RZ, 0x3c, !PT ;  /* 0x00000070fb4b7812 */ /* 0x002fe400078e3cff */
        /* <DEDUP_REMOVED lines=16> */
[----:B------:R-:W-:-:S03]  /*9de0*/  IMAD.WIDE R246, R5, 0x4, R246 ;  /* 0x0000000405f67825 */ /* 0x000fc600078e02f6 */
[----:B------:R1:W-:Y:S01]  /*9df0*/  LDGSTS.E [R75+0x1be00], [R182.64], P1 ;  /* 0x1be00000b64b7fae */ /* 0x0003e20008921860 */
[----:B------:R-:W-:-:S03]  /*9e00*/  LOP3.LUT R8, R8, 0x800, RZ, 0xc0, !PT ;  /* 0x0000080008087812 */ /* 0x000fc600078ec0ff */
[----:B------:R1:W-:Y:S01]  /*9e10*/  LDGSTS.E [R75+0x1ce00], [R198.64], P1 ;  /* 0x1ce00000c64b7fae */ /* 0x0003e20008921860 */
[----:B------:R-:W-:-:S03]  /*9e20*/  LOP3.LUT R6, R6, 0x3000, RZ, 0xc0, !PT ;  /* 0x0000300006067812 */ /* 0x000fc600078ec0ff */
[----:B------:R1:W-:Y:S04]  /*9e30*/  LDGSTS.E [R75+0x1de00], [R214.64], P1 ;  /* 0x1de00000d64b7fae */ /* 0x0003e80008921860 */
[----:B------:R1:W-:Y:S04]  /*9e40*/  LDGSTS.E [R75+0x1ee00], [R230.64], P1 ;  /* 0x1ee00000e64b7fae */ /* 0x0003e80008921860 */
[----:B------:R1:W-:Y:S01]  /*9e50*/  LDGSTS.E [R75+0x1fe00], [R246.64], P1 ;  /* 0x1fe00000f64b7fae */ /* 0x0003e20008921860 */
[----:B------:R-:W-:-:S03]  /*9e60*/  IMAD.IADD R248, R8, 0x1, R248 ;  /* 0x0000000108f87824 */ /* 0x000fc600078e02f8 */
[----:B------:R-:W0:Y:S01]  /*9e70*/  LDGDEPBAR ;  /* 0x00000000000079af */ /* 0x000e220000000000 */
[----:B------:R-:W-:Y:S01]  /*9e80*/  CS2R R88, SRZ ;  /* 0x0000000000587805 */ /* 0x000fe2000001ff00 */
        /* <DEDUP_REMOVED lines=10> */
[----:B-1----:R-:W-:Y:S01]  /*9f30*/  CS2R R74, SRZ ;  /* 0x00000000004a7805 */ /* 0x002fe2000001ff00 */
[----:B---3--:R-:W-:Y:S01]  /*9f40*/  CS2R R64, SRZ ;  /* 0x0000000000407805 */ /* 0x008fe2000001ff00 */
[----:B------:R-:W-:Y:S01]  /*9f50*/  CS2R R66, SRZ ;  /* 0x0000000000427805 */ /* 0x000fe2000001ff00 */
[----:B--2---:R-:W-:Y:S01]  /*9f60*/  CS2R R48, SRZ ;  /* 0x0000000000307805 */ /* 0x004fe2000001ff00 */
[----:B------:R-:W-:Y:S01]  /*9f70*/  CS2R R50, SRZ ;  /* 0x0000000000327805 */ /* 0x000fe2000001ff00 */
[----:B------:R-:W-:Y:S01]  /*9f80*/  IMAD R168, R68, 0x10, R6 ;  /* 0x0000001044a87824 */ /* 0x000fe200078e0206 */
[----:B------:R-:W-:Y:S05]  /*9f90*/  @!P0 BRA `(.L_x_0) ;  /* 0x00006ea000008947 */ /* 0x000fea0003800000 */
[----:B----4-:R-:W2:Y:S04]  /*9fa0*/  LDL.LU R101, [R1+0x80] ;  /* 0x0000800001657983 */ /* 0x010ea80000300800 */
[----:B------:R-:W3:Y:S04]  /*9fb0*/  LDL.LU R99, [R1+0x7c] ;  /* 0x00007c0001637983 */ /* 0x000ee80000300800 */
[----:B------:R-:W4:Y:S04]  /*9fc0*/  LDL.LU R103, [R1+0x78] ;  /* 0x0000780001677983 */ /* 0x000f280000300800 */
[----:B------:R-:W4:Y:S04]  /*9fd0*/  LDL.LU R42, [R1+0x5c] ;  /* 0x00005c00012a7983 */ /* 0x000f280000300800 */
[----:B------:R-:W4:Y:S01]  /*9fe0*/  LDL.LU R18, [R1+0x48] ;  /* 0x0000480001127983 */ /* 0x000f220000300800 */
[----:B------:R-:W-:-:S03]  /*9ff0*/  IMAD R43, R2, c[0x0][0x188], RZ ;  /* 0x00006200022b7a24 */ /* 0x000fc600078e02ff */
[----:B------:R-:W4:Y:S04]  /*a000*/  LDL.LU R19, [R1+0x188] ;  /* 0x0001880001137983 */ /* 0x000f280000300800 */
[----:B------:R-:W4:Y:S04]  /*a010*/  LDL.LU R111, [R1+0x44] ;  /* 0x00004400016f7983 */ /* 0x000f280000300800 */
[----:B------:R-:W4:Y:S01]  /*a020*/  LDL.LU R9, [R1+0x40] ;  /* 0x0000400001097983 */ /* 0x000f220000300800 */
[----:B------:R-:W-:-:S03]  /*a030*/  SHF.R.S32.HI R167, RZ, 0x1f, R43 ;  /* 0x0000001fffa77819 */ /* 0x000fc6000001142b */
[----:B------:R-:W4:Y:S04]  /*a040*/  LDL.LU R110, [R1+0x3c] ;  /* 0x00003c00016e7983 */ /* 0x000f280000300800 */
[----:B------:R-:W4:Y:S04]  /*a050*/  LDL.LU R69, [R1+0x38] ;  /* 0x0000380001457983 */ /* 0x000f280000300800 */
[----:B------:R-:W4:Y:S01]  /*a060*/  LDL.LU R71, [R1+0x34] ;  /* 0x0000340001477983 */ /* 0x000f220000300800 */
[----:B------:R-:W-:-:S03]  /*a070*/  SHF.L.U64.HI R167, R43, 0x2, R167 ;  /* 0x000000022ba77819 */ /* 0x000fc600000102a7 */
[----:B------:R-:W4:Y:S04]  /*a080*/  LDL.LU R70, [R1+0x84] ;  /* 0x0000840001467983 */ /* 0x000f280000300800 */
[----:B------:R-:W4:Y:S01]  /*a090*/  LDL.LU R43, [R1+0x30] ;  /* 0x00003000012b7983 */ /* 0x000f220000300800 */
[----:B------:R-:W-:Y:S02]  /*a0a0*/  IMAD R68, R68, c[0x0][0x18c], RZ ;  /* 0x0000630044447a24 */ /* 0x000fe400078e02ff */
[----:B------:R-:W-:Y:S01]  /*a0b0*/  IMAD.SHL.U32 R147, R5, 0x8, RZ ;  /* 0x0000000805937824 */ /* 0x000fe200078e00ff */
[----:B------:R-:W-:Y:S02]  /*a0c0*/  SHF.R.S32.HI R153, RZ, 0x1f, R97 ;  /* 0x0000001fff997819 */ /* 0x000fe40000011461 */
[----:B------:R-:W-:-:S02]  /*a0d0*/  SHF.R.S32.HI R8, RZ, 0x1f, R68 ;  /* 0x0000001fff087819 */ /* 0x000fc40000011444 */
[----:B------:R-:W-:Y:S02]  /*a0e0*/  LEA.HI R153, R153, R97, RZ, 0x7 ;  /* 0x0000006199997211 */ /* 0x000fe400078f38ff */
[----:B------:R-:W-:Y:S02]  /*a0f0*/  SHF.L.U64.HI R8, R68, 0x2, R8 ;  /* 0x0000000244087819 */ /* 0x000fe40000010208 */
[----:B--2---:R-:W-:Y:S02]  /*a100*/  SHF.R.S32.HI R148, RZ, 0x1f, R101 ;  /* 0x0000001fff947819 */ /* 0x004fe40000011465 */
[----:B---3--:R-:W-:Y:S02]  /*a110*/  SHF.R.S32.HI R166, RZ, 0x1f, R99 ;  /* 0x0000001fffa67819 */ /* 0x008fe40000011463 */
[----:B------:R-:W-:Y:S02]  /*a120*/  SHF.L.U64.HI R148, R101, 0x2, R148 ;  /* 0x0000000265947819 */ /* 0x000fe40000010294 */
[----:B----4-:R-:W-:-:S02]  /*a130*/  SHF.R.S32.HI R165, RZ, 0x1f, R103 ;  /* 0x0000001fffa57819 */ /* 0x010fc40000011467 */
[----:B------:R-:W-:Y:S02]  /*a140*/  SHF.R.S32.HI R164, RZ, 0x1f, R42 ;  /* 0x0000001fffa47819 */ /* 0x000fe4000001142a */
[----:B------:R-:W-:Y:S02]  /*a150*/  SHF.R.S32.HI R163, RZ, 0x1f, R18 ;  /* 0x0000001fffa37819 */ /* 0x000fe40000011412 */
[----:B------:R-:W-:Y:S02]  /*a160*/  SHF.L.U64.HI R164, R42, 0x2, R164 ;  /* 0x000000022aa47819 */ /* 0x000fe400000102a4 */
[----:B------:R-:W-:Y:S01]  /*a170*/  SHF.R.S32.HI R162, RZ, 0x1f, R19 ;  /* 0x0000001fffa27819 */ /* 0x000fe20000011413 */
[----:B------:R-:W2:Y:S01]  /*a180*/  LDL.LU R42, [R1+0x88] ;  /* 0x00008800012a7983 */ /* 0x000ea20000300800 */
[----:B------:R-:W-:Y:S02]  /*a190*/  SHF.L.U64.HI R163, R18, 0x2, R163 ;  /* 0x0000000212a37819 */ /* 0x000fe400000102a3 */
[----:B------:R-:W-:Y:S01]  /*a1a0*/  SHF.R.S32.HI R161, RZ, 0x1f, R111 ;  /* 0x0000001fffa17819 */ /* 0x000fe2000001146f */
[----:B------:R-:W3:Y:S01]  /*a1b0*/  LDL.LU R18, [R1+0x8c] ;  /* 0x00008c0001127983 */ /* 0x000ee20000300800 */
[----:B------:R-:W-:-:S02]  /*a1c0*/  SHF.L.U64.HI R162, R19, 0x2, R162 ;  /* 0x0000000213a27819 */ /* 0x000fc400000102a2 */
[----:B------:R-:W-:Y:S01]  /*a1d0*/  SHF.L.U64.HI R161, R111, 0x2, R161 ;  /* 0x000000026fa17819 */ /* 0x000fe200000102a1 */
[----:B------:R-:W4:Y:S01]  /*a1e0*/  LDL.LU R19, [R1+0x90] ;  /* 0x0000900001137983 */ /* 0x000f220000300800 */
[----:B------:R-:W-:-:S03]  /*a1f0*/  SHF.R.S32.HI R159, RZ, 0x1f, R110 ;  /* 0x0000001fff9f7819 */ /* 0x000fc6000001146e */
[----:B------:R-:W4:Y:S01]  /*a200*/  LDL.LU R111, [R1+0x94] ;  /* 0x00009400016f7983 */ /* 0x000f220000300800 */
[----:B------:R-:W-:Y:S02]  /*a210*/  SHF.L.U64.HI R165, R103, 0x2, R165 ;  /* 0x0000000267a57819 */ /* 0x000fe400000102a5 */
[----:B------:R-:W-:Y:S01]  /*a220*/  SHF.R.S32.HI R158, RZ, 0x1f, R69 ;  /* 0x0000001fff9e7819 */ /* 0x000fe20000011445 */
[----:B------:R-:W4:Y:S01]  /*a230*/  LDL.LU R103, [R1+0x98] ;  /* 0x0000980001677983 */ /* 0x000f220000300800 */
[----:B------:R-:W-:Y:S02]  /*a240*/  SHF.R.S32.HI R160, RZ, 0x1f, R9 ;  /* 0x0000001fffa07819 */ /* 0x000fe40000011409 */
[----:B------:R-:W-:Y:S02]  /*a250*/  SHF.R.S32.HI R157, RZ, 0x1f, R71 ;  /* 0x0000001fff9d7819 */ /* 0x000fe40000011447 */
[----:B------:R-:W-:Y:S02]  /*a260*/  SHF.L.U64.HI R159, R110, 0x2, R159 ;  /* 0x000000026e9f7819 */ /* 0x000fe4000001029f */
[----:B------:R-:W-:Y:S01]  /*a270*/  SHF.L.U64.HI R158, R69, 0x2, R158 ;  /* 0x00000002459e7819 */ /* 0x000fe2000001029e */
[----:B------:R-:W4:Y:S01]  /*a280*/  LDL.LU R110, [R1+0x9c] ;  /* 0x00009c00016e7983 */ /* 0x000f220000300800 */
[----:B------:R-:W-:-:S02]  /*a290*/  SHF.L.U64.HI R157, R71, 0x2, R157 ;  /* 0x00000002479d7819 */ /* 0x000fc4000001029d */
[----:B------:R-:W-:Y:S01]  /*a2a0*/  SHF.L.U64.HI R160, R9, 0x2, R160 ;  /* 0x0000000209a07819 */ /* 0x000fe200000102a0 */
[----:B------:R-:W4:Y:S01]  /*a2b0*/  LDL.LU R69, [R1+0xa0] ;  /* 0x0000a00001457983 */ /* 0x000f220000300800 */
[----:B------:R-:W-:Y:S02]  /*a2c0*/  SHF.R.S32.HI R9, RZ, 0x1f, R5 ;  /* 0x0000001fff097819 */ /* 0x000fe40000011405 */
[----:B------:R-:W-:Y:S01]  /*a2d0*/  SHF.R.S32.HI R156, RZ, 0x1f, R43 ;  /* 0x0000001fff9c7819 */ /* 0x000fe2000001142b */
[----:B------:R-:W4:Y:S01]  /*a2e0*/  LDL.LU R71, [R1+0xa4] ;  /* 0x0000a40001477983 */ /* 0x000f220000300800 */
[----:B------:R-:W-:Y:S02]  /*a2f0*/  SHF.R.S32.HI R21, RZ, 0x1f, R70 ;  /* 0x0000001fff157819 */ /* 0x000fe40000011446 */
[----:B------:R-:W-:Y:S02]  /*a300*/  SHF.L.U64.HI R146, R5, 0x3, R9 ;  /* 0x0000000305927819 */ /* 0x000fe40000010209 */
[----:B------:R-:W-:-:S02]  /*a310*/  LEA R7, P0, R70, R147, 0x2 ;  /* 0x0000009346077211 */ /* 0x000fc400078010ff */
[----:B------:R-:W-:Y:S02]  /*a320*/  SHF.L.U64.HI R156, R43, 0x2, R156 ;  /* 0x000000022b9c7819 */ /* 0x000fe4000001029c */
[----:B------:R-:W4:Y:S01]  /*a330*/  LDL.LU R43, [R1+0xa8] ;  /* 0x0000a800012b7983 */ /* 0x000f220000300800 */
[----:B------:R-:W-:-:S03]  /*a340*/  LEA.HI.X R21, R70, R146, R21, 0x2, P0 ;  /* 0x0000009246157211 */ /* 0x000fc600000f1415 */
[----:B------:R-:W4:Y:S04]  /*a350*/  LDL.LU R68, [R1+0xac] ;  /* 0x0000ac0001447983 */ /* 0x000f280000300800 */
[----:B------:R-:W4:Y:S04]  /*a360*/  LDL.LU R97, [R1+0xb0] ;  /* 0x0000b00001617983 */ /* 0x000f280000300800 */
[----:B------:R-:W4:Y:S04]  /*a370*/  LDL.LU R70, [R1+0xb4] ;  /* 0x0000b40001467983 */ /* 0x000f280000300800 */
[----:B------:R-:W4:Y:S01]  /*a380*/  LDL.LU R117, [R1+0xb8] ;  /* 0x0000b80001757983 */ /* 0x000f220000300800 */
[----:B------:R-:W-:-:S02]  /*a390*/  SHF.L.U64.HI R166, R99, 0x2, R166 ;  /* 0x0000000263a67819 */ /* 0x000fc400000102a6 */
[----:B--2---:R-:W-:Y:S02]  /*a3a0*/  SHF.R.S32.HI R23, RZ, 0x1f, R42 ;  /* 0x0000001fff177819 */ /* 0x004fe4000001142a */
[-C--:B------:R-:W-:Y:S02]  /*a3b0*/  LEA R13, P0, R42, R147.reuse, 0x2 ;  /* 0x000000932a0d7211 */ /* 0x080fe400078010ff */
[----:B---3--:R-:W-:Y:S02]  /*a3c0*/  SHF.R.S32.HI R25, RZ, 0x1f, R18 ;  /* 0x0000001fff197819 */ /* 0x008fe40000011412 */
[-C--:B------:R-:W-:Y:S02]  /*a3d0*/  LEA R14, P1, R18, R147.reuse, 0x2 ;  /* 0x00000093120e7211 */ /* 0x080fe400078210ff */
[----:B----4-:R-:W-:Y:S02]  /*a3e0*/  SHF.R.S32.HI R27, RZ, 0x1f, R19 ;  /* 0x0000001fff1b7819 */ /* 0x010fe40000011413 */
[----:B------:R-:W-:-:S02]  /*a3f0*/  LEA R15, P2, R19, R147, 0x2 ;  /* 0x00000093130f7211 */ /* 0x000fc400078410ff */
[----:B------:R-:W-:Y:S02]  /*a400*/  SHF.R.S32.HI R29, RZ, 0x1f, R111 ;  /* 0x0000001fff1d7819 */ /* 0x000fe4000001146f */
[----:B------:R-:W-:Y:S02]  /*a410*/  LEA R16, P3, R111, R147, 0x2 ;  /* 0x000000936f107211 */ /* 0x000fe400078610ff */
[-C--:B------:R-:W-:Y:S02]  /*a420*/  LEA.HI.X R23, R42, R146.reuse, R23, 0x2, P0 ;  /* 0x000000922a177211 */ /* 0x080fe400000f1417 */
[-C--:B------:R-:W-:Y:S01]  /*a430*/  LEA.HI.X R25, R18, R146.reuse, R25, 0x2, P1 ;  /* 0x0000009212197211 */ /* 0x080fe200008f1419 */
[----:B------:R-:W2:Y:S01]  /*a440*/  LDL.LU R42, [R1+0xbc] ;  /* 0x0000bc00012a7983 */ /* 0x000ea20000300800 */
[-C--:B------:R-:W-:Y:S02]  /*a450*/  LEA.HI.X R27, R19, R146.reuse, R27, 0x2, P2 ;  /* 0x00000092131b7211 */ /* 0x080fe400010f141b */
[----:B------:R-:W-:Y:S01]  /*a460*/  LEA.HI.X R29, R111, R146, R29, 0x2, P3 ;  /* 0x000000926f1d7211 */ /* 0x000fe200018f141d */
[----:B------:R-:W3:Y:S01]  /*a470*/  LDL.LU R101, [R1+0xc0] ;  /* 0x0000c00001657983 */ /* 0x000ee20000300800 */
[----:B------:R-:W-:-:S02]  /*a480*/  SHF.R.S32.HI R33, RZ, 0x1f, R110 ;  /* 0x0000001fff217819 */ /* 0x000fc4000001146e */
[CC--:B------:R-:W-:Y:S01]  /*a490*/  LEA R19, P1, R110.reuse, R147.reuse, 0x2 ;  /* 0x000000936e137211 */ /* 0x0c0fe200078210ff */
[----:B------:R-:W4:Y:S01]  /*a4a0*/  LDL.LU R111, [R1+0xc4] ;  /* 0x0000c400016f7983 */ /* 0x000f220000300800 */
[----:B------:R-:W-:Y:S02]  /*a4b0*/  SHF.R.S32.HI R35, RZ, 0x1f, R69 ;  /* 0x0000001fff237819 */ /* 0x000fe40000011445 */
[-C--:B------:R-:W-:Y:S01]  /*a4c0*/  LEA R18, P2, R69, R147.reuse, 0x2 ;  /* 0x0000009345127211 */ /* 0x080fe200078410ff */
[----:B------:R-:W4:Y:S01]  /*a4d0*/  LDL.LU R99, [R1+0xc8] ;  /* 0x0000c80001637983 */ /* 0x000f220000300800 */
[----:B------:R-:W-:Y:S02]  /*a4e0*/  SHF.R.S32.HI R11, RZ, 0x1f, R71 ;  /* 0x0000001fff0b7819 */ /* 0x000fe40000011447 */
[----:B------:R-:W-:Y:S02]  /*a4f0*/  LEA R20, P3, R71, R147, 0x2 ;  /* 0x0000009347147211 */ /* 0x000fe400078610ff */
[----:B------:R-:W-:-:S02]  /*a500*/  LEA.HI.X R33, R110, R146, R33, 0x2, P1 ;  /* 0x000000926e217211 */ /* 0x000fc400008f1421 */
[-C--:B------:R-:W-:Y:S01]  /*a510*/  LEA.HI.X R35, R69, R146.reuse, R35, 0x2, P2 ;  /* 0x0000009245237211 */ /* 0x080fe200010f1423 */
[----:B------:R-:W4:Y:S01]  /*a520*/  LDL.LU R110, [R1+0xcc] ;  /* 0x0000cc00016e7983 */ /* 0x000f220000300800 */
[----:B------:R-:W-:Y:S02]  /*a530*/  LEA.HI.X R36, R71, R146, R11, 0x2, P3 ;  /* 0x0000009247247211 */ /* 0x000fe400018f140b */
[----:B------:R-:W-:Y:S01]  /*a540*/  SHF.R.S32.HI R31, RZ, 0x1f, R103 ;  /* 0x0000001fff1f7819 */ /* 0x000fe20000011467 */
[----:B------:R-:W4:Y:S01]  /*a550*/  LDL.LU R69, [R1+0xd0] ;  /* 0x0000d00001457983 */ /* 0x000f220000300800 */
[----:B------:R-:W-:-:S03]  /*a560*/  LEA R17, P0, R103, R147, 0x2 ;  /* 0x0000009367117211 */ /* 0x000fc600078010ff */
[----:B------:R-:W4:Y:S01]  /*a570*/  LDL.LU R71, [R1+0xd4] ;  /* 0x0000d40001477983 */ /* 0x000f220000300800 */
[----:B------:R-:W-:Y:S02]  /*a580*/  SHF.R.S32.HI R41, RZ, 0x1f, R68 ;  /* 0x0000001fff297819 */ /* 0x000fe40000011444 */
[-C--:B------:R-:W-:Y:S02]  /*a590*/  LEA R24, P1, R68, R147.reuse, 0x2 ;  /* 0x0000009344187211 */ /* 0x080fe400078210ff */
[----:B------:R-:W-:Y:S02]  /*a5a0*/  SHF.R.S32.HI R39, RZ, 0x1f, R97 ;  /* 0x0000001fff277819 */ /* 0x000fe40000011461 */
[-C--:B------:R-:W-:Y:S02]  /*a5b0*/  LEA R26, P2, R97, R147.reuse, 0x2 ;  /* 0x00000093611a7211 */ /* 0x080fe400078410ff */
[----:B------:R-:W-:Y:S02]  /*a5c0*/  LEA.HI.X R31, R103, R146, R31, 0x2, P0 ;  /* 0x00000092671f7211 */ /* 0x000fe400000f141f */
[----:B------:R-:W-:Y:S01]  /*a5d0*/  SHF.R.S32.HI R11, RZ, 0x1f, R70 ;  /* 0x0000001fff0b7819 */ /* 0x000fe20000011446 */
[----:B------:R-:W4:Y:S01]  /*a5e0*/  LDL.LU R103, [R1+0xd8] ;  /* 0x0000d80001677983 */ /* 0x000f220000300800 */
[----:B------:R-:W-:-:S02]  /*a5f0*/  LEA R28, P3, R70, R147, 0x2 ;  /* 0x00000093461c7211 */ /* 0x000fc400078610ff */
[-C--:B------:R-:W-:Y:S02]  /*a600*/  LEA.HI.X R38, R68, R146.reuse, R41, 0x2, P1 ;  /* 0x0000009244267211 */ /* 0x080fe400008f1429 */
[-C--:B------:R-:W-:Y:S01]  /*a610*/  LEA.HI.X R39, R97, R146.reuse, R39, 0x2, P2 ;  /* 0x0000009261277211 */ /* 0x080fe200010f1427 */
[----:B------:R-:W4:Y:S01]  /*a620*/  LDL.LU R68, [R1+0xdc] ;  /* 0x0000dc0001447983 */ /* 0x000f220000300800 */
[----:B------:R-:W-:-:S03]  /*a630*/  LEA.HI.X R40, R70, R146, R11, 0x2, P3 ;  /* 0x0000009246287211 */ /* 0x000fc600018f140b */
[----:B------:R-:W4:Y:S04]  /*a640*/  LDL.LU R97, [R1+0xe0] ;  /* 0x0000e00001617983 */ /* 0x000f280000300800 */
[----:B------:R-:W4:Y:S01]  /*a650*/  LDL.LU R70, [R1+0xe4] ;  /* 0x0000e40001467983 */ /* 0x000f220000300800 */
[----:B------:R-:W-:Y:S02]  /*a660*/  SHF.R.S32.HI R37, RZ, 0x1f, R43 ;  /* 0x0000001fff257819 */ /* 0x000fe4000001142b */
[CC--:B------:R-:W-:Y:S01]  /*a670*/  LEA R22, P0, R43.reuse, R147.reuse, 0x2 ;  /* 0x000000932b167211 */ /* 0x0c0fe200078010ff */
[----:B------:R-:W4:Y:S01]  /*a680*/  LDL.LU R61, [R1+0xe8] ;  /* 0x0000e800013d7983 */ /* 0x000f220000300800 */
[----:B------:R-:W-:Y:S02]  /*a690*/  SHF.R.S32.HI R41, RZ, 0x1f, R117 ;  /* 0x0000001fff297819 */ /* 0x000fe40000011475 */
[----:B------:R-:W-:Y:S01]  /*a6a0*/  LEA.HI.X R37, R43, R146, R37, 0x2, P0 ;  /* 0x000000922b257211 */ /* 0x000fe200000f1425 */
[----:B------:R-:W4:Y:S01]  /*a6b0*/  LDL.LU R44, [R1+0xec] ;  /* 0x0000ec00012c7983 */ /* 0x000f220000300800 */
[----:B------:R-:W-:-:S03]  /*a6c0*/  LEA R30, P0, R117, R147, 0x2 ;  /* 0x00000093751e7211 */ /* 0x000fc600078010ff */
[----:B------:R-:W4:Y:S01]  /*a6d0*/  LDL.LU R62, [R1+0xf0] ;  /* 0x0000f000013e7983 */ /* 0x000f220000300800 */
[----:B------:R-:W-:-:S03]  /*a6e0*/  LEA.HI.X R41, R117, R146, R41, 0x2, P0 ;  /* 0x0000009275297211 */ /* 0x000fc600000f1429 */
[----:B------:R-:W4:Y:S01]  /*a6f0*/  LDL.LU R63, [R1+0xf4] ;  /* 0x0000f400013f7983 */ /* 0x000f220000300800 */
[----:B--2---:R-:W-:Y:S02]  /*a700*/  SHF.R.S32.HI R45, RZ, 0x1f, R42 ;  /* 0x0000001fff2d7819 */ /* 0x004fe4000001142a */
[-C--:B------:R-:W-:Y:S02]  /*a710*/  LEA R32, P1, R42, R147.reuse, 0x2 ;  /* 0x000000932a207211 */ /* 0x080fe400078210ff */
[----:B---3--:R-:W-:Y:S02]  /*a720*/  SHF.R.S32.HI R43, RZ, 0x1f, R101 ;  /* 0x0000001fff2b7819 */ /* 0x008fe40000011465 */
[-C--:B------:R-:W-:Y:S02]  /*a730*/  LEA R34, P2, R101, R147.reuse, 0x2 ;  /* 0x0000009365227211 */ /* 0x080fe400078410ff */
[----:B----4-:R-:W-:Y:S02]  /*a740*/  SHF.R.S32.HI R11, RZ, 0x1f, R111 ;  /* 0x0000001fff0b7819 */ /* 0x010fe4000001146f */
[----:B------:R-:W-:-:S02]  /*a750*/  LEA R47, P3, R111, R147, 0x2 ;  /* 0x000000936f2f7211 */ /* 0x000fc400078610ff */
[-C--:B------:R-:W-:Y:S02]  /*a760*/  LEA.HI.X R42, R42, R146.reuse, R45, 0x2, P1 ;  /* 0x000000922a2a7211 */ /* 0x080fe400008f142d */
[-C--:B------:R-:W-:Y:S02]  /*a770*/  LEA.HI.X R43, R101, R146.reuse, R43, 0x2, P2 ;  /* 0x00000092652b7211 */ /* 0x080fe400010f142b */
[----:B------:R-:W-:Y:S01]  /*a780*/  SHF.R.S32.HI R51, RZ, 0x1f, R99 ;  /* 0x0000001fff337819 */ /* 0x000fe20000011463 */
[----:B------:R-:W2:Y:S01]  /*a790*/  LDL.LU R101, [R1+0xf8] ;  /* 0x0000f80001657983 */ /* 0x000ea20000300800 */
[----:B------:R-:W-:Y:S02]  /*a7a0*/  LEA R109, P0, R99, R147, 0x2 ;  /* 0x00000093636d7211 */ /* 0x000fe400078010ff */
[----:B------:R-:W-:Y:S02]  /*a7b0*/  LEA.HI.X R46, R111, R146, R11, 0x2, P3 ;  /* 0x000000926f2e7211 */ /* 0x000fe400018f140b */
[----:B------:R-:W-:-:S02]  /*a7c0*/  SHF.R.S32.HI R45, RZ, 0x1f, R69 ;  /* 0x0000001fff2d7819 */ /* 0x000fc40000011445 */
[-C--:B------:R-:W-:Y:S02]  /*a7d0*/  LEA R113, P2, R69, R147.reuse, 0x2 ;  /* 0x0000009345717211 */ /* 0x080fe400078410ff */
[----:B------:R-:W-:Y:S02]  /*a7e0*/  SHF.R.S32.HI R11, RZ, 0x1f, R71 ;  /* 0x0000001fff0b7819 */ /* 0x000fe40000011447 */
[-C--:B------:R-:W-:Y:S02]  /*a7f0*/  LEA R115, P3, R71, R147.reuse, 0x2 ;  /* 0x0000009347737211 */ /* 0x080fe400078610ff */
[----:B------:R-:W-:Y:S02]  /*a800*/  SHF.R.S32.HI R49, RZ, 0x1f, R110 ;  /* 0x0000001fff317819 */ /* 0x000fe4000001146e */
[----:B------:R-:W-:Y:S02]  /*a810*/  LEA R111, P1, R110, R147, 0x2 ;  /* 0x000000936e6f7211 */ /* 0x000fe400078210ff */
[----:B------:R-:W-:-:S02]  /*a820*/  LEA.HI.X R108, R99, R146, R51, 0x2, P0 ;  /* 0x00000092636c7211 */ /* 0x000fc400000f1433 */
[-C--:B------:R-:W-:Y:S01]  /*a830*/  LEA.HI.X R112, R69, R146.reuse, R45, 0x2, P2 ;  /* 0x0000009245707211 */ /* 0x080fe200010f142d */
[----:B------:R-:W3:Y:S01]  /*a840*/  LDL.LU R99, [R1+0xfc] ;  /* 0x0000fc0001637983 */ /* 0x000ee20000300800 */
[-C--:B------:R-:W-:Y:S02]  /*a850*/  LEA.HI.X R114, R71, R146.reuse, R11, 0x2, P3 ;  /* 0x0000009247727211 */ /* 0x080fe400018f140b */
[----:B------:R-:W-:Y:S01]  /*a860*/  SHF.R.S32.HI R51, RZ, 0x1f, R103 ;  /* 0x0000001fff337819 */ /* 0x000fe20000011467 */
[----:B------:R-:W4:Y:S01]  /*a870*/  LDL.LU R69, [R1+0x100] ;  /* 0x0001000001457983 */ /* 0x000f220000300800 */
[----:B------:R-:W-:Y:S02]  /*a880*/  LEA R117, P0, R103, R147, 0x2 ;  /* 0x0000009367757211 */ /* 0x000fe400078010ff */
[----:B------:R-:W-:Y:S01]  /*a890*/  LEA.HI.X R110, R110, R146, R49, 0x2, P1 ;  /* 0x000000926e6e7211 */ /* 0x000fe200008f1431 */
[----:B------:R-:W4:Y:S01]  /*a8a0*/  LDL.LU R71, [R1+0x104] ;  /* 0x0001040001477983 */ /* 0x000f220000300800 */
[----:B------:R-:W-:-:S02]  /*a8b0*/  SHF.R.S32.HI R49, RZ, 0x1f, R68 ;  /* 0x0000001fff317819 */ /* 0x000fc40000011444 */
        /* <DEDUP_REMOVED lines=14> */
[-C--:B------:R-:W-:Y:S01]  /*a9a0*/  LEA R125, P0, R61, R147.reuse, 0x2 ;  /* 0x000000933d7d7211 */ /* 0x080fe200078010ff */
[----:B------:R-:W4:Y:S01]  /*a9b0*/  LDL.LU R60, [R1+0x118] ;  /* 0x00011800013c7983 */ /* 0x000f220000300800 */
[----:B------:R-:W-:Y:S02]  /*a9c0*/  SHF.R.S32.HI R49, RZ, 0x1f, R44 ;  /* 0x0000001fff317819 */ /* 0x000fe4000001142c */
[----:B------:R-:W-:-:S02]  /*a9d0*/  LEA R127, P1, R44, R147, 0x2 ;  /* 0x000000932c7f7211 */ /* 0x000fc400078210ff */
[----:B------:R-:W-:Y:S02]  /*a9e0*/  SHF.R.S32.HI R45, RZ, 0x1f, R62 ;  /* 0x0000001fff2d7819 */ /* 0x000fe4000001143e */
[-C--:B------:R-:W-:Y:S02]  /*a9f0*/  LEA R129, P2, R62, R147.reuse, 0x2 ;  /* 0x000000933e817211 */ /* 0x080fe400078410ff */
[----:B------:R-:W-:Y:S02]  /*aa00*/  SHF.R.S32.HI R11, RZ, 0x1f, R63 ;  /* 0x0000001fff0b7819 */ /* 0x000fe4000001143f */
[----:B------:R-:W-:Y:S02]  /*aa10*/  LEA R131, P3, R63, R147, 0x2 ;  /* 0x000000933f837211 */ /* 0x000fe400078610ff */
[-C--:B------:R-:W-:Y:S02]  /*aa20*/  LEA.HI.X R124, R61, R146.reuse, R51, 0x2, P0 ;  /* 0x000000923d7c7211 */ /* 0x080fe400000f1433 */
[-C--:B------:R-:W-:Y:S01]  /*aa30*/  LEA.HI.X R126, R44, R146.reuse, R49, 0x2, P1 ;  /* 0x000000922c7e7211 */ /* 0x080fe200008f1431 */
[----:B------:R-:W4:Y:S01]  /*aa40*/  LDL.LU R61, [R1+0x11c] ;  /* 0x00011c00013d7983 */ /* 0x000f220000300800 */
[----:B------:R-:W-:-:S02]  /*aa50*/  LEA.HI.X R128, R62, R146, R45, 0x2, P2 ;  /* 0x000000923e807211 */ /* 0x000fc400010f142d */
[----:B------:R-:W-:Y:S01]  /*aa60*/  LEA.HI.X R130, R63, R146, R11, 0x2, P3 ;  /* 0x000000923f827211 */ /* 0x000fe200018f140b */
[----:B------:R-:W4:Y:S04]  /*aa70*/  LDL.LU R62, [R1+0x120] ;  /* 0x00012000013e7983 */ /* 0x000f280000300800 */
[----:B------:R-:W4:Y:S01]  /*aa80*/  LDL.LU R63, [R1+0x124] ;  /* 0x00012400013f7983 */ /* 0x000f220000300800 */
[----:B--2---:R-:W-:Y:S02]  /*aa90*/  SHF.R.S32.HI R51, RZ, 0x1f, R101 ;  /* 0x0000001fff337819 */ /* 0x004fe40000011465 */
[----:B------:R-:W-:-:S04]  /*aaa0*/  LEA R133, P0, R101, R147, 0x2 ;  /* 0x0000009365857211 */ /* 0x000fc800078010ff */
[----:B------:R-:W-:Y:S02]  /*aab0*/  LEA.HI.X R132, R101, R146, R51, 0x2, P0 ;  /* 0x0000009265847211 */ /* 0x000fe400000f1433 */
[----:B------:R-:W2:Y:S01]  /*aac0*/  LDL.LU R101, [R1+0x128] ;  /* 0x0001280001657983 */ /* 0x000ea20000300800 */
[----:B---3--:R-:W-:Y:S02]  /*aad0*/  SHF.R.S32.HI R49, RZ, 0x1f, R99 ;  /* 0x0000001fff317819 */ /* 0x008fe40000011463 */
[-C--:B------:R-:W-:Y:S02]  /*aae0*/  LEA R135, P1, R99, R147.reuse, 0x2 ;  /* 0x0000009363877211 */ /* 0x080fe400078210ff */
[----:B----4-:R-:W-:Y:S02]  /*aaf0*/  SHF.R.S32.HI R45, RZ, 0x1f, R69 ;  /* 0x0000001fff2d7819 */ /* 0x010fe40000011445 */
[----:B------:R-:W-:Y:S02]  /*ab00*/  LEA R137, P2, R69, R147, 0x2 ;  /* 0x0000009345897211 */ /* 0x000fe400078410ff */
[----:B------:R-:W-:-:S02]  /*ab10*/  SHF.R.S32.HI R11, RZ, 0x1f, R71 ;  /* 0x0000001fff0b7819 */ /* 0x000fc40000011447 */
[----:B------:R-:W-:Y:S02]  /*ab20*/  LEA R139, P3, R71, R147, 0x2 ;  /* 0x00000093478b7211 */ /* 0x000fe400078610ff */
[-C--:B------:R-:W-:Y:S02]  /*ab30*/  LEA.HI.X R134, R99, R146.reuse, R49, 0x2, P1 ;  /* 0x0000009263867211 */ /* 0x080fe400008f1431 */
[-C--:B------:R-:W-:Y:S01]  /*ab40*/  LEA.HI.X R136, R69, R146.reuse, R45, 0x2, P2 ;  /* 0x0000009245887211 */ /* 0x080fe200010f142d */
[----:B------:R-:W3:Y:S01]  /*ab50*/  LDL.LU R99, [R1+0x12c] ;  /* 0x00012c0001637983 */ /* 0x000ee20000300800 */
[----:B------:R-:W-:-:S03]  /*ab60*/  LEA.HI.X R138, R71, R146, R11, 0x2, P3 ;  /* 0x00000092478a7211 */ /* 0x000fc600018f140b */
[----:B------:R-:W4:Y:S01]  /*ab70*/  LDL.LU R69, [R1+0x130] ;  /* 0x0001300001457983 */ /* 0x000f220000300800 */
[----:B------:R-:W-:Y:S02]  /*ab80*/  SHF.R.S32.HI R51, RZ, 0x1f, R103 ;  /* 0x0000001fff337819 */ /* 0x000fe40000011467 */
[-C--:B------:R-:W-:Y:S01]  /*ab90*/  LEA R141, P0, R103, R147.reuse, 0x2 ;  /* 0x00000093678d7211 */ /* 0x080fe200078010ff */
[----:B------:R-:W4:Y:S01]  /*aba0*/  LDL.LU R71, [R1+0x134] ;  /* 0x0001340001477983 */ /* 0x000f220000300800 */
[----:B------:R-:W-:Y:S02]  /*abb0*/  SHF.R.S32.HI R49, RZ, 0x1f, R68 ;  /* 0x0000001fff317819 */ /* 0x000fe40000011444 */
[-C--:B------:R-:W-:Y:S02]  /*abc0*/  LEA R143, P1, R68, R147.reuse, 0x2 ;  /* 0x00000093448f7211 */ /* 0x080fe400078210ff */
[----:B------:R-:W-:Y:S02]  /*abd0*/  SHF.R.S32.HI R11, RZ, 0x1f, R97 ;  /* 0x0000001fff0b7819 */ /* 0x000fe40000011461 */
[----:B------:R-:W-:-:S02]  /*abe0*/  LEA R10, P2, R97, R147, 0x2 ;  /* 0x00000093610a7211 */ /* 0x000fc400078410ff */
[-C--:B------:R-:W-:Y:S02]  /*abf0*/  LEA.HI.X R140, R103, R146.reuse, R51, 0x2, P0 ;  /* 0x00000092678c7211 */ /* 0x080fe400000f1433 */
[----:B------:R-:W-:Y:S01]  /*ac00*/  SHF.R.S32.HI R45, RZ, 0x1f, R70 ;  /* 0x0000001fff2d7819 */ /* 0x000fe20000011446 */
[----:B------:R-:W4:Y:S01]  /*ac10*/  LDL.LU R103, [R1+0x138] ;  /* 0x0001380001677983 */ /* 0x000f220000300800 */
[----:B------:R-:W-:Y:S02]  /*ac20*/  LEA R6, P3, R70, R147, 0x2 ;  /* 0x0000009346067211 */ /* 0x000fe400078610ff */
[-C--:B------:R-:W-:Y:S02]  /*ac30*/  LEA.HI.X R142, R68, R146.reuse, R49, 0x2, P1 ;  /* 0x00000092448e7211 */ /* 0x080fe400008f1431 */
[-C--:B------:R-:W-:Y:S01]  /*ac40*/  LEA.HI.X R11, R97, R146.reuse, R11, 0x2, P2 ;  /* 0x00000092610b7211 */ /* 0x080fe200010f140b */
[----:B------:R-:W4:Y:S01]  /*ac50*/  LDL.LU R68, [R1+0x13c] ;  /* 0x00013c0001447983 */ /* 0x000f220000300800 */
[----:B------:R-:W-:-:S03]  /*ac60*/  LEA.HI.X R48, R70, R146, R45, 0x2, P3 ;  /* 0x0000009246307211 */ /* 0x000fc600018f142d */
[----:B------:R-:W4:Y:S04]  /*ac70*/  LDL.LU R97, [R1+0x140] ;  /* 0x0001400001617983 */ /* 0x000f280000300800 */
[----:B------:R-:W4:Y:S04]  /*ac80*/  LDL.LU R70, [R1+0x144] ;  /* 0x0001440001467983 */ /* 0x000f280000300800 */
[----:B------:R-:W4:Y:S01]  /*ac90*/  LDL.LU R185, [R1+0x148] ;  /* 0x0001480001b97983 */ /* 0x000f220000300800 */
[----:B------:R-:W-:Y:S02]  /*aca0*/  SHF.R.S32.HI R55, RZ, 0x1f, R60 ;  /* 0x0000001fff377819 */ /* 0x000fe4000001143c */
[----:B------:R-:W-:Y:S01]  /*acb0*/  LEA R12, P0, R60, R147, 0x2 ;  /* 0x000000933c0c7211 */ /* 0x000fe200078010ff */
[----:B------:R-:W4:Y:S01]  /*acc0*/  LDL.LU R155, [R1+0x14c] ;  /* 0x00014c00019b7983 */ /* 0x000f220000300800 */
[----:B------:R-:W-:-:S02]  /*acd0*/  SHF.R.S32.HI R51, RZ, 0x1f, R61 ;  /* 0x0000001fff337819 */ /* 0x000fc4000001143d */
[----:B------:R-:W-:Y:S01]  /*ace0*/  SHF.R.S32.HI R57, RZ, 0x1f, R63 ;  /* 0x0000001fff397819 */ /* 0x000fe2000001143f */
[----:B------:R-:W4:Y:S01]  /*acf0*/  LDL.LU R232, [R1+0x150] ;  /* 0x0001500001e87983 */ /* 0x000f220000300800 */
[-C--:B------:R-:W-:Y:S02]  /*ad00*/  LEA R49, P3, R63, R147.reuse, 0x2 ;  /* 0x000000933f317211 */ /* 0x080fe400078610ff */
[----:B------:R-:W-:Y:S01]  /*ad10*/  SHF.R.S32.HI R53, RZ, 0x1f, R62 ;  /* 0x0000001fff357819 */ /* 0x000fe2000001143e */
[----:B------:R-:W4:Y:S01]  /*ad20*/  LDL.LU R233, [R1+0x154] ;  /* 0x0001540001e97983 */ /* 0x000f220000300800 */
[-C--:B------:R-:W-:Y:S02]  /*ad30*/  LEA R44, P1, R61, R147.reuse, 0x2 ;  /* 0x000000933d2c7211 */ /* 0x080fe400078210ff */
[----:B------:R-:W-:Y:S01]  /*ad40*/  LEA R45, P2, R62, R147, 0x2 ;  /* 0x000000933e2d7211 */ /* 0x000fe200078410ff */
[----:B------:R-:W4:Y:S01]  /*ad50*/  LDL.LU R216, [R1+0x158] ;  /* 0x0001580001d87983 */ /* 0x000f220000300800 */
[----:B------:R-:W-:-:S02]  /*ad60*/  LEA.HI.X R50, R60, R146, R55, 0x2, P0 ;  /* 0x000000923c327211 */ /* 0x000fc400000f1437 */
[-C--:B------:R-:W-:Y:S01]  /*ad70*/  LEA.HI.X R57, R63, R146.reuse, R57, 0x2, P3 ;  /* 0x000000923f397211 */ /* 0x080fe200018f1439 */
[----:B------:R-:W4:Y:S01]  /*ad80*/  LDL.LU R217, [R1+0x15c] ;  /* 0x00015c0001d97983 */ /* 0x000f220000300800 */
[-C--:B------:R-:W-:Y:S02]  /*ad90*/  LEA.HI.X R51, R61, R146.reuse, R51, 0x2, P1 ;  /* 0x000000923d337211 */ /* 0x080fe400008f1433 */
[----:B------:R-:W-:Y:S01]  /*ada0*/  LEA.HI.X R52, R62, R146, R53, 0x2, P2 ;  /* 0x000000923e347211 */ /* 0x000fe200010f1435 */
[----:B------:R-:W4:Y:S04]  /*adb0*/  LDL.LU R200, [R1+0x160] ;  /* 0x0001600001c87983 */ /* 0x000f280000300800 */
[----:B------:R-:W4:Y:S01]  /*adc0*/  LDL.LU R152, [R1+0x168] ;  /* 0x0001680001987983 */ /* 0x000f220000300800 */
[----:B--2---:R-:W-:-:S02]  /*add0*/  SHF.R.S32.HI R63, RZ, 0x1f, R101 ;  /* 0x0000001fff3f7819 */ /* 0x004fc40000011465 */
[----:B------:R-:W-:-:S04]  /*ade0*/  LEA R55, P0, R101, R147, 0x2 ;  /* 0x0000009365377211 */ /* 0x000fc800078010ff */
[----:B------:R-:W-:Y:S02]  /*adf0*/  LEA.HI.X R58, R101, R146, R63, 0x2, P0 ;  /* 0x00000092653a7211 */ /* 0x000fe400000f143f */
[----:B------:R-:W2:Y:S01]  /*ae00*/  LDL.LU R101, [R1+0x16c] ;  /* 0x00016c0001657983 */ /* 0x000ea20000300800 */
[----:B---3--:R-:W-:Y:S02]  /*ae10*/  SHF.R.S32.HI R59, RZ, 0x1f, R99 ;  /* 0x0000001fff3b7819 */ /* 0x008fe40000011463 */
[-C--:B------:R-:W-:Y:S02]  /*ae20*/  LEA R53, P1, R99, R147.reuse, 0x2 ;  /* 0x0000009363357211 */ /* 0x080fe400078210ff */
[----:B----4-:R-:W-:Y:S02]  /*ae30*/  SHF.R.S32.HI R61, RZ, 0x1f, R69 ;  /* 0x0000001fff3d7819 */ /* 0x010fe40000011445 */
[----:B------:R-:W-:Y:S02]  /*ae40*/  SHF.R.S32.HI R65, RZ, 0x1f, R71 ;  /* 0x0000001fff417819 */ /* 0x000fe40000011447 */
[----:B------:R-:W-:-:S02]  /*ae50*/  LEA R56, P3, R71, R147, 0x2 ;  /* 0x0000009347387211 */ /* 0x000fc400078610ff */
[-C--:B------:R-:W-:Y:S02]  /*ae60*/  LEA R54, P2, R69, R147.reuse, 0x2 ;  /* 0x0000009345367211 */ /* 0x080fe400078410ff */
[-C--:B------:R-:W-:Y:S02]  /*ae70*/  LEA.HI.X R65, R71, R146.reuse, R65, 0x2, P3 ;  /* 0x0000009247417211 */ /* 0x080fe400018f1441 */
[-C--:B------:R-:W-:Y:S02]  /*ae80*/  LEA.HI.X R59, R99, R146.reuse, R59, 0x2, P1 ;  /* 0x00000092633b7211 */ /* 0x080fe400008f143b */
[----:B------:R-:W-:Y:S01]  /*ae90*/  LEA.HI.X R60, R69, R146, R61, 0x2, P2 ;  /* 0x00000092453c7211 */ /* 0x000fe200010f143d */
[----:B------:R-:W3:Y:S01]  /*aea0*/  LDL.LU R99, [R1+0x170] ;  /* 0x0001700001637983 */ /* 0x000ee20000300800 */
[----:B------:R-:W-:Y:S02]  /*aeb0*/  SHF.R.S32.HI R71, RZ, 0x1f, R103 ;  /* 0x0000001fff477819 */ /* 0x000fe40000011467 */
[----:B------:R-:W-:-:S02]  /*aec0*/  LEA R64, P0, R103, R147, 0x2 ;  /* 0x0000009367407211 */ /* 0x000fc400078010ff */
[----:B------:R-:W-:Y:S02]  /*aed0*/  SHF.R.S32.HI R67, RZ, 0x1f, R68 ;  /* 0x0000001fff437819 */ /* 0x000fe40000011444 */
[CC--:B------:R-:W-:Y:S02]  /*aee0*/  LEA R63, P1, R68.reuse, R147.reuse, 0x2 ;  /* 0x00000093443f7211 */ /* 0x0c0fe400078210ff */
[----:B------:R-:W-:Y:S02]  /*aef0*/  SHF.R.S32.HI R69, RZ, 0x1f, R97 ;  /* 0x0000001fff457819 */ /* 0x000fe40000011461 */
[----:B------:R-:W-:Y:S02]  /*af00*/  LEA R62, P2, R97, R147, 0x2 ;  /* 0x00000093613e7211 */ /* 0x000fe400078410ff */
[-C--:B------:R-:W-:Y:S02]  /*af10*/  LEA.HI.X R66, R103, R146.reuse, R71, 0x2, P0 ;  /* 0x0000009267427211 */ /* 0x080fe400000f1447 */
[----:B------:R-:W4:Y:S01]  /*af20*/  LDL.LU R103, [R1+0x174] ;  /* 0x0001740001677983 */ /* 0x000f220000300800 */
[----:B------:R-:W-:-:S02]  /*af30*/  LEA.HI.X R67, R68, R146, R67, 0x2, P1 ;  /* 0x0000009244437211 */ /* 0x000fc400008f1443 */
[----:B------:R-:W-:Y:S02]  /*af40*/  SHF.R.S32.HI R81, RZ, 0x1f, R185 ;  /* 0x0000001fff517819 */ /* 0x000fe400000114b9 */
[----:B------:R-:W-:Y:S02]  /*af50*/  LEA R72, P0, R185, R147, 0x2 ;  /* 0x00000093b9487211 */ /* 0x000fe400078010ff */
[-C--:B------:R-:W-:Y:S02]  /*af60*/  LEA.HI.X R68, R97, R146.reuse, R69, 0x2, P2 ;  /* 0x0000009261447211 */ /* 0x080fe400010f1445 */
[----:B------:R-:W4:Y:S01]  /*af70*/  LDL.LU R97, [R1+0x178] ;  /* 0x0001780001617983 */ /* 0x000f220000300800 */
[----:B------:R-:W-:-:S03]  /*af80*/  LEA.HI.X R74, R185, R146, R81, 0x2, P0 ;  /* 0x00000092b94a7211 */ /* 0x000fc600000f1451 */
[----:B------:R-:W4:Y:S04]  /*af90*/  LDL.LU R201, [R1+0x17c] ;  /* 0x00017c0001c97983 */ /* 0x000f280000300800 */
[----:B------:R-:W4:Y:S04]  /*afa0*/  LDL.LU R184, [R1+0x180] ;  /* 0x0001800001b87983 */ /* 0x000f280000300800 */
[----:B------:R-:W4:Y:S01]  /*afb0*/  LDL.LU R185, [R1+0x184] ;  /* 0x0001840001b97983 */ /* 0x000f220000300800 */
[----:B------:R-:W-:Y:S02]  /*afc0*/  SHF.R.S32.HI R73, RZ, 0x1f, R70 ;  /* 0x0000001fff497819 */ /* 0x000fe40000011446 */
[----:B------:R-:W-:-:S02]  /*afd0*/  LEA R61, P3, R70, R147, 0x2 ;  /* 0x00000093463d7211 */ /* 0x000fc400078610ff */
[----:B------:R-:W-:Y:S02]  /*afe0*/  SHF.R.S32.HI R75, RZ, 0x1f, R155 ;  /* 0x0000001fff4b7819 */ /* 0x000fe4000001149b */
[----:B------:R-:W-:Y:S02]  /*aff0*/  LEA.HI.X R73, R70, R146, R73, 0x2, P3 ;  /* 0x0000009246497211 */ /* 0x000fe400018f1449 */
[----:B------:R-:W-:Y:S02]  /*b000*/  SHF.R.S32.HI R79, RZ, 0x1f, R232 ;  /* 0x0000001fff4f7819 */ /* 0x000fe400000114e8 */
[----:B------:R-:W-:Y:S02]  /*b010*/  SHF.R.S32.HI R77, RZ, 0x1f, R233 ;  /* 0x0000001fff4d7819 */ /* 0x000fe400000114e9 */
[-C--:B------:R-:W-:Y:S02]  /*b020*/  LEA R71, P1, R155, R147.reuse, 0x2 ;  /* 0x000000939b477211 */ /* 0x080fe400078210ff */
[----:B------:R-:W-:-:S02]  /*b030*/  LEA R70, P2, R232, R147, 0x2 ;  /* 0x00000093e8467211 */ /* 0x000fc400078410ff */
[----:B------:R-:W-:Y:S02]  /*b040*/  LEA R69, P3, R233, R147, 0x2 ;  /* 0x00000093e9457211 */ /* 0x000fe400078610ff */
[-C--:B------:R-:W-:Y:S02]  /*b050*/  LEA.HI.X R75, R155, R146.reuse, R75, 0x2, P1 ;  /* 0x000000929b4b7211 */ /* 0x080fe400008f144b */
[-C--:B------:R-:W-:Y:S02]  /*b060*/  LEA.HI.X R76, R232, R146.reuse, R79, 0x2, P2 ;  /* 0x00000092e84c7211 */ /* 0x080fe400010f144f */
[----:B------:R-:W-:Y:S02]  /*b070*/  LEA.HI.X R82, R233, R146, R77, 0x2, P3 ;  /* 0x00000092e9527211 */ /* 0x000fe400018f144d */
[----:B------:R-:W-:Y:S02]  /*b080*/  SHF.R.S32.HI R87, RZ, 0x1f, R216 ;  /* 0x0000001fff577819 */ /* 0x000fe400000114d8 */
[----:B------:R-:W-:-:S02]  /*b090*/  SHF.R.S32.HI R85, RZ, 0x1f, R217 ;  /* 0x0000001fff557819 */ /* 0x000fc400000114d9 */
[----:B------:R-:W-:Y:S02]  /*b0a0*/  SHF.R.S32.HI R77, RZ, 0x1f, R200 ;  /* 0x0000001fff4d7819 */ /* 0x000fe400000114c8 */
[-C--:B------:R-:W-:Y:S02]  /*b0b0*/  LEA R81, P0, R216, R147.reuse, 0x2 ;  /* 0x00000093d8517211 */ /* 0x080fe400078010ff */
[-C--:B------:R-:W-:Y:S02]  /*b0c0*/  LEA R80, P1, R217, R147.reuse, 0x2 ;  /* 0x00000093d9507211 */ /* 0x080fe400078210ff */
[-C--:B------:R-:W-:Y:S02]  /*b0d0*/  LEA R79, P2, R200, R147.reuse, 0x2 ;  /* 0x00000093c84f7211 */ /* 0x080fe400078410ff */
[----:B------:R-:W-:Y:S02]  /*b0e0*/  SHF.R.S32.HI R83, RZ, 0x1f, R152 ;  /* 0x0000001fff537819 */ /* 0x000fe40000011498 */
[----:B------:R-:W-:-:S02]  /*b0f0*/  LEA R78, P3, R152, R147, 0x2 ;  /* 0x00000093984e7211 */ /* 0x000fc400078610ff */
[-C--:B------:R-:W-:Y:S02]  /*b100*/  LEA.HI.X R84, R216, R146.reuse, R87, 0x2, P0 ;  /* 0x00000092d8547211 */ /* 0x080fe400000f1457 */
[-C--:B------:R-:W-:Y:S02]  /*b110*/  LEA.HI.X R86, R217, R146.reuse, R85, 0x2, P1 ;  /* 0x00000092d9567211 */ /* 0x080fe400008f1455 */
[-C--:B------:R-:W-:Y:S02]  /*b120*/  LEA.HI.X R77, R200, R146.reuse, R77, 0x2, P2 ;  /* 0x00000092c84d7211 */ /* 0x080fe400010f144d */
[----:B------:R-:W-:Y:S02]  /*b130*/  LEA.HI.X R83, R152, R146, R83, 0x2, P3 ;  /* 0x0000009298537211 */ /* 0x000fe400018f1453 */
[----:B------:R-:W-:Y:S02]  /*b140*/  LOP3.LUT R94, R169, 0x7, RZ, 0xc0, !PT ;  /* 0x00000007a95e7812 */ /* 0x000fe400078ec0ff */
[----:B--2---:R-:W-:-:S02]  /*b150*/  SHF.R.S32.HI R85, RZ, 0x1f, R101 ;  /* 0x0000001fff557819 */ /* 0x004fc40000011465 */
[----:B------:R-:W-:-:S04]  /*b160*/  LEA R92, P0, R101, R147, 0x2 ;  /* 0x00000093655c7211 */ /* 0x000fc800078010ff */
[----:B------:R-:W-:Y:S02]  /*b170*/  LEA.HI.X R85, R101, R146, R85, 0x2, P0 ;  /* 0x0000009265557211 */ /* 0x000fe400000f1455 */
[----:B---3--:R-:W-:Y:S02]  /*b180*/  SHF.R.S32.HI R87, RZ, 0x1f, R99 ;  /* 0x0000001fff577819 */ /* 0x008fe40000011463 */
[----:B------:R-:W-:-:S04]  /*b190*/  LEA R91, P1, R99, R147, 0x2 ;  /* 0x00000093635b7211 */ /* 0x000fc800078210ff */
[----:B------:R-:W-:Y:S02]  /*b1a0*/  LEA.HI.X R87, R99, R146, R87, 0x2, P1 ;  /* 0x0000009263577211 */ /* 0x000fe400008f1457 */
[----:B----4-:R-:W-:Y:S02]  /*b1b0*/  SHF.R.S32.HI R95, RZ, 0x1f, R103 ;  /* 0x0000001fff5f7819 */ /* 0x010fe40000011467 */
[----:B------:R-:W-:-:S04]  /*b1c0*/  LEA R90, P2, R103, R147, 0x2 ;  /* 0x00000093675a7211 */ /* 0x000fc800078410ff */
[----:B------:R-:W-:Y:S02]  /*b1d0*/  LEA.HI.X R88, R103, R146, R95, 0x2, P2 ;  /* 0x0000009267587211 */ /* 0x000fe400010f145f */
[----:B------:R-:W-:Y:S02]  /*b1e0*/  SHF.R.S32.HI R93, RZ, 0x1f, R97 ;  /* 0x0000001fff5d7819 */ /* 0x000fe40000011461 */
[-C--:B------:R-:W-:Y:S02]  /*b1f0*/  LEA R89, P3, R97, R147.reuse, 0x2 ;  /* 0x0000009361597211 */ /* 0x080fe400078610ff */
[----:B------:R-:W-:Y:S02]  /*b200*/  SHF.R.S32.HI R103, RZ, 0x1f, R201 ;  /* 0x0000001fff677819 */ /* 0x000fe400000114c9 */
[----:B------:R-:W-:Y:S02]  /*b210*/  LEA R95, P0, R201, R147, 0x2 ;  /* 0x00000093c95f7211 */ /* 0x000fe400078010ff */
[----:B------:R-:W-:-:S02]  /*b220*/  SHF.R.S32.HI R101, RZ, 0x1f, R184 ;  /* 0x0000001fff657819 */ /* 0x000fc400000114b8 */
[-C--:B------:R-:W-:Y:S02]  /*b230*/  LEA R145, P1, R184, R147.reuse, 0x2 ;  /* 0x00000093b8917211 */ /* 0x080fe400078210ff */
[----:B------:R-:W-:Y:S02]  /*b240*/  SHF.R.S32.HI R99, RZ, 0x1f, R185 ;  /* 0x0000001fff637819 */ /* 0x000fe400000114b9 */
[----:B------:R-:W-:Y:S02]  /*b250*/  LEA R147, P2, R185, R147, 0x2 ;  /* 0x00000093b9937211 */ /* 0x000fe400078410ff */
[-C--:B------:R-:W-:Y:S01]  /*b260*/  LEA.HI.X R93, R97, R146.reuse, R93, 0x2, P3 ;  /* 0x00000092615d7211 */ /* 0x080fe200018f145d */
[----:B------:R-:W-:Y:S01]  /*b270*/  IMAD R97, R94, 0x210, RZ ;  /* 0x000002105e617824 */ /* 0x000fe200078e02ff */
[-C--:B------:R-:W-:Y:S02]  /*b280*/  LEA.HI.X R94, R201, R146.reuse, R103, 0x2, P0 ;  /* 0x00000092c95e7211 */ /* 0x080fe400000f1467 */
[----:B------:R-:W-:-:S02]  /*b290*/  LEA.HI.X R144, R184, R146, R101, 0x2, P1 ;  /* 0x00000092b8907211 */ /* 0x000fc400008f1465 */
[----:B------:R-:W-:Y:S02]  /*b2a0*/  LEA.HI.X R146, R185, R146, R99, 0x2, P2 ;  /* 0x00000092b9927211 */ /* 0x000fe400010f1463 */
[----:B------:R-:W2:Y:S01]  /*b2b0*/  LDL.LU R185, [R1+0x18c] ;  /* 0x00018c0001b97983 */ /* 0x000ea20000300800 */
[----:B------:R-:W-:-:S04]  /*b2c0*/  IADD3 R44, P0, R44, c[0x0][0x168], RZ ;  /* 0x00005a002c2c7a10 */ /* 0x000fc80007f1e0ff */
[----:B------:R-:W-:Y:S02]  /*b2d0*/  IADD3.X R51, R51, c[0x0][0x16c], RZ, P0, !PT ;  /* 0x00005b0033337a10 */ /* 0x000fe400007fe4ff */
[----:B------:R-:W-:-:S04]  /*b2e0*/  IADD3 R64, P0, R64, c[0x0][0x168], RZ ;  /* 0x00005a0040407a10 */ /* 0x000fc80007f1e0ff */
[----:B------:R-:W-:Y:S02]  /*b2f0*/  IADD3.X R66, R66, c[0x0][0x16c], RZ, P0, !PT ;  /* 0x00005b0042427a10 */ /* 0x000fe400007fe4ff */
[----:B------:R-:W-:Y:S02]  /*b300*/  IADD3 R69, P0, R69, c[0x0][0x168], RZ ;  /* 0x00005a0045457a10 */ /* 0x000fe40007f1e0ff */
[----:B------:R-:W-:Y:S02]  /*b310*/  IADD3 R49, P2, R49, c[0x0][0x168], RZ ;  /* 0x00005a0031317a10 */ /* 0x000fe40007f5e0ff */
[----:B------:R-:W-:Y:S02]  /*b320*/  IADD3.X R82, R82, c[0x0][0x16c], RZ, P0, !PT ;  /* 0x00005b0052527a10 */ /* 0x000fe400007fe4ff */
[----:B------:R-:W-:Y:S02]  /*b330*/  IADD3 R90, P0, R90, c[0x0][0x168], RZ ;  /* 0x00005a005a5a7a10 */ /* 0x000fe40007f1e0ff */
[----:B------:R-:W-:-:S02]  /*b340*/  IADD3 R6, P5, R6, c[0x0][0x168], RZ ;  /* 0x00005a0006067a10 */ /* 0x000fc40007fbe0ff */
[----:B------:R-:W-:Y:S02]  /*b350*/  IADD3.X R57, R57, c[0x0][0x16c], RZ, P2, !PT ;  /* 0x00005b0039397a10 */ /* 0x000fe400017fe4ff */
[----:B------:R-:W-:Y:S01]  /*b360*/  IADD3.X R88, R88, c[0x0][0x16c], RZ, P0, !PT ;  /* 0x00005b0058587a10 */ /* 0x000fe200007fe4ff */
[----:B------:R1:W3:Y:S01]  /*b370*/  R2UR UR57, R6 ;  /* 0x00000000063973c2 */ /* 0x0002e200000e0000 */
[----:B------:R-:W-:Y:S02]  /*b380*/  IADD3 R62, P2, R62, c[0x0][0x168], RZ ;  /* 0x00005a003e3e7a10 */ /* 0x000fe40007f5e0ff */
[----:B------:R-:W-:Y:S02]  /*b390*/  IADD3 R45, P1, R45, c[0x0][0x168], RZ ;  /* 0x00005a002d2d7a10 */ /* 0x000fe40007f3e0ff */
[----:B------:R-:W-:Y:S02]  /*b3a0*/  IADD3.X R68, R68, c[0x0][0x16c], RZ, P2, !PT ;  /* 0x00005b0044447a10 */ /* 0x000fe400017fe4ff */
[----:B-1----:R-:W-:-:S02]  /*b3b0*/  LOP3.LUT R6, R169, 0x3, RZ, 0xc0, !PT ;  /* 0x00000003a9067812 */ /* 0x002fc400078ec0ff */
[----:B------:R-:W-:Y:S02]  /*b3c0*/  IADD3 R80, P2, R80, c[0x0][0x168], RZ ;  /* 0x00005a0050507a10 */ /* 0x000fe40007f5e0ff */
[----:B------:R-:W-:Y:S01]  /*b3d0*/  IADD3.X R52, R52, c[0x0][0x16c], RZ, P1, !PT ;  /* 0x00005b0034347a10 */ /* 0x000fe20000ffe4ff */
[----:B------:R-:W-:Y:S01]  /*b3e0*/  IMAD R6, R6, 0x120, RZ ;  /* 0x0000012006067824 */ /* 0x000fe200078e02ff */
[----:B------:R-:W-:Y:S02]  /*b3f0*/  IADD3 R10, P4, R10, c[0x0][0x168], RZ ;  /* 0x00005a000a0a7a10 */ /* 0x000fe40007f9e0ff */
[----:B------:R-:W-:Y:S02]  /*b400*/  IADD3 R63, P1, R63, c[0x0][0x168], RZ ;  /* 0x00005a003f3f7a10 */ /* 0x000fe40007f3e0ff */
[----:B------:R-:W-:Y:S01]  /*b410*/  IADD3.X R86, R86, c[0x0][0x16c], RZ, P2, !PT ;  /* 0x00005b0056567a10 */ /* 0x000fe200017fe4ff */
[----:B------:R1:W4:Y:S01]  /*b420*/  R2UR UR54, R45 ;  /* 0x000000002d3673c2 */ /* 0x00032200000e0000 */
[----:B------:R-:W-:Y:S01]  /*b430*/  IADD3 R95, P2, R95, c[0x0][0x168], RZ ;  /* 0x00005a005f5f7a10 */ /* 0x000fe20007f5e0ff */
[----:B------:R-:W-:Y:S01]  /*b440*/  IMAD.SHL.U32 R152, R169, 0x2, RZ ;  /* 0x00000002a9987824 */ /* 0x000fe200078e00ff */
[----:B------:R-:W-:-:S02]  /*b450*/  IADD3.X R11, R11, c[0x0][0x16c], RZ, P4, !PT ;  /* 0x00005b000b0b7a10 */ /* 0x000fc400027fe4ff */
[----:B------:R-:W-:Y:S02]  /*b460*/  IADD3.X R48, R48, c[0x0][0x16c], RZ, P5, !PT ;  /* 0x00005b0030307a10 */ /* 0x000fe40002ffe4ff */
[----:B------:R-:W-:Y:S01]  /*b470*/  IADD3.X R67, R67, c[0x0][0x16c], RZ, P1, !PT ;  /* 0x00005b0043437a10 */ /* 0x000fe20000ffe4ff */
[----:B-1----:R-:W-:Y:S01]  /*b480*/  IMAD.SHL.U32 R45, R169, 0x80, RZ ;  /* 0x00000080a92d7824 */ /* 0x002fe200078e00ff */
[----:B------:R-:W-:Y:S02]  /*b490*/  IADD3 R55, P3, R55, c[0x0][0x168], RZ ;  /* 0x00005a0037377a10 */ /* 0x000fe40007f7e0ff */
[----:B------:R-:W-:Y:S02]  /*b4a0*/  IADD3 R53, P4, R53, c[0x0][0x168], RZ ;  /* 0x00005a0035357a10 */ /* 0x000fe40007f9e0ff */
[----:B------:R-:W-:Y:S02]  /*b4b0*/  IADD3 R54, P5, R54, c[0x0][0x168], RZ ;  /* 0x00005a0036367a10 */ /* 0x000fe40007fbe0ff */
[----:B------:R-:W-:-:S02]  /*b4c0*/  IADD3 R81, P1, R81, c[0x0][0x168], RZ ;  /* 0x00005a0051517a10 */ /* 0x000fc40007f3e0ff */
[----:B------:R-:W-:Y:S01]  /*b4d0*/  LOP3.LUT R154, R6, 0x5c, R169, 0x78, !PT ;  /* 0x0000005c069a7812 */ /* 0x000fe200078e78a9 */
[----:B------:R-:W1:Y:S01]  /*b4e0*/  R2UR UR4, R95 ;  /* 0x000000005f0473c2 */ /* 0x000e6200000e0000 */
[----:B------:R-:W-:Y:S02]  /*b4f0*/  LOP3.LUT R169, R2, 0x7e, RZ, 0xfc, !PT ;  /* 0x0000007e02a97812 */ /* 0x000fe400078efcff */
[----:B------:R-:W-:Y:S02]  /*b500*/  IADD3.X R58, R58, c[0x0][0x16c], RZ, P3, !PT ;  /* 0x00005b003a3a7a10 */ /* 0x000fe40001ffe4ff */
[----:B------:R-:W-:Y:S02]  /*b510*/  IADD3.X R59, R59, c[0x0][0x16c], RZ, P4, !PT ;  /* 0x00005b003b3b7a10 */ /* 0x000fe400027fe4ff */
[----:B------:R-:W-:Y:S02]  /*b520*/  IADD3.X R60, R60, c[0x0][0x16c], RZ, P5, !PT ;  /* 0x00005b003c3c7a10 */ /* 0x000fe40002ffe4ff */
[----:B------:R-:W-:Y:S01]  /*b530*/  IADD3.X R84, R84, c[0x0][0x16c], RZ, P1, !PT ;  /* 0x00005b0054547a10 */ /* 0x000fe20000ffe4ff */
[----:B------:R-:W-:Y:S01]  /*b540*/  IMAD R223, R169, c[0x0][0x188], RZ ;  /* 0x00006200a9df7a24 */ /* 0x000fe200078e02ff */
[----:B------:R-:W-:-:S02]  /*b550*/  IADD3 R61, P3, R61, c[0x0][0x168], RZ ;  /* 0x00005a003d3d7a10 */ /* 0x000fc40007f7e0ff */
[----:B------:R-:W-:Y:S02]  /*b560*/  IADD3 R72, P4, R72, c[0x0][0x168], RZ ;  /* 0x00005a0048487a10 */ /* 0x000fe40007f9e0ff */
[----:B------:R-:W-:Y:S02]  /*b570*/  IADD3 R71, P5, R71, c[0x0][0x168], RZ ;  /* 0x00005a0047477a10 */ /* 0x000fe40007fbe0ff */
[----:B------:R-:W-:Y:S02]  /*b580*/  IADD3 R89, P1, R89, c[0x0][0x168], RZ ;  /* 0x00005a0059597a10 */ /* 0x000fe40007f3e0ff */
[C---:B------:R-:W-:Y:S02]  /*b590*/  LOP3.LUT R169, R2.reuse, 0x7a, RZ, 0xfc, !PT ;  /* 0x0000007a02a97812 */ /* 0x040fe400078efcff */
[----:B------:R-:W-:Y:S02]  /*b5a0*/  LOP3.LUT R184, R2, 0x78, RZ, 0xfc, !PT ;  /* 0x0000007802b87812 */ /* 0x000fe400078efcff */
[----:B------:R-:W-:-:S02]  /*b5b0*/  IADD3.X R73, R73, c[0x0][0x16c], RZ, P3, !PT ;  /* 0x00005b0049497a10 */ /* 0x000fc40001ffe4ff */
[----:B------:R-:W-:Y:S02]  /*b5c0*/  IADD3.X R74, R74, c[0x0][0x16c], RZ, P4, !PT ;  /* 0x00005b004a4a7a10 */ /* 0x000fe400027fe4ff */
[----:B------:R-:W-:Y:S02]  /*b5d0*/  IADD3.X R75, R75, c[0x0][0x16c], RZ, P5, !PT ;  /* 0x00005b004b4b7a10 */ /* 0x000fe40002ffe4ff */
[----:B------:R-:W-:Y:S02]  /*b5e0*/  IADD3.X R93, R93, c[0x0][0x16c], RZ, P1, !PT ;  /* 0x00005b005d5d7a10 */ /* 0x000fe40000ffe4ff */
[----:B------:R-:W-:Y:S02]  /*b5f0*/  IADD3 R79, P3, R79, c[0x0][0x168], RZ ;  /* 0x00005a004f4f7a10 */ /* 0x000fe40007f7e0ff */
[----:B------:R-:W-:Y:S02]  /*b600*/  IADD3 R78, P4, R78, c[0x0][0x168], RZ ;  /* 0x00005a004e4e7a10 */ /* 0x000fe40007f9e0ff */
[----:B------:R-:W-:-:S02]  /*b610*/  IADD3 R92, P5, R92, c[0x0][0x168], RZ ;  /* 0x00005a005c5c7a10 */ /* 0x000fc40007fbe0ff */
[----:B------:R-:W-:Y:S01]  /*b620*/  IADD3 R7, P1, R7, c[0x0][0x168], RZ ;  /* 0x00005a0007077a10 */ /* 0x000fe20007f3e0ff */
[----:B------:R-:W-:Y:S01]  /*b630*/  IMAD R221, R169, c[0x0][0x188], RZ ;  /* 0x00006200a9dd7a24 */ /* 0x000fe200078e02ff */
[----:B------:R-:W-:Y:S01]  /*b640*/  LOP3.LUT R169, R2, 0x74, RZ, 0xfc, !PT ;  /* 0x0000007402a97812 */ /* 0x000fe200078efcff */
[----:B------:R-:W-:Y:S01]  /*b650*/  IMAD R220, R184, c[0x0][0x188], RZ ;  /* 0x00006200b8dc7a24 */ /* 0x000fe200078e02ff */
[----:B------:R-:W-:Y:S01]  /*b660*/  LOP3.LUT R184, R2, 0x70, RZ, 0xfc, !PT ;  /* 0x0000007002b87812 */ /* 0x000fe200078efcff */
[----:B------:R-:W-:Y:S01]  /*b670*/  IMAD R195, R106, c[0x0][0x188], RZ ;  /* 0x000062006ac37a24 */ /* 0x000fe200078e02ff */
[----:B------:R-:W-:Y:S02]  /*b680*/  IADD3.X R77, R77, c[0x0][0x16c], RZ, P3, !PT ;  /* 0x00005b004d4d7a10 */ /* 0x000fe40001ffe4ff */
[----:B------:R-:W-:Y:S02]  /*b690*/  IADD3.X R83, R83, c[0x0][0x16c], RZ, P4, !PT ;  /* 0x00005b0053537a10 */ /* 0x000fe400027fe4ff */
[----:B------:R-:W-:-:S02]  /*b6a0*/  IADD3.X R85, R85, c[0x0][0x16c], RZ, P5, !PT ;  /* 0x00005b0055557a10 */ /* 0x000fc40002ffe4ff */
[----:B------:R-:W-:Y:S02]  /*b6b0*/  IADD3.X R94, R94, c[0x0][0x16c], RZ, P2, !PT ;  /* 0x00005b005e5e7a10 */ /* 0x000fe400017fe4ff */
[----:B------:R-:W-:Y:S02]  /*b6c0*/  LOP3.LUT R106, R2, 0x40, RZ, 0xfc, !PT ;  /* 0x00000040026a7812 */ /* 0x000fe400078efcff */
[----:B------:R-:W-:Y:S02]  /*b6d0*/  IADD3.X R21, R21, c[0x0][0x16c], RZ, P1, !PT ;  /* 0x00005b0015157a10 */ /* 0x000fe40000ffe4ff */
[----:B------:R-:W-:Y:S02]  /*b6e0*/  IADD3 R12, P6, R12, c[0x0][0x168], RZ ;  /* 0x00005a000c0c7a10 */ /* 0x000fe40007fde0ff */
[----:B------:R-:W-:Y:S02]  /*b6f0*/  IADD3 R14, P2, R14, c[0x0][0x168], RZ ;  /* 0x00005a000e0e7a10 */ /* 0x000fe40007f5e0ff */
[----:B------:R-:W-:-:S02]  /*b700*/  IADD3 R15, P3, R15, c[0x0][0x168], RZ ;  /* 0x00005a000f0f7a10 */ /* 0x000fc40007f7e0ff */
[----:B------:R-:W-:Y:S02]  /*b710*/  IADD3 R16, P4, R16, c[0x0][0x168], RZ ;  /* 0x00005a0010107a10 */ /* 0x000fe40007f9e0ff */
[----:B------:R-:W-:Y:S02]  /*b720*/  IADD3 R17, P5, R17, c[0x0][0x168], RZ ;  /* 0x00005a0011117a10 */ /* 0x000fe40007fbe0ff */
[----:B------:R-:W-:Y:S01]  /*b730*/  IADD3 R19, P1, R19, c[0x0][0x168], RZ ;  /* 0x00005a0013137a10 */ /* 0x000fe20007f3e0ff */
[----:B------:R-:W-:Y:S01]  /*b740*/  IMAD R218, R169, c[0x0][0x188], RZ ;  /* 0x00006200a9da7a24 */ /* 0x000fe200078e02ff */
[----:B------:R-:W-:Y:S01]  /*b750*/  IADD3.X R50, R50, c[0x0][0x16c], RZ, P6, !PT ;  /* 0x00005b0032327a10 */ /* 0x000fe200037fe4ff */
[----:B------:R-:W-:Y:S01]  /*b760*/  IMAD R216, R184, c[0x0][0x188], RZ ;  /* 0x00006200b8d87a24 */ /* 0x000fe200078e02ff */
[----:B------:R-:W-:Y:S01]  /*b770*/  LOP3.LUT R169, R2, 0x6e, RZ, 0xfc, !PT ;  /* 0x0000006e02a97812 */ /* 0x000fe200078efcff */
[----:B------:R-:W-:Y:S01]  /*b780*/  IMAD R193, R96, c[0x0][0x188], RZ ;  /* 0x0000620060c17a24 */ /* 0x000fe200078e02ff */
[----:B------:R-:W-:Y:S01]  /*b790*/  LOP3.LUT R184, R2, 0x68, RZ, 0xfc, !PT ;  /* 0x0000006802b87812 */ /* 0x000fe200078efcff */
[----:B------:R-:W-:Y:S01]  /*b7a0*/  IMAD R192, R106, c[0x0][0x188], RZ ;  /* 0x000062006ac07a24 */ /* 0x000fe200078e02ff */
[----:B------:R-:W-:-:S02]  /*b7b0*/  IADD3.X R25, R25, c[0x0][0x16c], RZ, P2, !PT ;  /* 0x00005b0019197a10 */ /* 0x000fc400017fe4ff */
[----:B------:R-:W-:Y:S02]  /*b7c0*/  IADD3.X R27, R27, c[0x0][0x16c], RZ, P3, !PT ;  /* 0x00005b001b1b7a10 */ /* 0x000fe40001ffe4ff */
[----:B------:R-:W-:Y:S02]  /*b7d0*/  IADD3.X R29, R29, c[0x0][0x16c], RZ, P4, !PT ;  /* 0x00005b001d1d7a10 */ /* 0x000fe400027fe4ff */
[----:B------:R-:W-:Y:S02]  /*b7e0*/  IADD3.X R31, R31, c[0x0][0x16c], RZ, P5, !PT ;  /* 0x00005b001f1f7a10 */ /* 0x000fe40002ffe4ff */
[----:B------:R-:W-:Y:S02]  /*b7f0*/  IADD3.X R33, R33, c[0x0][0x16c], RZ, P1, !PT ;  /* 0x00005b0021217a10 */ /* 0x000fe40000ffe4ff */
[----:B------:R-:W-:Y:S02]  /*b800*/  IADD3 R56, P6, R56, c[0x0][0x168], RZ ;  /* 0x00005a0038387a10 */ /* 0x000fe40007fde0ff */
[----:B------:R-:W-:-:S02]  /*b810*/  LOP3.LUT R96, R2, 0x3c, RZ, 0xfc, !PT ;  /* 0x0000003c02607812 */ /* 0x000fc400078efcff */
[----:B------:R-:W-:Y:S02]  /*b820*/  LOP3.LUT R106, R2, 0x38, RZ, 0xfc, !PT ;  /* 0x00000038026a7812 */ /* 0x000fe400078efcff */
[----:B------:R-:W-:Y:S02]  /*b830*/  IADD3 R18, P2, R18, c[0x0][0x168], RZ ;  /* 0x00005a0012127a10 */ /* 0x000fe40007f5e0ff */
[----:B------:R-:W-:Y:S02]  /*b840*/  IADD3 R20, P3, R20, c[0x0][0x168], RZ ;  /* 0x00005a0014147a10 */ /* 0x000fe40007f7e0ff */
[----:B------:R-:W-:Y:S02]  /*b850*/  IADD3 R22, P4, R22, c[0x0][0x168], RZ ;  /* 0x00005a0016167a10 */ /* 0x000fe40007f9e0ff */
[----:B------:R-:W-:Y:S02]  /*b860*/  IADD3 R24, P5, R24, c[0x0][0x168], RZ ;  /* 0x00005a0018187a10 */ /* 0x000fe40007fbe0ff */
[----:B------:R-:W-:Y:S01]  /*b870*/  IADD3 R26, P1, R26, c[0x0][0x168], RZ ;  /* 0x00005a001a1a7a10 */ /* 0x000fe20007f3e0ff */
[----:B------:R-:W-:Y:S01]  /*b880*/  IMAD R215, R169, c[0x0][0x188], RZ ;  /* 0x00006200a9d77a24 */ /* 0x000fe200078e02ff */
[----:B------:R-:W-:Y:S01]  /*b890*/  IADD3.X R65, R65, c[0x0][0x16c], RZ, P6, !PT ;  /* 0x00005b0041417a10 */ /* 0x000fe200037fe4ff */
        /* <DEDUP_REMOVED lines=10> */
[----:B-1----:R-:W-:Y:S01]  /*b940*/  IMAD.U32 R6, RZ, RZ, UR4 ;  /* 0x00000004ff067e24 */ /* 0x002fe2000f8e00ff */
[----:B------:R-:W-:-:S02]  /*b950*/  IADD3 R70, P6, R70, c[0x0][0x168], RZ ;  /* 0x00005a0046467a10 */ /* 0x000fc40007fde0ff */
[C---:B------:R-:W-:Y:S02]  /*b960*/  LOP3.LUT R169, R2.reuse, 0x6a, RZ, 0xfc, !PT ;  /* 0x0000006a02a97812 */ /* 0x040fe400078efcff */
[----:B------:R-:W-:Y:S02]  /*b970*/  LOP3.LUT R184, R2, 0x60, RZ, 0xfc, !PT ;  /* 0x0000006002b87812 */ /* 0x000fe400078efcff */
[----:B------:R-:W-:Y:S02]  /*b980*/  IADD3 R28, P2, R28, c[0x0][0x168], RZ ;  /* 0x00005a001c1c7a10 */ /* 0x000fe40007f5e0ff */
[----:B------:R-:W-:Y:S02]  /*b990*/  IADD3 R30, P3, R30, c[0x0][0x168], RZ ;  /* 0x00005a001e1e7a10 */ /* 0x000fe40007f7e0ff */
[----:B------:R-:W-:Y:S02]  /*b9a0*/  IADD3 R32, P4, R32, c[0x0][0x168], RZ ;  /* 0x00005a0020207a10 */ /* 0x000fe40007f9e0ff */
[----:B------:R-:W-:-:S02]  /*b9b0*/  IADD3 R34, P5, R34, c[0x0][0x168], RZ ;  /* 0x00005a0022227a10 */ /* 0x000fc40007fbe0ff */
[----:B------:R-:W-:Y:S01]  /*b9c0*/  IADD3 R47, P1, R47, c[0x0][0x168], RZ ;  /* 0x00005a002f2f7a10 */ /* 0x000fe20007f3e0ff */
[----:B------:R1:W1:Y:S01]  /*b9d0*/  R2UR UR4, R94 ;  /* 0x000000005e0473c2 */ /* 0x00026200000e0000 */
[C---:B------:R-:W-:Y:S02]  /*b9e0*/  LOP3.LUT R107, R2.reuse, 0x36, RZ, 0xfc, !PT ;  /* 0x00000036026b7812 */ /* 0x040fe400078efcff */
[C---:B------:R-:W-:Y:S02]  /*b9f0*/  LOP3.LUT R96, R2.reuse, 0x34, RZ, 0xfc, !PT ;  /* 0x0000003402607812 */ /* 0x040fe400078efcff */
[C---:B------:R-:W-:Y:S02]  /*ba00*/  LOP3.LUT R252, R2.reuse, 0x32, RZ, 0xfc, !PT ;  /* 0x0000003202fc7812 */ /* 0x040fe400078efcff */
[----:B------:R-:W-:Y:S01]  /*ba10*/  LOP3.LUT R106, R2, 0x30, RZ, 0xfc, !PT ;  /* 0x00000030026a7812 */ /* 0x000fe200078efcff */
[----:B------:R1:W1:Y:S01]  /*ba20*/  R2UR UR55, R44 ;  /* 0x000000002c3773c2 */ /* 0x00026200000e0000 */
[----:B------:R-:W-:Y:S01]  /*ba30*/  IADD3.X R40, R40, c[0x0][0x16c], RZ, P2, !PT ;  /* 0x00005b0028287a10 */ /* 0x000fe200017fe4ff */
[----:B------:R-:W-:Y:S01]  /*ba40*/  IMAD R213, R169, c[0x0][0x188], RZ ;  /* 0x00006200a9d57a24 */ /* 0x000fe200078e02ff */
[----:B------:R-:W-:Y:S01]  /*ba50*/  IADD3.X R41, R41, c[0x0][0x16c], RZ, P3, !PT ;  /* 0x00005b0029297a10 */ /* 0x000fe20001ffe4ff */
[----:B------:R-:W-:Y:S01]  /*ba60*/  IMAD R208, R184, c[0x0][0x188], RZ ;  /* 0x00006200b8d07a24 */ /* 0x000fe200078e02ff */
[----:B------:R-:W-:-:S02]  /*ba70*/  IADD3.X R42, R42, c[0x0][0x16c], RZ, P4, !PT ;  /* 0x00005b002a2a7a10 */ /* 0x000fc400027fe4ff */
[----:B------:R-:W-:Y:S01]  /*ba80*/  IADD3.X R43, R43, c[0x0][0x16c], RZ, P5, !PT ;  /* 0x00005b002b2b7a10 */ /* 0x000fe20002ffe4ff */
[----:B------:R1:W1:Y:S01]  /*ba90*/  R2UR UR52, R55 ;  /* 0x00000000373473c2 */ /* 0x00026200000e0000 */
[----:B------:R-:W-:Y:S01]  /*baa0*/  IADD3.X R46, R46, c[0x0][0x16c], RZ, P1, !PT ;  /* 0x00005b002e2e7a10 */ /* 0x000fe20000ffe4ff */
[----:B------:R-:W-:Y:S01]  /*bab0*/  IMAD R187, R107, c[0x0][0x188], RZ ;  /* 0x000062006bbb7a24 */ /* 0x000fe200078e02ff */
[----:B------:R-:W-:Y:S01]  /*bac0*/  IADD3 R109, P2, R109, c[0x0][0x168], RZ ;  /* 0x00005a006d6d7a10 */ /* 0x000fe20007f5e0ff */
[----:B------:R-:W-:Y:S01]  /*bad0*/  IMAD R186, R96, c[0x0][0x188], RZ ;  /* 0x0000620060ba7a24 */ /* 0x000fe200078e02ff */
[----:B------:R-:W-:Y:S01]  /*bae0*/  IADD3 R111, P3, R111, c[0x0][0x168], RZ ;  /* 0x00005a006f6f7a10 */ /* 0x000fe20007f7e0ff */
[----:B------:R-:W-:Y:S01]  /*baf0*/  IMAD R184, R106, c[0x0][0x188], RZ ;  /* 0x000062006ab87a24 */ /* 0x000fe200078e02ff */
[----:B------:R-:W-:Y:S01]  /*bb00*/  IADD3 R113, P4, R113, c[0x0][0x168], RZ ;  /* 0x00005a0071717a10 */ /* 0x000fe20007f9e0ff */
[----:B------:R1:W1:Y:S01]  /*bb10*/  R2UR UR51, R53 ;  /* 0x00000000353373c2 */ /* 0x00026200000e0000 */
[----:B------:R-:W-:-:S02]  /*bb20*/  IADD3 R115, P5, R115, c[0x0][0x168], RZ ;  /* 0x00005a0073737a10 */ /* 0x000fc40007fbe0ff */
[----:B------:R-:W-:Y:S02]  /*bb30*/  IADD3 R117, P1, R117, c[0x0][0x168], RZ ;  /* 0x00005a0075757a10 */ /* 0x000fe40007f3e0ff */
[----:B------:R-:W-:-:S03]  /*bb40*/  LOP3.LUT R169, R2, 0x64, RZ, 0xfc, !PT ;  /* 0x0000006402a97812 */ /* 0x000fc600078efcff */
[----:B------:R1:W1:Y:S01]  /*bb50*/  R2UR UR50, R54 ;  /* 0x00000000363273c2 */ /* 0x00026200000e0000 */
[C---:B------:R-:W-:Y:S02]  /*bb60*/  LOP3.LUT R107, R2.reuse, 0x2e, RZ, 0xfc, !PT ;  /* 0x0000002e026b7812 */ /* 0x040fe400078efcff */
[C---:B------:R-:W-:Y:S02]  /*bb70*/  LOP3.LUT R96, R2.reuse, 0x2c, RZ, 0xfc, !PT ;  /* 0x0000002c02607812 */ /* 0x040fe400078efcff */
[----:B------:R-:W-:-:S03]  /*bb80*/  LOP3.LUT R106, R2, 0x28, RZ, 0xfc, !PT ;  /* 0x00000028026a7812 */ /* 0x000fc600078efcff */
[----:B------:R1:W1:Y:S01]  /*bb90*/  R2UR UR49, R56 ;  /* 0x00000000383173c2 */ /* 0x00026200000e0000 */
[----:B------:R-:W-:Y:S02]  /*bba0*/  IADD3.X R108, R108, c[0x0][0x16c], RZ, P2, !PT ;  /* 0x00005b006c6c7a10 */ /* 0x000fe400017fe4ff */
[----:B------:R-:W-:-:S05]  /*bbb0*/  IADD3.X R110, R110, c[0x0][0x16c], RZ, P3, !PT ;  /* 0x00005b006e6e7a10 */ /* 0x000fca0001ffe4ff */
[----:B------:R1:W1:Y:S01]  /*bbc0*/  R2UR UR47, R63 ;  /* 0x000000003f2f73c2 */ /* 0x00026200000e0000 */
[----:B------:R-:W-:Y:S02]  /*bbd0*/  IADD3.X R112, R112, c[0x0][0x16c], RZ, P4, !PT ;  /* 0x00005b0070707a10 */ /* 0x000fe400027fe4ff */
[----:B------:R-:W-:-:S05]  /*bbe0*/  IADD3.X R114, R114, c[0x0][0x16c], RZ, P5, !PT ;  /* 0x00005b0072727a10 */ /* 0x000fca0002ffe4ff */
[----:B------:R1:W1:Y:S01]  /*bbf0*/  R2UR UR46, R62 ;  /* 0x000000003e2e73c2 */ /* 0x00026200000e0000 */
[----:B------:R-:W-:-:S07]  /*bc00*/  IADD3.X R116, R116, c[0x0][0x16c], RZ, P1, !PT ;  /* 0x00005b0074747a10 */ /* 0x000fce0000ffe4ff */
[----:B------:R1:W1:Y:S01]  /*bc10*/  R2UR UR45, R61 ;  /* 0x000000003d2d73c2 */ /* 0x00026200000e0000 */
[----:B--2---:R-:W-:Y:S02]  /*bc20*/  LEA R149, P0, R249, R185, 0x3 ;  /* 0x000000b9f9957211 */ /* 0x004fe400078018ff */
[----:B------:R-:W-:-:S05]  /*bc30*/  LOP3.LUT R185, R2, 0x7c, RZ, 0xfc, !PT ;  /* 0x0000007c02b97812 */ /* 0x000fca00078efcff */
[----:B------:R-:W-:Y:S01]  /*bc40*/  IMAD R222, R185, c[0x0][0x188], RZ ;  /* 0x00006200b9de7a24 */ /* 0x000fe200078e02ff */
        /* <DEDUP_REMOVED lines=10> */
[----:B------:R-:W-:Y:S01]  /*bcf0*/  LOP3.LUT R185, R2, 0x5c, RZ, 0xfc, !PT ;  /* 0x0000005c02b97812 */ /* 0x000fe200078efcff */
[----:B------:R2:W1:Y:S04]  /*bd00*/  R2UR UR43, R71 ;  /* 0x00000000472b73c2 */ /* 0x00046800000e0000 */
[----:B------:R-:W-:Y:S02]  /*bd10*/  IMAD R206, R185, c[0x0][0x188], RZ ;  /* 0x00006200b9ce7a24 */ /* 0x000fe400078e02ff */
[----:B------:R-:W-:Y:S02]  /*bd20*/  IMAD R185, R252, c[0x0][0x188], RZ ;  /* 0x00006200fcb97a24 */ /* 0x000fe400078e02ff */
[----:B------:R2:W1:Y:S01]  /*bd30*/  R2UR UR42, R70 ;  /* 0x00000000462a73c2 */ /* 0x00046200000e0000 */
[----:B------:R-:W-:-:S07]  /*bd40*/  LOP3.LUT R252, R2, 0x2a, RZ, 0xfc, !PT ;  /* 0x0000002a02fc7812 */ /* 0x000fce00078efcff */
[----:B------:R2:W1:Y:S01]  /*bd50*/  R2UR UR41, R69 ;  /* 0x00000000452973c2 */ /* 0x00046200000e0000 */
[----:B------:R-:W-:-:S07]  /*bd60*/  IADD3 R119, P2, R119, c[0x0][0x168], RZ ;  /* 0x00005a0077777a10 */ /* 0x000fce0007f5e0ff */
        /* <DEDUP_REMOVED lines=9> */
[----:B------:R-:W-:-:S07]  /*be00*/  IMAD R210, R169, c[0x0][0x188], RZ ;  /* 0x00006200a9d27a24 */ /* 0x000fce00078e02ff */
[----:B------:R2:W1:Y:S01]  /*be10*/  R2UR UR18, R68 ;  /* 0x00000000441273c2 */ /* 0x00046200000e0000 */
[C---:B------:R-:W-:Y:S01]  /*be20*/  LOP3.LUT R169, R2.reuse, 0x5e, RZ, 0xfc, !PT ;  /* 0x0000005e02a97812 */ /* 0x040fe200078efcff */
[----:B------:R-:W-:Y:S01]  /*be30*/  IMAD R183, R107, c[0x0][0x188], RZ ;  /* 0x000062006bb77a24 */ /* 0x000fe200078e02ff */
[----:B------:R-:W-:Y:S01]  /*be40*/  LOP3.LUT R107, R2, 0x26, RZ, 0xfc, !PT ;  /* 0x00000026026b7812 */ /* 0x000fe200078efcff */
[----:B------:R-:W-:Y:S01]  /*be50*/  IMAD R182, R96, c[0x0][0x188], RZ ;  /* 0x0000620060b67a24 */ /* 0x000fe200078e02ff */
[----:B------:R-:W-:Y:S01]  /*be60*/  LOP3.LUT R96, R2, 0x24, RZ, 0xfc, !PT ;  /* 0x0000002402607812 */ /* 0x000fe200078efcff */
[----:B------:R-:W-:Y:S01]  /*be70*/  IMAD R181, R252, c[0x0][0x188], RZ ;  /* 0x00006200fcb57a24 */ /* 0x000fe200078e02ff */
[----:B------:R-:W-:Y:S01]  /*be80*/  LOP3.LUT R252, R2, 0x22, RZ, 0xfc, !PT ;  /* 0x0000002202fc7812 */ /* 0x000fe200078efcff */
[----:B------:R-:W-:Y:S01]  /*be90*/  IMAD R180, R106, c[0x0][0x188], RZ ;  /* 0x000062006ab47a24 */ /* 0x000fe200078e02ff */
[----:B------:R-:W-:Y:S02]  /*bea0*/  LOP3.LUT R106, R2, 0x20, RZ, 0xfc, !PT ;  /* 0x00000020026a7812 */ /* 0x000fe400078efcff */
[----:B------:R-:W-:-:S02]  /*beb0*/  IADD3.X R76, R76, c[0x0][0x16c], RZ, P6, !PT ;  /* 0x00005b004c4c7a10 */ /* 0x000fc400037fe4ff */
[----:B------:R-:W-:Y:S02]  /*bec0*/  IADD3.X R118, R118, c[0x0][0x16c], RZ, P2, !PT ;  /* 0x00005b0076767a10 */ /* 0x000fe400017fe4ff */
[----:B------:R-:W-:Y:S02]  /*bed0*/  IADD3.X R120, R120, c[0x0][0x16c], RZ, P3, !PT ;  /* 0x00005b0078787a10 */ /* 0x000fe40001ffe4ff */
[----:B------:R-:W-:Y:S02]  /*bee0*/  IADD3.X R122, R122, c[0x0][0x16c], RZ, P4, !PT ;  /* 0x00005b007a7a7a10 */ /* 0x000fe400027fe4ff */
[----:B------:R-:W-:Y:S02]  /*bef0*/  IADD3.X R124, R124, c[0x0][0x16c], RZ, P5, !PT ;  /* 0x00005b007c7c7a10 */ /* 0x000fe40002ffe4ff */
[----:B------:R-:W-:Y:S02]  /*bf00*/  IADD3.X R126, R126, c[0x0][0x16c], RZ, P1, !PT ;  /* 0x00005b007e7e7a10 */ /* 0x000fe40000ffe4ff */
[----:B------:R-:W-:-:S02]  /*bf10*/  IADD3 R91, P6, R91, c[0x0][0x168], RZ ;  /* 0x00005a005b5b7a10 */ /* 0x000fc40007fde0ff */
[----:B------:R-:W-:Y:S02]  /*bf20*/  SHF.R.S32.HI R155, RZ, 0x1f, R249 ;  /* 0x0000001fff9b7819 */ /* 0x000fe400000114f9 */
[----:B------:R-:W-:Y:S02]  /*bf30*/  IADD3 R129, P2, R129, c[0x0][0x168], RZ ;  /* 0x00005a0081817a10 */ /* 0x000fe40007f5e0ff */
[----:B------:R-:W-:Y:S02]  /*bf40*/  IADD3 R131, P3, R131, c[0x0][0x168], RZ ;  /* 0x00005a0083837a10 */ /* 0x000fe40007f7e0ff */
[----:B------:R-:W-:Y:S02]  /*bf50*/  IADD3 R133, P4, R133, c[0x0][0x168], RZ ;  /* 0x00005a0085857a10 */ /* 0x000fe40007f9e0ff */
[----:B------:R-:W-:Y:S02]  /*bf60*/  IADD3 R135, P5, R135, c[0x0][0x168], RZ ;  /* 0x00005a0087877a10 */ /* 0x000fe40007fbe0ff */
[----:B------:R-:W-:Y:S01]  /*bf70*/  IADD3 R137, P1, R137, c[0x0][0x168], RZ ;  /* 0x00005a0089897a10 */ /* 0x000fe20007f3e0ff */
[----:B------:R-:W-:Y:S01]  /*bf80*/  IMAD R207, R169, c[0x0][0x188], RZ ;  /* 0x00006200a9cf7a24 */ /* 0x000fe200078e02ff */
[----:B------:R-:W-:Y:S01]  /*bf90*/  LOP3.LUT R152, R97, 0x30, R152, 0x78, !PT ;  /* 0x0000003061987812 */ /* 0x000fe200078e7898 */
[----:B------:R-:W-:Y:S01]  /*bfa0*/  IMAD R205, R104, c[0x0][0x188], RZ ;  /* 0x0000620068cd7a24 */ /* 0x000fe200078e02ff */
[----:B------:R-:W-:Y:S01]  /*bfb0*/  LOP3.LUT R169, R2, 0x58, RZ, 0xfc, !PT ;  /* 0x0000005802a97812 */ /* 0x000fe200078efcff */
[----:B------:R-:W-:Y:S01]  /*bfc0*/  IMAD R203, R105, c[0x0][0x188], RZ ;  /* 0x0000620069cb7a24 */ /* 0x000fe200078e02ff */
[----:B------:R-:W-:Y:S01]  /*bfd0*/  IADD3.X R87, R87, c[0x0][0x16c], RZ, P6, !PT ;  /* 0x00005b0057577a10 */ /* 0x000fe200037fe4ff */
[----:B------:R-:W-:Y:S01]  /*bfe0*/  IMAD R201, R100, c[0x0][0x188], RZ ;  /* 0x0000620064c97a24 */ /* 0x000fe200078e02ff */
[----:B------:R-:W-:Y:S01]  /*bff0*/  LOP3.LUT R104, R2, 0x54, RZ, 0xfc, !PT ;  /* 0x0000005402687812 */ /* 0x000fe200078efcff */
[----:B------:R-:W-:Y:S01]  /*c000*/  IMAD R199, R98, c[0x0][0x188], RZ ;  /* 0x0000620062c77a24 */ /* 0x000fe200078e02ff */
[----:B------:R-:W-:Y:S01]  /*c010*/  LOP3.LUT R105, R2, 0x50, RZ, 0xfc, !PT ;  /* 0x0000005002697812 */ /* 0x000fe200078efcff */
[----:B------:R-:W-:Y:S01]  /*c020*/  IMAD R197, R102, c[0x0][0x188], RZ ;  /* 0x0000620066c57a24 */ /* 0x000fe200078e02ff */
        /* <DEDUP_REMOVED lines=8> */
[----:B------:R-:W-:-:S02]  /*c0b0*/  LOP3.LUT R96, R2, 0x1c, RZ, 0xfc, !PT ;  /* 0x0000001c02607812 */ /* 0x000fc400078efcff */
[C---:B------:R-:W-:Y:S02]  /*c0c0*/  LOP3.LUT R252, R2.reuse, 0x1a, RZ, 0xfc, !PT ;  /* 0x0000001a02fc7812 */ /* 0x040fe400078efcff */
[----:B------:R-:W-:Y:S02]  /*c0d0*/  LOP3.LUT R106, R2, 0x18, RZ, 0xfc, !PT ;  /* 0x00000018026a7812 */ /* 0x000fe400078efcff */
[----:B------:R-:W-:Y:S02]  /*c0e0*/  LEA.HI.X R148, R249, R148, R155, 0x3, P0 ;  /* 0x00000094f9947211 */ /* 0x000fe400000f1c9b */
[----:B------:R-:W-:Y:S02]  /*c0f0*/  IADD3.X R128, R128, c[0x0][0x16c], RZ, P2, !PT ;  /* 0x00005b0080807a10 */ /* 0x000fe400017fe4ff */
[----:B------:R-:W-:Y:S02]  /*c100*/  IADD3.X R130, R130, c[0x0][0x16c], RZ, P3, !PT ;  /* 0x00005b0082827a10 */ /* 0x000fe40001ffe4ff */
[----:B------:R-:W-:-:S02]  /*c110*/  IADD3.X R132, R132, c[0x0][0x16c], RZ, P4, !PT ;  /* 0x00005b0084847a10 */ /* 0x000fc400027fe4ff */
[----:B------:R-:W-:Y:S02]  /*c120*/  IADD3.X R134, R134, c[0x0][0x16c], RZ, P5, !PT ;  /* 0x00005b0086867a10 */ /* 0x000fe40002ffe4ff */
[----:B------:R-:W-:Y:S02]  /*c130*/  IADD3.X R136, R136, c[0x0][0x16c], RZ, P1, !PT ;  /* 0x00005b0088887a10 */ /* 0x000fe40000ffe4ff */
[----:B------:R-:W-:Y:S02]  /*c140*/  LOP3.LUT R152, R152, 0x1000, R45, 0xf8, !PT ;  /* 0x0000100098987812 */ /* 0x000fe400078ef82d */
[----:B------:R-:W-:Y:S02]  /*c150*/  IADD3 R149, P0, R149, c[0x0][0x160], RZ ;  /* 0x0000580095957a10 */ /* 0x000fe40007f1e0ff */
[----:B------:R-:W-:Y:S02]  /*c160*/  SHF.R.S32.HI R153, RZ, 0x7, R153 ;  /* 0x00000007ff997819 */ /* 0x000fe40000011499 */
[----:B------:R-:W-:-:S02]  /*c170*/  IADD3 R13, P6, R13, c[0x0][0x168], RZ ;  /* 0x00005a000d0d7a10 */ /* 0x000fc40007fde0ff */
[----:B------:R-:W-:Y:S02]  /*c180*/  IADD3 R139, P2, R139, c[0x0][0x168], RZ ;  /* 0x00005a008b8b7a10 */ /* 0x000fe40007f5e0ff */
[----:B------:R-:W-:Y:S02]  /*c190*/  IADD3 R141, P3, R141, c[0x0][0x168], RZ ;  /* 0x00005a008d8d7a10 */ /* 0x000fe40007f7e0ff */
[----:B------:R-:W-:Y:S02]  /*c1a0*/  IADD3 R143, P4, R143, c[0x0][0x168], RZ ;  /* 0x00005a008f8f7a10 */ /* 0x000fe40007f9e0ff */
[----:B------:R-:W-:Y:S02]  /*c1b0*/  IADD3 R145, P5, R145, c[0x0][0x168], RZ ;  /* 0x00005a0091917a10 */ /* 0x000fe40007fbe0ff */
[----:B------:R-:W-:Y:S01]  /*c1c0*/  IADD3 R147, P1, R147, c[0x0][0x168], RZ ;  /* 0x00005a0093937a10 */ /* 0x000fe20007f3e0ff */
[----:B------:R1:W2:Y:S01]  /*c1d0*/  R2UR UR58, R10 ;  /* 0x000000000a3a73c2 */ /* 0x0002a200000e0000 */
[----:B------:R-:W-:Y:S01]  /*c1e0*/  IMAD R204, R169, c[0x0][0x188], RZ ;  /* 0x00006200a9cc7a24 */ /* 0x000fe200078e02ff */
[----:B------:R-:W-:Y:S01]  /*c1f0*/  SHF.L.U64.HI R9, R5, 0x2, R9 ;  /* 0x0000000205097819 */ /* 0x000fe20000010209 */
[----:B------:R-:W-:Y:S01]  /*c200*/  IMAD R202, R104, c[0x0][0x188], RZ ;  /* 0x0000620068ca7a24 */ /* 0x000fe200078e02ff */
[----:B------:R-:W-:Y:S01]  /*c210*/  SHF.L.U64.HI R155, R249, 0x2, R155 ;  /* 0x00000002f99b7819 */ /* 0x000fe2000001029b */
[----:B------:R-:W-:Y:S01]  /*c220*/  IMAD R200, R105, c[0x0][0x188], RZ ;  /* 0x0000620069c87a24 */ /* 0x000fe200078e02ff */
[----:B------:R-:W-:Y:S01]  /*c230*/  IADD3.X R23, R23, c[0x0][0x16c], RZ, P6, !PT ;  /* 0x00005b0017177a10 */ /* 0x000fe200037fe4ff */
[----:B------:R-:W-:Y:S01]  /*c240*/  IMAD R198, R100, c[0x0][0x188], RZ ;  /* 0x0000620064c67a24 */ /* 0x000fe200078e02ff */
[----:B------:R3:W2:Y:S01]  /*c250*/  R2UR UR56, R12 ;  /* 0x000000000c3873c2 */ /* 0x0006a200000e0000 */
[----:B-1----:R-:W-:Y:S01]  /*c260*/  IMAD.SHL.U32 R10, R5, 0x4, RZ ;  /* 0x00000004050a7824 */ /* 0x002fe200078e00ff */
[----:B------:R-:W-:Y:S01]  /*c270*/  IADD3.X R138, R138, c[0x0][0x16c], RZ, P2, !PT ;  /* 0x00005b008a8a7a10 */ /* 0x000fe200017fe4ff */
[----:B------:R-:W-:Y:S01]  /*c280*/  IMAD R196, R98, c[0x0][0x188], RZ ;  /* 0x0000620062c47a24 */ /* 0x000fe200078e02ff */
[----:B------:R-:W-:Y:S01]  /*c290*/  IADD3.X R140, R140, c[0x0][0x16c], RZ, P3, !PT ;  /* 0x00005b008c8c7a10 */ /* 0x000fe20001ffe4ff */
[----:B------:R-:W-:Y:S01]  /*c2a0*/  IMAD R194, R102, c[0x0][0x188], RZ ;  /* 0x0000620066c27a24 */ /* 0x000fe200078e02ff */
[----:B------:R-:W-:Y:S01]  /*c2b0*/  IADD3.X R142, R142, c[0x0][0x16c], RZ, P4, !PT ;  /* 0x00005b008e8e7a10 */ /* 0x000fe200027fe4ff */
[----:B------:R-:W-:Y:S01]  /*c2c0*/  IMAD R175, R107, c[0x0][0x188], RZ ;  /* 0x000062006baf7a24 */ /* 0x000fe200078e02ff */
[----:B------:R1:W1:Y:S01]  /*c2d0*/  R2UR UR53, R49 ;  /* 0x00000000313573c2 */ /* 0x00026200000e0000 */
[----:B------:R-:W-:Y:S01]  /*c2e0*/  IMAD R174, R96, c[0x0][0x188], RZ ;  /* 0x0000620060ae7a24 */ /* 0x000fe200078e02ff */
[----:B------:R-:W-:Y:S01]  /*c2f0*/  IADD3.X R144, R144, c[0x0][0x16c], RZ, P5, !PT ;  /* 0x00005b0090907a10 */ /* 0x000fe20002ffe4ff */
[----:B------:R-:W-:Y:S01]  /*c300*/  IMAD R173, R252, c[0x0][0x188], RZ ;  /* 0x00006200fcad7a24 */ /* 0x000fe200078e02ff */
[----:B------:R-:W-:Y:S01]  /*c310*/  IADD3.X R146, R146, c[0x0][0x16c], RZ, P1, !PT ;  /* 0x00005b0092927a10 */ /* 0x000fe20000ffe4ff */
[----:B------:R-:W-:Y:S01]  /*c320*/  IMAD R172, R106, c[0x0][0x188], RZ ;  /* 0x000062006aac7a24 */ /* 0x000fe200078e02ff */
[----:B------:R-:W-:Y:S01]  /*c330*/  IADD3.X R148, R148, c[0x0][0x164], RZ, P0, !PT ;  /* 0x0000590094947a10 */ /* 0x000fe200007fe4ff */
[----:B---3--:R-:W-:Y:S01]  /*c340*/  IMAD.MOV.U32 R12, RZ, RZ, -0x1 ;  /* 0xffffffffff0c7424 */ /* 0x008fe200078e00ff */
[----:B------:R3:W1:Y:S01]  /*c350*/  R2UR UR48, R64 ;  /* 0x00000000403073c2 */ /* 0x00066200000e0000 */
[----:B------:R-:W-:Y:S01]  /*c360*/  CS2R R94, SRZ ;  /* 0x00000000005e7805 */ /* 0x000fe2000001ff00 */
[----:B------:R-:W-:-:S02]  /*c370*/  IADD3 R171, R153, -0x2, RZ ;  /* 0xfffffffe99ab7810 */ /* 0x000fc40007ffe0ff */
[----:B------:R-:W-:Y:S02]  /*c380*/  LOP3.LUT R170, R154, 0x20, RZ, 0x3c, !PT ;  /* 0x000000209aaa7812 */ /* 0x000fe400078e3cff */
[----:B------:R-:W-:Y:S02]  /*c390*/  LOP3.LUT R169, R152, 0x40, RZ, 0x3c, !PT ;  /* 0x0000004098a97812 */ /* 0x000fe400078e3cff */
[----:B------:R1:W1:Y:S01]  /*c3a0*/  R2UR UR44, R72 ;  /* 0x00000000482c73c2 */ /* 0x00026200000e0000 */
[----:B------:R-:W-:Y:S01]  /*c3b0*/  IMAD.U32 R150, RZ, RZ, UR4 ;  /* 0x00000004ff967e24 */ /* 0x000fe2000f8e00ff */
[----:B------:R-:W-:Y:S02]  /*c3c0*/  UIADD3 UR59, UR59, -0x100, URZ ;  /* 0xffffff003b3b7890 */ /* 0x000fe4000fffe03f */
[----:B------:R-:W-:-:S04]  /*c3d0*/  UMOV UR4, URZ ;  /* 0x0000003f00047c82 */ /* 0x000fc80008000000 */
[----:B------:R1:W2:Y:S08]  /*c3e0*/  R2UR UR40, R81 ;  /* 0x00000000512873c2 */ /* 0x0002b000000e0000 */
[----:B------:R1:W2:Y:S08]  /*c3f0*/  R2UR UR39, R80 ;  /* 0x00000000502773c2 */ /* 0x0002b000000e0000 */
[----:B------:R2:W3:Y:S01]  /*c400*/  R2UR UR38, R79 ;  /* 0x000000004f2673c2 */ /* 0x0004e200000e0000 */
[----:B-1----:R-:W-:-:S07]  /*c410*/  CS2R R80, SRZ ;  /* 0x0000000000507805 */ /* 0x002fce000001ff00 */
[----:B------:R2:W1:Y:S08]  /*c420*/  R2UR UR37, R78 ;  /* 0x000000004e2573c2 */ /* 0x00047000000e0000 */
[----:B------:R1:W1:Y:S01]  /*c430*/  R2UR UR36, R92 ;  /* 0x000000005c2473c2 */ /* 0x00026200000e0000 */
[----:B--2---:R-:W-:-:S07]  /*c440*/  CS2R R78, SRZ ;  /* 0x00000000004e7805 */ /* 0x004fce000001ff00 */
[----:B------:R2:W1:Y:S08]  /*c450*/  R2UR UR35, R91 ;  /* 0x000000005b2373c2 */ /* 0x00047000000e0000 */
[----:B------:R2:W1:Y:S08]  /*c460*/  R2UR UR34, R90 ;  /* 0x000000005a2273c2 */ /* 0x00047000000e0000 */
[----:B------:R1:W1:Y:S01]  /*c470*/  R2UR UR31, R89 ;  /* 0x00000000591f73c2 */ /* 0x00026200000e0000 */
[----:B--2---:R-:W-:-:S07]  /*c480*/  CS2R R90, SRZ ;  /* 0x00000000005a7805 */ /* 0x004fce000001ff00 */
[----:B------:R2:W1:Y:S08]  /*c490*/  R2UR UR30, R11 ;  /* 0x000000000b1e73c2 */ /* 0x00047000000e0000 */
[----:B------:R3:W1:Y:S01]  /*c4a0*/  R2UR UR29, R48 ;  /* 0x00000000301d73c2 */ /* 0x00066200000e0000 */
[----:B--2---:R-:W-:-:S07]  /*c4b0*/  IMAD.MOV.U32 R11, RZ, RZ, 0x1 ;  /* 0x00000001ff0b7424 */ /* 0x004fce00078e00ff */
[----:B------:R2:W1:Y:S01]  /*c4c0*/  R2UR UR28, R50 ;  /* 0x00000000321c73c2 */ /* 0x00046200000e0000 */
[----:B---3--:R-:W-:-:S07]  /*c4d0*/  CS2R R48, SRZ ;  /* 0x0000000000307805 */ /* 0x008fce000001ff00 */
[----:B------:R2:W3:Y:S08]  /*c4e0*/  R2UR UR27, R51 ;  /* 0x00000000331b73c2 */ /* 0x0004f000000e0000 */
[----:B------:R1:W3:Y:S01]  /*c4f0*/  R2UR UR21, R65 ;  /* 0x00000000411573c2 */ /* 0x0002e200000e0000 */
[----:B--2---:R-:W-:-:S07]  /*c500*/  CS2R R50, SRZ ;  /* 0x0000000000327805 */ /* 0x004fce000001ff00 */
[----:B------:R2:W3:Y:S01]  /*c510*/  R2UR UR20, R66 ;  /* 0x00000000421473c2 */ /* 0x0004e200000e0000 */
[----:B-1----:R-:W-:-:S07]  /*c520*/  CS2R R64, SRZ ;  /* 0x0000000000407805 */ /* 0x002fce000001ff00 */
[----:B------:R2:W1:Y:S08]  /*c530*/  R2UR UR19, R67 ;  /* 0x00000000431373c2 */ /* 0x00047000000e0000 */
[----:B------:R3:W1:Y:S01]  /*c540*/  R2UR UR17, R73 ;  /* 0x00000000491173c2 */ /* 0x00066200000e0000 */
[----:B--2---:R-:W-:-:S07]  /*c550*/  CS2R R66, SRZ ;  /* 0x0000000000427805 */ /* 0x004fce000001ff00 */
[----:B------:R2:W1:Y:S01]  /*c560*/  R2UR UR16, R74 ;  /* 0x000000004a1073c2 */ /* 0x00046200000e0000 */
[----:B---3--:R-:W-:-:S07]  /*c570*/  CS2R R72, SRZ ;  /* 0x0000000000487805 */ /* 0x008fce000001ff00 */
[----:B------:R2:W3:Y:S08]  /*c580*/  R2UR UR15, R75 ;  /* 0x000000004b0f73c2 */ /* 0x0004f000000e0000 */
[----:B------:R1:W1:Y:S01]  /*c590*/  R2UR UR14, R76 ;  /* 0x000000004c0e73c2 */ /* 0x00026200000e0000 */
[----:B--2---:R-:W-:-:S07]  /*c5a0*/  CS2R R74, SRZ ;  /* 0x00000000004a7805 */ /* 0x004fce000001ff00 */
[----:B------:R2:W1:Y:S08]  /*c5b0*/  R2UR UR13, R82 ;  /* 0x00000000520d73c2 */ /* 0x00047000000e0000 */
[----:B------:R1:W1:Y:S08]  /*c5c0*/  R2UR UR12, R84 ;  /* 0x00000000540c73c2 */ /* 0x00027000000e0000 */
[----:B------:R1:W2:Y:S08]  /*c5d0*/  R2UR UR11, R86 ;  /* 0x00000000560b73c2 */ /* 0x0002b000000e0000 */
[----:B------:R1:W3:Y:S08]  /*c5e0*/  R2UR UR10, R77 ;  /* 0x000000004d0a73c2 */ /* 0x0002f000000e0000 */
[----:B------:R2:W3:Y:S01]  /*c5f0*/  R2UR UR9, R83 ;  /* 0x00000000530973c2 */ /* 0x0004e200000e0000 */
[----:B-1----:R-:W-:-:S07]  /*c600*/  CS2R R76, SRZ ;  /* 0x00000000004c7805 */ /* 0x002fce000001ff00 */
[----:B------:R1:W3:Y:S01]  /*c610*/  R2UR UR8, R85 ;  /* 0x00000000550873c2 */ /* 0x0002e200000e0000 */
[----:B--2---:R-:W-:-:S07]  /*c620*/  CS2R R82, SRZ ;  /* 0x0000000000527805 */ /* 0x004fce000001ff00 */
[----:B------:R2:W3:Y:S01]  /*c630*/  R2UR UR7, R87 ;  /* 0x00000000570773c2 */ /* 0x0004e200000e0000 */
[----:B-1----:R-:W-:-:S07]  /*c640*/  CS2R R84, SRZ ;  /* 0x0000000000547805 */ /* 0x002fce000001ff00 */
[----:B------:R1:W3:Y:S01]  /*c650*/  R2UR UR6, R88 ;  /* 0x00000000580673c2 */ /* 0x0002e200000e0000 */
[----:B--2---:R-:W-:-:S07]  /*c660*/  CS2R R86, SRZ ;  /* 0x0000000000567805 */ /* 0x004fce000001ff00 */
[----:B------:R2:W3:Y:S01]  /*c670*/  R2UR UR5, R93 ;  /* 0x000000005d0573c2 */ /* 0x0004e200000e0000 */
[----:B-1----:R-:W-:Y:S01]  /*c680*/  CS2R R88, SRZ ;  /* 0x0000000000587805 */ /* 0x002fe2000001ff00 */
[----:B--234-:R-:W-:-:S06]  /*c690*/  CS2R R92, SRZ ;  /* 0x00000000005c7805 */ /* 0x01cfcc000001ff00 */
.L_x_1:
[----:B------:R-:W-:-:S04]  /*c6a0*/  DEPBAR.LE SB0, 0x2 ;  /* 0x000080800000791a */ /* 0x000fc80000000000 */
[----:B------:R-:W-:Y:S01]  /*c6b0*/  IADD3 R12, R12, 0x1, RZ ;  /* 0x000000010c0c7810 */ /* 0x000fe20007ffe0ff */
[----:B------:R-:W2:Y:S03]  /*c6c0*/  LDL R226, [R1+0x74] ;  /* 0x0000740001e27983 */ /* 0x000ea60000100800 */
[C---:B------:R-:W-:Y:S01]  /*c6d0*/  ISETP.GT.AND P0, PT, R12.reuse, 0x1, PT ;  /* 0x000000010c00780c */ /* 0x040fe20003f04270 */
[----:B------:R-:W3:Y:S03]  /*c6e0*/  LDL R225, [R1+0x6c] ;  /* 0x00006c0001e17983 */ /* 0x000ee60000100800 */
[----:B------:R-:W-:Y:S01]  /*c6f0*/  SEL R12, R12, RZ, !P0 ;  /* 0x000000ff0c0c7207 */ /* 0x000fe20004000000 */
[----:B------:R-:W4:Y:S01]  /*c700*/  LDL R224, [R1+0x64] ;  /* 0x0000640001e07983 */ /* 0x000f220000100800 */
[----:B------:R-:W-:Y:S01]  /*c710*/  IMAD.U32 R151, RZ, RZ, UR7 ;  /* 0x00000007ff977e24 */ /* 0x000fe2000f8e00ff */
[----:B------:R1:W2:Y:S01]  /*c720*/  R2UR UR7, R6 ;  /* 0x00000000060773c2 */ /* 0x0002a200000e0000 */
[----:B------:R-:W-:Y:S01]  /*c730*/  ISETP.GE.AND P1, PT, R2, UR59, PT ;  /* 0x0000003b02007c0c */ /* 0x000fe2000bf26270 */
[C---:B------:R-:W-:Y:S01]  /*c740*/  IMAD R44, R12.reuse, 0x8000, R154 ;  /* 0x000080000c2c7824 */ /* 0x040fe200078e029a */
[----:B------:R-:W-:Y:S01]  /*c750*/  BAR.SYNC.DEFER_BLOCKING 0x0 ;  /* 0x0000000000007b1d */ /* 0x000fe20000010000 */
[----:B------:R-:W-:Y:S01]  /*c760*/  IMAD R45, R12, 0x8000, R170 ;  /* 0x000080000c2d7824 */ /* 0x000fe200078e02aa */
[----:B------:R-:W-:Y:S01]  /*c770*/  LOP3.LUT R227, R2, 0x4, RZ, 0xfc, !PT ;  /* 0x0000000402e37812 */ /* 0x000fe200078efcff */
[C---:B------:R-:W-:Y:S01]  /*c780*/  IMAD R5, R12.reuse, 0x8000, R152 ;  /* 0x000080000c057824 */ /* 0x040fe200078e0298 */
[----:B------:R-:W-:Y:S01]  /*c790*/  ISETP.LE.AND P0, PT, R171, UR4, PT ;  /* 0x00000004ab007c0c */ /* 0x000fe2000bf03270 */
[----:B-1----:R-:W-:Y:S01]  /*c7a0*/  IMAD R6, R12, 0x8000, R169 ;  /* 0x000080000c067824 */ /* 0x002fe200078e02a9 */
[----:B------:R-:W-:Y:S01]  /*c7b0*/  IADD3 R11, R11, 0x1, RZ ;  /* 0x000000010b0b7810 */ /* 0x000fe20007ffe0ff */
[----:B------:R-:W-:Y:S04]  /*c7c0*/  LDS R100, [R44] ;  /* 0x000000002c647984 */ /* 0x000fe80000000800 */
[----:B------:R-:W-:Y:S04]  /*c7d0*/  LDS R102, [R44+0x400] ;  /* 0x000400002c667984 */ /* 0x000fe80000000800 */
[----:B------:R-:W-:Y:S04]  /*c7e0*/  LDS R101, [R45] ;  /* 0x000000002d657984 */ /* 0x000fe80000000800 */
[----:B------:R-:W-:Y:S04]  /*c7f0*/  LDS R103, [R45+0x400] ;  /* 0x000400002d677984 */ /* 0x000fe80000000800 */
[----:B------:R-:W1:Y:S04]  /*c800*/  LDSM.16.M88.4 R96, [R5+0x10000] ;  /* 0x010000000560783b */ /* 0x000e680000000200 */
[----:B------:R-:W1:Y:S04]  /*c810*/  LDSM.16.M88.4 R56, [R5+0x12000] ;  /* 0x012000000538783b */ /* 0x000e680000000200 */
[----:B------:R-:W1:Y:S04]  /*c820*/  LDSM.16.M88.4 R52, [R5+0x14000] ;  /* 0x014000000534783b */ /* 0x000e680000000200 */
[----:B------:R-:W1:Y:S04]  /*c830*/  LDSM.16.M88.4 R68, [R5+0x16000] ;  /* 0x016000000544783b */ /* 0x000e680000000200 */
[----:B------:R-:W-:Y:S04]  /*c840*/  LDS R60, [R44+0x80] ;  /* 0x000080002c3c7984 */ /* 0x000fe80000000800 */
[----:B------:R-:W-:Y:S04]  /*c850*/  LDS R62, [R44+0x480] ;  /* 0x000480002c3e7984 */ /* 0x000fe80000000800 */
[----:B------:R-:W-:Y:S04]  /*c860*/  LDS R61, [R45+0x80] ;  /* 0x000080002d3d7984 */ /* 0x000fe80000000800 */
[----:B------:R-:W1:Y:S04]  /*c870*/  LDS R63, [R45+0x480] ;  /* 0x000480002d3f7984 */ /* 0x000e680000000800 */
[----:B------:R-:W-:Y:S04]  /*c880*/  LDS R104, [R44+0x7800] ;  /* 0x007800002c687984 */ /* 0x000fe80000000800 */
[----:B------:R-:W-:Y:S01]  /*c890*/  LDS R106, [R44+0x7c00] ;  /* 0x007c00002c6a7984 */ /* 0x000fe20000000800 */
[C---:B-1----:R-:W-:Y:S03]  /*c8a0*/  HMMA.1688.F32.TF32 R88, R100.reuse, R96, R88 ;  /* 0x000000606458723c */ /* 0x042fe60000081058 */
[----:B------:R-:W-:Y:S04]  /*c8b0*/  LDS R105, [R45+0x7800] ;  /* 0x007800002d697984 */ /* 0x000fe80000000800 */
[----:B------:R-:W-:Y:S01]  /*c8c0*/  LDS R107, [R45+0x7c00] ;  /* 0x007c00002d6b7984 */ /* 0x000fe20000000800 */
[C---:B------:R-:W-:Y:S08]  /*c8d0*/  HMMA.1688.F32.TF32 R84, R100.reuse, R56, R84 ;  /* 0x000000386454723c */ /* 0x040ff00000081054 */
[C---:B------:R-:W-:Y:S08]  /*c8e0*/  HMMA.1688.F32.TF32 R80, R100.reuse, R52, R80 ;  /* 0x000000346450723c */ /* 0x040ff00000081050 */
[----:B------:R-:W-:Y:S01]  /*c8f0*/  HMMA.1688.F32.TF32 R76, R100, R68, R76 ;  /* 0x00000044644c723c */ /* 0x000fe2000008104c */
[----:B------:R-:W-:Y:S04]  /*c900*/  LDS R100, [R44+0x800] ;  /* 0x000800002c647984 */ /* 0x000fe80000000800 */
[----:B------:R-:W-:Y:S03]  /*c910*/  LDS R102, [R44+0xc00] ;  /* 0x000c00002c667984 */ /* 0x000fe60000000800 */
[C---:B------:R-:W-:Y:S01]  /*c920*/  HMMA.1688.F32.TF32 R92, R60.reuse, R96, R92 ;  /* 0x000000603c5c723c */ /* 0x040fe2000008105c */
[----:B------:R-:W-:Y:S04]  /*c930*/  LDS R101, [R45+0x800] ;  /* 0x000800002d657984 */ /* 0x000fe80000000800 */
[----:B------:R-:W1:Y:S03]  /*c940*/  LDS R103, [R45+0xc00] ;  /* 0x000c00002d677984 */ /* 0x000e660000000800 */
[C---:B------:R-:W-:Y:S08]  /*c950*/  HMMA.1688.F32.TF32 R72, R60.reuse, R56, R72 ;  /* 0x000000383c48723c */ /* 0x040ff00000081048 */
[C---:B------:R-:W-:Y:S08]  /*c960*/  HMMA.1688.F32.TF32 R64, R60.reuse, R52, R64 ;  /* 0x000000343c40723c */ /* 0x040ff00000081040 */
[----:B------:R-:W-:Y:S01]  /*c970*/  HMMA.1688.F32.TF32 R48, R60, R68, R48 ;  /* 0x000000443c30723c */ /* 0x000fe20000081030 */
[----:B------:R-:W-:Y:S04]  /*c980*/  LDS R60, [R44+0x880] ;  /* 0x000880002c3c7984 */ /* 0x000fe80000000800 */
[----:B------:R-:W-:Y:S04]  /*c990*/  LDS R62, [R44+0xc80] ;  /* 0x000c80002c3e7984 */ /* 0x000fe80000000800 */
[----:B------:R-:W-:Y:S04]  /*c9a0*/  LDS R61, [R45+0x880] ;  /* 0x000880002d3d7984 */ /* 0x000fe80000000800 */
[----:B------:R-:W1:Y:S02]  /*c9b0*/  LDS R63, [R45+0xc80] ;  /* 0x000c80002d3f7984 */ /* 0x000e640000000800 */
[C---:B-1----:R-:W-:Y:S08]  /*c9c0*/  HMMA.1688.F32.TF32 R88, R100.reuse, R98, R88 ;  /* 0x000000626458723c */ /* 0x042ff00000081058 */
[C---:B------:R-:W-:Y:S08]  /*c9d0*/  HMMA.1688.F32.TF32 R84, R100.reuse, R58, R84 ;  /* 0x0000003a6454723c */ /* 0x040ff00000081054 */
[C---:B------:R-:W-:Y:S08]  /*c9e0*/  HMMA.1688.F32.TF32 R80, R100.reuse, R54, R80 ;  /* 0x000000366450723c */ /* 0x040ff00000081050 */
[----:B------:R-:W-:Y:S01]  /*c9f0*/  HMMA.1688.F32.TF32 R76, R100, R70, R76 ;  /* 0x00000046644c723c */ /* 0x000fe2000008104c */
[----:B------:R-:W-:Y:S04]  /*ca00*/  LDS R100, [R44+0x1000] ;  /* 0x001000002c647984 */ /* 0x000fe80000000800 */
[----:B------:R-:W-:Y:S03]  /*ca10*/  LDS R102, [R44+0x1400] ;  /* 0x001400002c667984 */ /* 0x000fe60000000800 */
[C---:B------:R-:W-:Y:S01]  /*ca20*/  HMMA.1688.F32.TF32 R96, R60.reuse, R98, R92 ;  /* 0x000000623c60723c */ /* 0x040fe2000008105c */
[----:B------:R-:W-:Y:S04]  /*ca30*/  LDS R101, [R45+0x1000] ;  /* 0x001000002d657984 */ /* 0x000fe80000000800 */
[----:B------:R-:W-:Y:S03]  /*ca40*/  LDS R103, [R45+0x1400] ;  /* 0x001400002d677984 */ /* 0x000fe60000000800 */
[C---:B------:R-:W-:Y:S01]  /*ca50*/  HMMA.1688.F32.TF32 R56, R60.reuse, R58, R72 ;  /* 0x0000003a3c38723c */ /* 0x040fe20000081048 */
[----:B------:R-:W1:Y:S04]  /*ca60*/  LDSM.16.M88.4 R92, [R6+0x10000] ;  /* 0x01000000065c783b */ /* 0x000e680000000200 */
[----:B------:R-:W1:Y:S03]  /*ca70*/  LDSM.16.M88.4 R72, [R6+0x12000] ;  /* 0x012000000648783b */ /* 0x000e660000000200 */
[C---:B------:R-:W-:Y:S01]  /*ca80*/  HMMA.1688.F32.TF32 R52, R60.reuse, R54, R64 ;  /* 0x000000363c34723c */ /* 0x040fe20000081040 */
[----:B------:R-:W-:Y:S04]  /*ca90*/  LDS R64, [R44+0x1080] ;  /* 0x001080002c407984 */ /* 0x000fe80000000800 */
[----:B------:R-:W-:Y:S03]  /*caa0*/  LDS R66, [R44+0x1480] ;  /* 0x001480002c427984 */ /* 0x000fe60000000800 */
[----:B------:R-:W-:Y:S01]  /*cab0*/  HMMA.1688.F32.TF32 R68, R60, R70, R48 ;  /* 0x000000463c44723c */ /* 0x000fe20000081030 */
[----:B------:R-:W-:Y:S04]  /*cac0*/  LDS R65, [R45+0x1080] ;  /* 0x001080002d417984 */ /* 0x000fe80000000800 */
[----:B------:R-:W1:Y:S04]  /*cad0*/  LDS R67, [R45+0x1480] ;  /* 0x001480002d437984 */ /* 0x000e680000000800 */
[----:B------:R-:W1:Y:S04]  /*cae0*/  LDSM.16.M88.4 R48, [R6+0x14000] ;  /* 0x014000000630783b */ /* 0x000e680000000200 */
[----:B------:R-:W2:Y:S01]  /*caf0*/  LDSM.16.M88.4 R60, [R6+0x16000] ;  /* 0x01600000063c783b */ /* 0x000ea20000000200 */
[C---:B-1----:R-:W-:Y:S08]  /*cb00*/  HMMA.1688.F32.TF32 R88, R100.reuse, R92, R88 ;  /* 0x0000005c6458723c */ /* 0x042ff00000081058 */
[----:B------:R-:W-:Y:S08]  /*cb10*/  HMMA.1688.F32.TF32 R84, R100, R72, R84 ;  /* 0x000000486454723c */ /* 0x000ff00000081054 */
[C---:B------:R-:W-:Y:S08]  /*cb20*/  HMMA.1688.F32.TF32 R96, R64.reuse, R92, R96 ;  /* 0x0000005c4060723c */ /* 0x040ff00000081060 */
[----:B------:R-:W-:Y:S08]  /*cb30*/  HMMA.1688.F32.TF32 R56, R64, R72, R56 ;  /* 0x000000484038723c */ /* 0x000ff00000081038 */
[-C--:B------:R-:W-:Y:S08]  /*cb40*/  HMMA.1688.F32.TF32 R80, R100, R48.reuse, R80 ;  /* 0x000000306450723c */ /* 0x080ff00000081050 */
[----:B------:R-:W-:Y:S08]  /*cb50*/  HMMA.1688.F32.TF32 R52, R64, R48, R52 ;  /* 0x000000304034723c */ /* 0x000ff00000081034 */
[-C--:B--2---:R-:W-:Y:S01]  /*cb60*/  HMMA.1688.F32.TF32 R76, R100, R60.reuse, R76 ;  /* 0x0000003c644c723c */ /* 0x084fe2000008104c */
[----:B------:R-:W-:Y:S04]  /*cb70*/  LDS R100, [R44+0x1800] ;  /* 0x001800002c647984 */ /* 0x000fe80000000800 */
[----:B------:R-:W-:Y:S03]  /*cb80*/  LDS R102, [R44+0x1c00] ;  /* 0x001c00002c667984 */ /* 0x000fe60000000800 */
[----:B------:R-:W-:Y:S01]  /*cb90*/  HMMA.1688.F32.TF32 R64, R64, R60, R68 ;  /* 0x0000003c4040723c */ /* 0x000fe20000081044 */
[----:B------:R-:W-:Y:S04]  /*cba0*/  LDS R101, [R45+0x1800] ;  /* 0x001800002d657984 */ /* 0x000fe80000000800 */
[----:B------:R-:W1:Y:S04]  /*cbb0*/  LDS R103, [R45+0x1c00] ;  /* 0x001c00002d677984 */ /* 0x000e680000000800 */
[----:B------:R-:W-:Y:S04]  /*cbc0*/  LDS R68, [R44+0x1880] ;  /* 0x001880002c447984 */ /* 0x000fe80000000800 */
[----:B------:R-:W-:Y:S04]  /*cbd0*/  LDS R70, [R44+0x1c80] ;  /* 0x001c80002c467984 */ /* 0x000fe80000000800 */
[----:B------:R-:W-:Y:S04]  /*cbe0*/  LDS R69, [R45+0x1880] ;  /* 0x001880002d457984 */ /* 0x000fe80000000800 */
[----:B------:R-:W2:Y:S01]  /*cbf0*/  LDS R71, [R45+0x1c80] ;  /* 0x001c80002d477984 */ /* 0x000ea20000000800 */
[C---:B-1----:R-:W-:Y:S08]  /*cc00*/  HMMA.1688.F32.TF32 R88, R100.reuse, R94, R88 ;  /* 0x0000005e6458723c */ /* 0x042ff00000081058 */
[C---:B------:R-:W-:Y:S08]  /*cc10*/  HMMA.1688.F32.TF32 R84, R100.reuse, R74, R84 ;  /* 0x0000004a6454723c */ /* 0x040ff00000081054 */
[C---:B------:R-:W-:Y:S08]  /*cc20*/  HMMA.1688.F32.TF32 R80, R100.reuse, R50, R80 ;  /* 0x000000326450723c */ /* 0x040ff00000081050 */
[----:B------:R-:W-:Y:S01]  /*cc30*/  HMMA.1688.F32.TF32 R76, R100, R62, R76 ;  /* 0x0000003e644c723c */ /* 0x000fe2000008104c */
[----:B------:R-:W-:Y:S04]  /*cc40*/  LDS R100, [R44+0x2000] ;  /* 0x002000002c647984 */ /* 0x000fe80000000800 */
[----:B------:R-:W-:Y:S03]  /*cc50*/  LDS R102, [R44+0x2400] ;  /* 0x002400002c667984 */ /* 0x000fe60000000800 */
[C---:B--2---:R-:W-:Y:S01]  /*cc60*/  HMMA.1688.F32.TF32 R92, R68.reuse, R94, R96 ;  /* 0x0000005e445c723c */ /* 0x044fe20000081060 */
[----:B------:R-:W-:Y:S04]  /*cc70*/  LDS R101, [R45+0x2000] ;  /* 0x002000002d657984 */ /* 0x000fe80000000800 */
[----:B------:R-:W-:Y:S03]  /*cc80*/  LDS R103, [R45+0x2400] ;  /* 0x002400002d677984 */ /* 0x000fe60000000800 */
[C---:B------:R-:W-:Y:S01]  /*cc90*/  HMMA.1688.F32.TF32 R72, R68.reuse, R74, R56 ;  /* 0x0000004a4448723c */ /* 0x040fe20000081038 */
[----:B------:R-:W-:Y:S04]  /*cca0*/  LDS R56, [R44+0x2080] ;  /* 0x002080002c387984 */ /* 0x000fe80000000800 */
[----:B------:R-:W-:Y:S03]  /*ccb0*/  LDS R58, [R44+0x2480] ;  /* 0x002480002c3a7984 */ /* 0x000fe60000000800 */
[C---:B------:R-:W-:Y:S01]  /*ccc0*/  HMMA.1688.F32.TF32 R48, R68.reuse, R50, R52 ;  /* 0x000000324430723c */ /* 0x040fe20000081034 */
[----:B------:R-:W-:Y:S04]  /*ccd0*/  LDS R57, [R45+0x2080] ;  /* 0x002080002d397984 */ /* 0x000fe80000000800 */
[----:B------:R-:W-:Y:S03]  /*cce0*/  LDS R59, [R45+0x2480] ;  /* 0x002480002d3b7984 */ /* 0x000fe60000000800 */
[----:B------:R-:W-:Y:S01]  /*ccf0*/  HMMA.1688.F32.TF32 R60, R68, R62, R64 ;  /* 0x0000003e443c723c */ /* 0x000fe20000081040 */
[----:B------:R-:W1:Y:S04]  /*cd00*/  LDSM.16.M88.4 R52, [R5+0x10080] ;  /* 0x010080000534783b */ /* 0x000e680000000200 */
[----:B------:R-:W2:Y:S04]  /*cd10*/  LDSM.16.M88.4 R64, [R5+0x12080] ;  /* 0x012080000540783b */ /* 0x000ea80000000200 */
[----:B------:R-:W2:Y:S04]  /*cd20*/  LDSM.16.M88.4 R68, [R5+0x14080] ;  /* 0x014080000544783b */ /* 0x000ea80000000200 */
[----:B------:R-:W2:Y:S01]  /*cd30*/  LDSM.16.M88.4 R96, [R5+0x16080] ;  /* 0x016080000560783b */ /* 0x000ea20000000200 */
[-C--:B-1----:R-:W-:Y:S08]  /*cd40*/  HMMA.1688.F32.TF32 R88, R100, R52.reuse, R88 ;  /* 0x000000346458723c */ /* 0x082ff00000081058 */
[----:B------:R-:W-:Y:S08]  /*cd50*/  HMMA.1688.F32.TF32 R92, R56, R52, R92 ;  /* 0x00000034385c723c */ /* 0x000ff0000008105c */
[-C--:B--2---:R-:W-:Y:S08]  /*cd60*/  HMMA.1688.F32.TF32 R84, R100, R64.reuse, R84 ;  /* 0x000000406454723c */ /* 0x084ff00000081054 */
[----:B------:R-:W-:Y:S08]  /*cd70*/  HMMA.1688.F32.TF32 R72, R56, R64, R72 ;  /* 0x000000403848723c */ /* 0x000ff00000081048 */
[-C--:B------:R-:W-:Y:S08]  /*cd80*/  HMMA.1688.F32.TF32 R80, R100, R68.reuse, R80 ;  /* 0x000000446450723c */ /* 0x080ff00000081050 */
[----:B------:R-:W-:Y:S08]  /*cd90*/  HMMA.1688.F32.TF32 R48, R56, R68, R48 ;  /* 0x000000443830723c */ /* 0x000ff00000081030 */
[-C--:B------:R-:W-:Y:S01]  /*cda0*/  HMMA.1688.F32.TF32 R76, R100, R96.reuse, R76 ;  /* 0x00000060644c723c */ /* 0x080fe2000008104c */
        /* <DEDUP_REMOVED lines=22> */
[----:B------:R-:W1:Y:S04]  /*cf10*/  LDSM.16.M88.4 R48, [R6+0x10080] ;  /* 0x010080000630783b */ /* 0x000e680000000200 */
[----:B------:R-:W-:Y:S03]  /*cf20*/  LDS R101, [R45+0x3000] ;  /* 0x003000002d657984 */ /* 0x000fe60000000800 */
[----:B------:R-:W-:Y:S01]  /*cf30*/  HMMA.1688.F32.TF32 R96, R60, R98, R56 ;  /* 0x000000623c60723c */ /* 0x000fe20000081038 */
[----:B------:R-:W2:Y:S04]  /*cf40*/  LDSM.16.M88.4 R56, [R6+0x12080] ;  /* 0x012080000638783b */ /* 0x000ea80000000200 */
[----:B------:R-:W3:Y:S04]  /*cf50*/  LDSM.16.M88.4 R60, [R6+0x14080] ;  /* 0x01408000063c783b */ /* 0x000ee80000000200 */
[----:B------:R-:W3:Y:S04]  /*cf60*/  LDS R103, [R45+0x3400] ;  /* 0x003400002d677984 */ /* 0x000ee80000000800 */
[----:B------:R-:W4:Y:S01]  /*cf70*/  LDSM.16.M88.4 R72, [R6+0x16080] ;  /* 0x016080000648783b */ /* 0x000f220000000200 */
[C---:B-1----:R-:W-:Y:S08]  /*cf80*/  HMMA.1688.F32.TF32 R52, R92.reuse, R48, R52 ;  /* 0x000000305c34723c */ /* 0x042ff00000081034 */
[C---:B--2---:R-:W-:Y:S08]  /*cf90*/  HMMA.1688.F32.TF32 R64, R92.reuse, R56, R64 ;  /* 0x000000385c40723c */ /* 0x044ff00000081040 */
[----:B---3--:R-:W-:Y:S08]  /*cfa0*/  HMMA.1688.F32.TF32 R68, R92, R60, R68 ;  /* 0x0000003c5c44723c */ /* 0x008ff00000081044 */
[C---:B------:R-:W-:Y:S08]  /*cfb0*/  HMMA.1688.F32.TF32 R88, R100.reuse, R48, R88 ;  /* 0x000000306458723c */ /* 0x040ff00000081058 */
[C---:B------:R-:W-:Y:S01]  /*cfc0*/  HMMA.1688.F32.TF32 R84, R100.reuse, R56, R84 ;  /* 0x000000386454723c */ /* 0x040fe20000081054 */
[----:B------:R-:W-:Y:S04]  /*cfd0*/  LDS R56, [R44+0x4000] ;  /* 0x004000002c387984 */ /* 0x000fe80000000800 */
[----:B------:R-:W-:Y:S03]  /*cfe0*/  LDS R57, [R45+0x4000] ;  /* 0x004000002d397984 */ /* 0x000fe60000000800 */
[C---:B------:R-:W-:Y:S01]  /*cff0*/  HMMA.1688.F32.TF32 R80, R100.reuse, R60, R80 ;  /* 0x0000003c6450723c */ /* 0x040fe20000081050 */
[----:B------:R-:W-:Y:S04]  /*d000*/  LDS R60, [R44+0x4080] ;  /* 0x004080002c3c7984 */ /* 0x000fe80000000800 */
[----:B------:R-:W-:Y:S03]  /*d010*/  LDS R61, [R45+0x4080] ;  /* 0x004080002d3d7984 */ /* 0x000fe60000000800 */
[-C--:B----4-:R-:W-:Y:S01]  /*d020*/  HMMA.1688.F32.TF32 R76, R100, R72.reuse, R76 ;  /* 0x00000048644c723c */ /* 0x090fe2000008104c */
        /* <DEDUP_REMOVED lines=11> */
[----:B------:R-:W-:Y:S08]  /*d0e0*/  HMMA.1688.F32.TF32 R76, R100, R74, R76 ;  /* 0x0000004a644c723c */ /* 0x000ff0000008104c */
[C---:B--2---:R-:W-:Y:S01]  /*d0f0*/  HMMA.1688.F32.TF32 R52, R96.reuse, R50, R52 ;  /* 0x000000326034723c */ /* 0x044fe20000081034 */
[----:B------:R-:W-:Y:S07]  /*d100*/  LDSM.16.M88.4 R48, [R5+0x10100] ;  /* 0x010100000530783b */ /* 0x000fee0000000200 */
[C---:B------:R-:W-:Y:S01]  /*d110*/  HMMA.1688.F32.TF32 R68, R96.reuse, R62, R68 ;  /* 0x0000003e6044723c */ /* 0x040fe20000081044 */
[----:B------:R-:W-:Y:S04]  /*d120*/  LDS R62, [R44+0x4480] ;  /* 0x004480002c3e7984 */ /* 0x000fe80000000800 */
[----:B------:R-:W1:Y:S03]  /*d130*/  LDS R63, [R45+0x4480] ;  /* 0x004480002d3f7984 */ /* 0x000e660000000800 */
[----:B------:R-:W-:Y:S01]  /*d140*/  HMMA.1688.F32.TF32 R92, R96, R74, R92 ;  /* 0x0000004a605c723c */ /* 0x000fe2000008105c */
[----:B------:R-:W2:Y:S07]  /*d150*/  LDSM.16.M88.4 R72, [R5+0x14100] ;  /* 0x014100000548783b */ /* 0x000eae0000000200 */
[-C--:B------:R-:W-:Y:S08]  /*d160*/  HMMA.1688.F32.TF32 R84, R100, R58.reuse, R84 ;  /* 0x0000003a6454723c */ /* 0x080ff00000081054 */
[----:B------:R-:W-:Y:S01]  /*d170*/  HMMA.1688.F32.TF32 R64, R96, R58, R64 ;  /* 0x0000003a6040723c */ /* 0x000fe20000081040 */
[----:B------:R-:W-:Y:S04]  /*d180*/  LDS R58, [R44+0x4400] ;  /* 0x004400002c3a7984 */ /* 0x000fe80000000800 */
[----:B------:R-:W3:Y:S03]  /*d190*/  LDS R59, [R45+0x4400] ;  /* 0x004400002d3b7984 */ /* 0x000ee60000000800 */
[C---:B-1----:R-:W-:Y:S01]  /*d1a0*/  HMMA.1688.F32.TF32 R96, R60.reuse, R48, R52 ;  /* 0x000000303c60723c */ /* 0x042fe20000081034 */
[----:B------:R-:W1:Y:S07]  /*d1b0*/  LDSM.16.M88.4 R52, [R5+0x12100] ;  /* 0x012100000534783b */ /* 0x000e6e0000000200 */
[----:B--2---:R-:W-:Y:S01]  /*d1c0*/  HMMA.1688.F32.TF32 R100, R60, R72, R68 ;  /* 0x000000483c64723c */ /* 0x004fe20000081044 */
[----:B------:R-:W2:Y:S07]  /*d1d0*/  LDSM.16.M88.4 R68, [R5+0x16100] ;  /* 0x016100000544783b */ /* 0x000eae0000000200 */
[C---:B---3--:R-:W-:Y:S08]  /*d1e0*/  HMMA.1688.F32.TF32 R88, R56.reuse, R48, R88 ;  /* 0x000000303858723c */ /* 0x048ff00000081058 */
[C---:B------:R-:W-:Y:S08]  /*d1f0*/  HMMA.1688.F32.TF32 R80, R56.reuse, R72, R80 ;  /* 0x000000483850723c */ /* 0x040ff00000081050 */
[-C--:B-1----:R-:W-:Y:S08]  /*d200*/  HMMA.1688.F32.TF32 R84, R56, R52.reuse, R84 ;  /* 0x000000343854723c */ /* 0x082ff00000081054 */
[----:B------:R-:W-:Y:S01]  /*d210*/  HMMA.1688.F32.TF32 R64, R60, R52, R64 ;  /* 0x000000343c40723c */ /* 0x000fe20000081040 */
[----:B------:R-:W-:Y:S04]  /*d220*/  LDS R52, [R44+0x5000] ;  /* 0x005000002c347984 */ /* 0x000fe80000000800 */
[----:B------:R-:W-:Y:S03]  /*d230*/  LDS R53, [R45+0x5000] ;  /* 0x005000002d357984 */ /* 0x000fe60000000800 */
[-C--:B--2---:R-:W-:Y:S01]  /*d240*/  HMMA.1688.F32.TF32 R76, R56, R68.reuse, R76 ;  /* 0x00000044384c723c */ /* 0x084fe2000008104c */
[----:B------:R-:W-:Y:S04]  /*d250*/  LDS R56, [R44+0x4880] ;  /* 0x004880002c387984 */ /* 0x000fe80000000800 */
[----:B------:R-:W-:Y:S03]  /*d260*/  LDS R58, [R44+0x4c80] ;  /* 0x004c80002c3a7984 */ /* 0x000fe60000000800 */
[----:B------:R-:W-:Y:S01]  /*d270*/  HMMA.1688.F32.TF32 R92, R60, R68, R92 ;  /* 0x000000443c5c723c */ /* 0x000fe2000008105c */
[----:B------:R-:W-:Y:S04]  /*d280*/  LDS R60, [R44+0x4800] ;  /* 0x004800002c3c7984 */ /* 0x000fe80000000800 */
[----:B------:R-:W-:Y:S04]  /*d290*/  LDS R62, [R44+0x4c00] ;  /* 0x004c00002c3e7984 */ /* 0x000fe80000000800 */
[----:B------:R-:W-:Y:S04]  /*d2a0*/  LDS R61, [R45+0x4800] ;  /* 0x004800002d3d7984 */ /* 0x000fe80000000800 */
[----:B------:R-:W1:Y:S04]  /*d2b0*/  LDS R63, [R45+0x4c00] ;  /* 0x004c00002d3f7984 */ /* 0x000e680000000800 */
        /* <DEDUP_REMOVED lines=16> */
[----:B------:R-:W-:Y:S03]  /*d3c0*/  LDSM.16.M88.4 R72, [R6+0x16100] ;  /* 0x016100000648783b */ /* 0x000fe60000000200 */
[----:B------:R-:W-:Y:S01]  /*d3d0*/  HMMA.1688.F32.TF32 R92, R56, R70, R92 ;  /* 0x00000046385c723c */ /* 0x000fe2000008105c */
[----:B------:R-:W2:Y:S04]  /*d3e0*/  LDSM.16.M88.4 R56, [R6+0x12100] ;  /* 0x012100000638783b */ /* 0x000ea80000000200 */
[----:B------:R-:W3:Y:S03]  /*d3f0*/  LDSM.16.M88.4 R68, [R6+0x14100] ;  /* 0x014100000644783b */ /* 0x000ee60000000200 */
[-C--:B-1----:R-:W-:Y:S08]  /*d400*/  HMMA.1688.F32.TF32 R88, R52, R48.reuse, R88 ;  /* 0x000000303458723c */ /* 0x082ff00000081058 */
[----:B------:R-:W-:Y:S08]  /*d410*/  HMMA.1688.F32.TF32 R96, R60, R48, R96 ;  /* 0x000000303c60723c */ /* 0x000ff00000081060 */
[-C--:B--2---:R-:W-:Y:S08]  /*d420*/  HMMA.1688.F32.TF32 R84, R52, R56.reuse, R84 ;  /* 0x000000383454723c */ /* 0x084ff00000081054 */
[----:B------:R-:W-:Y:S01]  /*d430*/  HMMA.1688.F32.TF32 R64, R60, R56, R64 ;  /* 0x000000383c40723c */ /* 0x000fe20000081040 */
[----:B------:R-:W-:Y:S04]  /*d440*/  LDS R56, [R44+0x6080] ;  /* 0x006080002c387984 */ /* 0x000fe80000000800 */
[----:B------:R-:W-:Y:S03]  /*d450*/  LDS R57, [R45+0x6080] ;  /* 0x006080002d397984 */ /* 0x000fe60000000800 */
[-C--:B---3--:R-:W-:Y:S08]  /*d460*/  HMMA.1688.F32.TF32 R80, R52, R68.reuse, R80 ;  /* 0x000000443450723c */ /* 0x088ff00000081050 */
[----:B------:R-:W-:Y:S08]  /*d470*/  HMMA.1688.F32.TF32 R100, R60, R68, R100 ;  /* 0x000000443c64723c */ /* 0x000ff00000081064 */
[-C--:B------:R-:W-:Y:S01]  /*d480*/  HMMA.1688.F32.TF32 R76, R52, R72.reuse, R76 ;  /* 0x00000048344c723c */ /* 0x080fe2000008104c */
        /* <DEDUP_REMOVED lines=26> */
[----:B------:R3:W4:Y:S02]  /*d630*/  LDSM.16.M88.4 R72, [R5+0x16180] ;  /* 0x016180000548783b */ /* 0x0007240000000200 */
[----:B---3--:R-:W-:Y:S01]  /*d640*/  IMAD.U32 R5, RZ, RZ, UR4 ;  /* 0x00000004ff057e24 */ /* 0x008fe2000f8e00ff */
[----:B------:R-:W3:Y:S01]  /*d650*/  R2UR UR4, R150 ;  /* 0x00000000960473c2 */ /* 0x000ee200000e0000 */
[-C--:B-1----:R-:W-:Y:S08]  /*d660*/  HMMA.1688.F32.TF32 R88, R60, R48.reuse, R88 ;  /* 0x000000303c58723c */ /* 0x082ff00000081058 */
[----:B------:R-:W-:Y:S08]  /*d670*/  HMMA.1688.F32.TF32 R96, R56, R48, R96 ;  /* 0x000000303860723c */ /* 0x000ff00000081060 */
[-C--:B--2---:R-:W-:Y:S08]  /*d680*/  HMMA.1688.F32.TF32 R84, R60, R52.reuse, R84 ;  /* 0x000000343c54723c */ /* 0x084ff00000081054 */
[----:B------:R-:W-:Y:S08]  /*d690*/  HMMA.1688.F32.TF32 R64, R56, R52, R64 ;  /* 0x000000343840723c */ /* 0x000ff00000081040 */
[-C--:B------:R-:W-:Y:S08]  /*d6a0*/  HMMA.1688.F32.TF32 R80, R60, R68.reuse, R80 ;  /* 0x000000443c50723c */ /* 0x080ff00000081050 */
[----:B------:R-:W-:Y:S01]  /*d6b0*/  HMMA.1688.F32.TF32 R100, R56, R68, R100 ;  /* 0x000000443864723c */ /* 0x000fe20000081064 */
        /* <DEDUP_REMOVED lines=15> */
[-C--:B------:R-:W-:Y:S01]  /*d7b0*/  HMMA.1688.F32.TF32 R76, R60, R74.reuse, R76 ;  /* 0x0000004a3c4c723c */ /* 0x080fe2000008104c */
[----:B------:R-:W-:Y:S04]  /*d7c0*/  LDS R60, [R44+0x7080] ;  /* 0x007080002c3c7984 */ /* 0x000fe80000000800 */
[----:B------:R-:W-:Y:S03]  /*d7d0*/  LDS R62, [R44+0x7480] ;  /* 0x007480002c3e7984 */ /* 0x000fe60000000800 */
[C---:B--2---:R-:W-:Y:S01]  /*d7e0*/  HMMA.1688.F32.TF32 R92, R56.reuse, R74, R92 ;  /* 0x0000004a385c723c */ /* 0x044fe2000008105c */
[----:B------:R-:W-:Y:S04]  /*d7f0*/  LDS R61, [R45+0x7080] ;  /* 0x007080002d3d7984 */ /* 0x000fe80000000800 */
[----:B------:R-:W-:Y:S03]  /*d800*/  LDS R63, [R45+0x7480] ;  /* 0x007480002d3f7984 */ /* 0x000fe60000000800 */
[C---:B------:R-:W-:Y:S01]  /*d810*/  HMMA.1688.F32.TF32 R64, R56.reuse, R54, R64 ;  /* 0x000000363840723c */ /* 0x040fe20000081040 */
[----:B------:R-:W1:Y:S04]  /*d820*/  LDSM.16.M88.4 R72, [R6+0x12180] ;  /* 0x012180000648783b */ /* 0x000e680000000200 */
[----:B------:R-:W-:Y:S03]  /*d830*/  LDSM.16.M88.4 R52, [R6+0x16180] ;  /* 0x016180000634783b */ /* 0x000fe60000000200 */
[C---:B------:R-:W-:Y:S01]  /*d840*/  HMMA.1688.F32.TF32 R96, R56.reuse, R50, R96 ;  /* 0x000000323860723c */ /* 0x040fe20000081060 */
[----:B------:R-:W2:Y:S07]  /*d850*/  LDSM.16.M88.4 R48, [R6+0x10180] ;  /* 0x010180000630783b */ /* 0x000eae0000000200 */
[----:B------:R-:W-:Y:S01]  /*d860*/  HMMA.1688.F32.TF32 R100, R56, R70, R100 ;  /* 0x000000463864723c */ /* 0x000fe20000081064 */
[----:B------:R-:W-:Y:S04]  /*d870*/  LDS R70, [R44+0x7400] ;  /* 0x007400002c467984 */ /* 0x000fe80000000800 */
[----:B------:R-:W4:Y:S03]  /*d880*/  LDS R71, [R45+0x7400] ;  /* 0x007400002d477984 */ /* 0x000f260000000800 */
[C---:B-1----:R-:W-:Y:S01]  /*d890*/  HMMA.1688.F32.TF32 R56, R60.reuse, R72, R64 ;  /* 0x000000483c38723c */ /* 0x042fe20000081040 */
[----:B------:R1:W3:Y:S07]  /*d8a0*/  LDSM.16.M88.4 R64, [R6+0x14180] ;  /* 0x014180000640783b */ /* 0x0002ee0000000200 */
[----:B--2---:R-:W-:Y:S01]  /*d8b0*/  HMMA.1688.F32.TF32 R96, R60, R48, R96 ;  /* 0x000000303c60723c */ /* 0x004fe20000081060 */
[----:B-1----:R-:W-:-:S02]  /*d8c0*/  SEL R6, RZ, 0x4, P1 ;  /* 0x00000004ff067807 */ /* 0x002fc40000800000 */
[----:B------:R-:W-:Y:S01]  /*d8d0*/  ISETP.GE.AND P1, PT, R227, UR59, PT ;  /* 0x0000003be3007c0c */ /* 0x000fe2000bf26270 */
[----:B------:R-:W-:Y:S01]  /*d8e0*/  IMAD R227, R2, c[0x0][0x188], RZ ;  /* 0x0000620002e37a24 */ /* 0x000fe200078e02ff */
[----:B------:R-:W-:-:S03]  /*d8f0*/  SEL R6, R6, RZ, !P0 ;  /* 0x000000ff06067207 */ /* 0x000fc60004000000 */
[----:B------:R-:W-:Y:S01]  /*d900*/  IMAD.SHL.U32 R227, R227, 0x4, RZ ;  /* 0x00000004e3e37824 */ /* 0x000fe200078e00ff */
[----:B------:R-:W-:Y:S02]  /*d910*/  ISETP.NE.U32.AND P2, PT, R6, RZ, PT ;  /* 0x000000ff0600720c */ /* 0x000fe40003f45070 */
[----:B------:R-:W-:Y:S01]  /*d920*/  SEL R6, RZ, 0x4, P1 ;  /* 0x00000004ff067807 */ /* 0x000fe20000800000 */
[----:B----4-:R-:W-:Y:S01]  /*d930*/  HMMA.1688.F32.TF32 R88, R68, R48, R88 ;  /* 0x000000304458723c */ /* 0x010fe20000081058 */
[----:B------:R-:W-:-:S07]  /*d940*/  ISETP.GT.AND P1, PT, R11, 0x1, PT ;  /* 0x000000010b00780c */ /* 0x000fce0003f24270 */
[C---:B------:R-:W-:Y:S08]  /*d950*/  HMMA.1688.F32.TF32 R84, R68.reuse, R72, R84 ;  /* 0x000000484454723c */ /* 0x040ff00000081054 */
[C---:B------:R-:W-:Y:S08]  /*d960*/  HMMA.1688.F32.TF32 R76, R68.reuse, R52, R76 ;  /* 0x00000034444c723c */ /* 0x040ff0000008104c */
[----:B---3--:R-:W-:Y:S01]  /*d970*/  HMMA.1688.F32.TF32 R80, R68, R64, R80 ;  /* 0x000000404450723c */ /* 0x008fe20000081050 */
[----:B------:R-:W-:Y:S04]  /*d980*/  LDS R68, [R44+0x7880] ;  /* 0x007880002c447984 */ /* 0x000fe80000000800 */
[----:B------:R1:W-:Y:S03]  /*d990*/  LDS R70, [R44+0x7c80] ;  /* 0x007c80002c467984 */ /* 0x0003e60000000800 */
[----:B------:R-:W-:Y:S01]  /*d9a0*/  HMMA.1688.F32.TF32 R84, R104, R74, R84 ;  /* 0x0000004a6854723c */ /* 0x000fe20000081054 */
[----:B------:R-:W-:Y:S04]  /*d9b0*/  LDS R69, [R45+0x7880] ;  /* 0x007880002d457984 */ /* 0x000fe80000000800 */
[----:B------:R2:W3:Y:S01]  /*d9c0*/  LDS R71, [R45+0x7c80] ;  /* 0x007c80002d477984 */ /* 0x0004e20000000800 */
[----:B-1----:R-:W-:-:S02]  /*d9d0*/  IMAD.MOV.U32 R44, RZ, RZ, R149 ;  /* 0x000000ffff2c7224 */ /* 0x002fc400078e0095 */
[----:B------:R-:W-:Y:S01]  /*d9e0*/  HMMA.1688.F32.TF32 R100, R60, R64, R100 ;  /* 0x000000403c64723c */ /* 0x000fe20000081064 */
[----:B------:R-:W-:Y:S02]  /*d9f0*/  SEL R6, R6, RZ, !P0 ;  /* 0x000000ff06067207 */ /* 0x000fe40004000000 */
[----:B------:R-:W-:Y:S01]  /*da00*/  SEL R11, R11, RZ, !P1 ;  /* 0x000000ff0b0b7207 */ /* 0x000fe20004800000 */
[----:B--2---:R-:W-:-:S04]  /*da10*/  IMAD.MOV.U32 R45, RZ, RZ, R148 ;  /* 0x000000ffff2d7224 */ /* 0x004fc800078e0094 */
[----:B------:R-:W-:Y:S07]  /*da20*/  HMMA.1688.F32.TF32 R60, R60, R52, R92 ;  /* 0x000000343c3c723c */ /* 0x000fee000008105c */
[----:B------:R-:W-:Y:S01]  /*da30*/  IADD3 R52, P3, R227, R44, RZ ;  /* 0x0000002ce3347210 */ /* 0x000fe20007f7e0ff */
[C---:B------:R-:W-:Y:S08]  /*da40*/  HMMA.1688.F32.TF32 R88, R104.reuse, R50, R88 ;  /* 0x000000326858723c */ /* 0x040ff00000081058 */
[C---:B------:R-:W-:Y:S01]  /*da50*/  HMMA.1688.F32.TF32 R76, R104.reuse, R54, R76 ;  /* 0x00000036684c723c */ /* 0x040fe2000008104c */
[----:B------:R-:W1:Y:S07]  /*da60*/  R2UR UR60, R10 ;  /* 0x000000000a3c73c2 */ /* 0x000e6e00000e0000 */
[----:B------:R-:W-:Y:S08]  /*da70*/  HMMA.1688.F32.TF32 R80, R104, R66, R80 ;  /* 0x000000426850723c */ /* 0x000ff00000081050 */
[C---:B---3--:R-:W-:Y:S01]  /*da80*/  HMMA.1688.F32.TF32 R72, R68.reuse, R74, R56 ;  /* 0x0000004a4448723c */ /* 0x048fe20000081038 */
[----:B------:R-:W2:Y:S04]  /*da90*/  LDL R56, [R1+0x58] ;  /* 0x0000580001387983 */ /* 0x000ea80000100800 */
[----:B------:R-:W3:Y:S03]  /*daa0*/  LDL R57, [R1+0x50] ;  /* 0x0000500001397983 */ /* 0x000ee60000100800 */
[----:B------:R-:W-:Y:S01]  /*dab0*/  HMMA.1688.F32.TF32 R92, R68, R50, R96 ;  /* 0x00000032445c723c */ /* 0x000fe20000081060 */
[----:B------:R-:W-:Y:S01]  /*dac0*/  IMAD.X R53, R45, 0x1, R167, P3 ;  /* 0x000000012d357824 */ /* 0x000fe200018e06a7 */
[----:B------:R-:W-:Y:S01]  /*dad0*/  LOP3.LUT R227, R2, 0x8, RZ, 0xfc, !PT ;  /* 0x0000000802e37812 */ /* 0x000fe200078efcff */
[----:B------:R-:W-:Y:S01]  /*dae0*/  BAR.SYNC.DEFER_BLOCKING 0x0 ;  /* 0x0000000000007b1d */ /* 0x000fe20000010000 */
[----:B------:R-:W-:-:S04]  /*daf0*/  ISETP.NE.U32.AND P3, PT, R6, RZ, PT ;  /* 0x000000ff0600720c */ /* 0x000fc80003f65070 */
[C---:B------:R-:W-:Y:S01]  /*db00*/  HMMA.1688.F32.TF32 R48, R68.reuse, R54, R60 ;  /* 0x000000364430723c */ /* 0x040fe2000008103c */
[----:B------:R-:W-:Y:S01]  /*db10*/  IMAD R6, R11, 0x8000, R3 ;  /* 0x000080000b067824 */ /* 0x000fe200078e0203 */
[----:B------:R-:W-:Y:S01]  /*db20*/  LOP3.LUT R59, R2, 0x10, RZ, 0xfc, !PT ;  /* 0x00000010023b7812 */ /* 0x000fe200078efcff */
[----:B------:R-:W4:Y:S04]  /*db30*/  LDL R60, [R1+0x70] ;  /* 0x00007000013c7983 */ /* 0x000f280000100800 */
[----:B------:R-:W-:Y:S01]  /*db40*/  IADD3 R54, P1, R226, R44, RZ ;  /* 0x0000002ce2367210 */ /* 0x000fe20007f3e0ff */
[----:B------:R-:W1:Y:S01]  /*db50*/  R2UR UR61, R9 ;  /* 0x00000000093d73c2 */ /* 0x000e6200000e0000 */
[----:B------:R-:W-:Y:S03]  /*db60*/  HMMA.1688.F32.TF32 R64, R68, R66, R100 ;  /* 0x000000424440723c */ /* 0x000fe60000081064 */
[----:B------:R-:W-:Y:S01]  /*db70*/  IMAD.X R55, R45, 0x1, R165, P1 ;  /* 0x000000012d377824 */ /* 0x000fe200008e06a5 */
[----:B------:R-:W-:-:S02]  /*db80*/  ISETP.GE.AND P1, PT, R227, UR59, PT ;  /* 0x0000003be3007c0c */ /* 0x000fc4000bf26270 */
[----:B------:R-:W-:Y:S01]  /*db90*/  LOP3.LUT R226, R2, 0xc, RZ, 0xfc, !PT ;  /* 0x0000000c02e27812 */ /* 0x000fe200078efcff */
[----:B------:R-:W-:Y:S01]  /*dba0*/  @!PT LDS RZ, [RZ] ;  /* 0x00000000fffff984 */ /* 0x000fe20000000800 */
[----:B------:R-:W-:Y:S01]  /*dbb0*/  @!PT LDS RZ, [RZ] ;  /* 0x00000000fffff984 */ /* 0x000fe20000000800 */
[----:B------:R-:W-:Y:S01]  /*dbc0*/  @!PT LDS RZ, [RZ] ;  /* 0x00000000fffff984 */ /* 0x000fe20000000800 */
[----:B------:R1:W-:Y:S04]  /*dbd0*/  LDGSTS.E [R6], [R52.64], P2 ;  /* 0x0000000034067fae */ /* 0x0003e80009121860 */
[----:B------:R1:W-:Y:S02]  /*dbe0*/  LDGSTS.E [R6+0x400], [R54.64], P3 ;  /* 0x0040000036067fae */ /* 0x0003e40009921860 */
[----:B-1----:R-:W-:Y:S02]  /*dbf0*/  SEL R52, RZ, 0x4, P1 ;  /* 0x00000004ff347807 */ /* 0x002fe40000800000 */
[----:B------:R-:W-:Y:S02]  /*dc00*/  ISETP.GE.AND P1, PT, R226, UR59, PT ;  /* 0x0000003be2007c0c */ /* 0x000fe4000bf26270 */
[----:B------:R-:W-:-:S02]  /*dc10*/  SEL R52, R52, RZ, !P0 ;  /* 0x000000ff34347207 */ /* 0x000fc40004000000 */
[----:B------:R-:W-:Y:S02]  /*dc20*/  SEL R53, RZ, 0x4, P1 ;  /* 0x00000004ff357807 */ /* 0x000fe40000800000 */
[----:B------:R-:W-:Y:S02]  /*dc30*/  ISETP.NE.U32.AND P1, PT, R52, RZ, PT ;  /* 0x000000ff3400720c */ /* 0x000fe40003f25070 */
[----:B------:R-:W-:Y:S02]  /*dc40*/  SEL R53, R53, RZ, !P0 ;  /* 0x000000ff35357207 */ /* 0x000fe40004000000 */
[----:B------:R-:W-:Y:S02]  /*dc50*/  IADD3 R52, P3, R225, R44, RZ ;  /* 0x0000002ce1347210 */ /* 0x000fe40007f7e0ff */
[----:B------:R-:W-:-:S03]  /*dc60*/  ISETP.NE.U32.AND P2, PT, R53, RZ, PT ;  /* 0x000000ff3500720c */ /* 0x000fc60003f45070 */
[----:B------:R-:W-:Y:S01]  /*dc70*/  IMAD.X R53, R45, 0x1, R163, P3 ;  /* 0x000000012d357824 */ /* 0x000fe200018e06a3 */
[----:B------:R-:W-:-:S04]  /*dc80*/  LOP3.LUT R58, R2, 0x14, RZ, 0xfc, !PT ;  /* 0x00000014023a7812 */ /* 0x000fc800078efcff */
[----:B------:R1:W-:Y:S01]  /*dc90*/  LDGSTS.E [R6+0x800], [R52.64], P1 ;  /* 0x0080000034067fae */ /* 0x0003e20008921860 */
[----:B------:R-:W-:Y:S02]  /*dca0*/  ISETP.GE.AND P1, PT, R59, UR59, PT ;  /* 0x0000003b3b007c0c */ /* 0x000fe4000bf26270 */
[----:B------:R-:W-:Y:S01]  /*dcb0*/  IADD3 R54, P3, R224, R44, RZ ;  /* 0x0000002ce0367210 */ /* 0x000fe20007f7e0ff */
[----:B------:R-:W4:Y:S01]  /*dcc0*/  LDL R59, [R1+0x68] ;  /* 0x00006800013b7983 */ /* 0x000f220000100800 */
[----:B-1----:R-:W-:Y:S02]  /*dcd0*/  SEL R52, RZ, 0x4, P1 ;  /* 0x00000004ff347807 */ /* 0x002fe40000800000 */
[----:B------:R-:W-:Y:S02]  /*dce0*/  ISETP.GE.AND P1, PT, R58, UR59, PT ;  /* 0x0000003b3a007c0c */ /* 0x000fe4000bf26270 */
[----:B------:R-:W-:Y:S01]  /*dcf0*/  SEL R52, R52, RZ, !P0 ;  /* 0x000000ff34347207 */ /* 0x000fe20004000000 */
[----:B------:R-:W-:Y:S01]  /*dd00*/  IMAD.X R55, R45, 0x1, R161, P3 ;  /* 0x000000012d377824 */ /* 0x000fe200018e06a1 */
[----:B------:R-:W-:Y:S01]  /*dd10*/  SEL R53, RZ, 0x4, P1 ;  /* 0x00000004ff357807 */ /* 0x000fe20000800000 */
[----:B------:R-:W4:Y:S01]  /*dd20*/  LDL R58, [R1+0x60] ;  /* 0x00006000013a7983 */ /* 0x000f220000100800 */
[----:B------:R-:W-:-:S02]  /*dd30*/  ISETP.NE.U32.AND P1, PT, R52, RZ, PT ;  /* 0x000000ff3400720c */ /* 0x000fc40003f25070 */
[----:B------:R-:W-:Y:S01]  /*dd40*/  SEL R53, R53, RZ, !P0 ;  /* 0x000000ff35357207 */ /* 0x000fe20004000000 */
[----:B------:R3:W-:Y:S03]  /*dd50*/  LDGSTS.E [R6+0xc00], [R54.64], P2 ;  /* 0x00c0000036067fae */ /* 0x0007e60009121860 */
[----:B------:R-:W-:Y:S02]  /*dd60*/  ISETP.NE.U32.AND P2, PT, R53, RZ, PT ;  /* 0x000000ff3500720c */ /* 0x000fe40003f45070 */
[----:B--2---:R-:W-:Y:S02]  /*dd70*/  IADD3 R52, P3, R56, R44, RZ ;  /* 0x0000002c38347210 */ /* 0x004fe40007f7e0ff */
[----:B------:R-:W-:-:S03]  /*dd80*/  LOP3.LUT R56, R2, 0x18, RZ, 0xfc, !PT ;  /* 0x0000001802387812 */ /* 0x000fc600078efcff */
[----:B------:R-:W-:Y:S01]  /*dd90*/  IMAD.X R53, R45, 0x1, R159, P3 ;  /* 0x000000012d357824 */ /* 0x000fe200018e069f */
[----:B---3--:R-:W-:-:S04]  /*dda0*/  IADD3 R54, P3, R57, R44, RZ ;  /* 0x0000002c39367210 */ /* 0x008fc80007f7e0ff */
[----:B------:R1:W-:Y:S01]  /*ddb0*/  LDGSTS.E [R6+0x1000], [R52.64], P1 ;  /* 0x0100000034067fae */ /* 0x0003e20008921860 */
[----:B------:R-:W-:Y:S02]  /*ddc0*/  ISETP.GE.AND P1, PT, R56, UR59, PT ;  /* 0x0000003b38007c0c */ /* 0x000fe4000bf26270 */
[C---:B------:R-:W-:Y:S01]  /*ddd0*/  LOP3.LUT R57, R2.reuse, 0x1c, RZ, 0xfc, !PT ;  /* 0x0000001c02397812 */ /* 0x040fe200078efcff */
[----:B------:R-:W-:Y:S01]  /*dde0*/  IMAD.X R55, R45, 0x1, R157, P3 ;  /* 0x000000012d377824 */ /* 0x000fe200018e069d */
[----:B------:R-:W-:-:S04]  /*ddf0*/  LOP3.LUT R56, R2, 0x20, RZ, 0xfc, !PT ;  /* 0x0000002002387812 */ /* 0x000fc800078efcff */
[----:B------:R2:W-:Y:S01]  /*de00*/  LDGSTS.E [R6+0x1400], [R54.64], P2 ;  /* 0x0140000036067fae */ /* 0x0005e20009121860 */
[----:B-1----:R-:W-:Y:S02]  /*de10*/  SEL R52, RZ, 0x4, P1 ;  /* 0x00000004ff347807 */ /* 0x002fe40000800000 */
[----:B------:R-:W-:Y:S02]  /*de20*/  ISETP.GE.AND P1, PT, R57, UR59, PT ;  /* 0x0000003b39007c0c */ /* 0x000fe4000bf26270 */
[----:B------:R-:W-:Y:S02]  /*de30*/  SEL R52, R52, RZ, !P0 ;  /* 0x000000ff34347207 */ /* 0x000fe40004000000 */
[----:B------:R-:W-:Y:S02]  /*de40*/  SEL R53, RZ, 0x4, P1 ;  /* 0x00000004ff357807 */ /* 0x000fe40000800000 */
[----:B------:R-:W-:Y:S02]  /*de50*/  ISETP.NE.U32.AND P3, PT, R52, RZ, PT ;  /* 0x000000ff3400720c */ /* 0x000fe40003f65070 */
[----:B------:R-:W-:-:S02]  /*de60*/  ISETP.GE.AND P1, PT, R56, UR59, PT ;  /* 0x0000003b38007c0c */ /* 0x000fc4000bf26270 */
[----:B------:R-:W-:Y:S02]  /*de70*/  SEL R53, R53, RZ, !P0 ;  /* 0x000000ff35357207 */ /* 0x000fe40004000000 */
[----:B--2---:R-:W-:Y:S02]  /*de80*/  SEL R54, RZ, 0x4, P1 ;  /* 0x00000004ff367807 */ /* 0x004fe40000800000 */
[----:B------:R-:W-:Y:S01]  /*de90*/  ISETP.NE.U32.AND P4, PT, R53, RZ, PT ;  /* 0x000000ff3500720c */ /* 0x000fe20003f85070 */
[----:B------:R-:W-:Y:S01]  /*dea0*/  IMAD.WIDE R52, R172, 0x4, R44 ;  /* 0x00000004ac347825 */ /* 0x000fe200078e022c */
[----:B------:R-:W-:Y:S02]  /*deb0*/  LOP3.LUT R56, R2, 0x24, RZ, 0xfc, !PT ;  /* 0x0000002402387812 */ /* 0x000fe400078efcff */
[----:B------:R-:W-:Y:S02]  /*dec0*/  SEL R54, R54, RZ, !P0 ;  /* 0x000000ff36367207 */ /* 0x000fe40004000000 */
[----:B------:R-:W-:Y:S01]  /*ded0*/  ISETP.GE.AND P2, PT, R56, UR59, PT ;  /* 0x0000003b38007c0c */ /* 0x000fe2000bf46270 */
[----:B------:R1:W-:Y:S01]  /*dee0*/  LDGSTS.E [R6+0x1800], [R52.64], P3 ;  /* 0x0180000034067fae */ /* 0x0003e20009921860 */
[----:B------:R-:W-:-:S02]  /*def0*/  LOP3.LUT R56, R2, 0x28, RZ, 0xfc, !PT ;  /* 0x0000002802387812 */ /* 0x000fc400078efcff */
[----:B------:R-:W-:Y:S02]  /*df00*/  ISETP.NE.U32.AND P1, PT, R54, RZ, PT ;  /* 0x000000ff3600720c */ /* 0x000fe40003f25070 */
[----:B------:R-:W-:Y:S02]  /*df10*/  SEL R54, RZ, 0x4, P2 ;  /* 0x00000004ff367807 */ /* 0x000fe40001000000 */
[----:B------:R-:W-:Y:S01]  /*df20*/  ISETP.GE.AND P2, PT, R56, UR59, PT ;  /* 0x0000003b38007c0c */ /* 0x000fe2000bf46270 */
[----:B-1----:R-:W-:Y:S01]  /*df30*/  IMAD.WIDE R52, R174, 0x4, R44 ;  /* 0x00000004ae347825 */ /* 0x002fe200078e022c */
[----:B------:R-:W-:-:S04]  /*df40*/  SEL R54, R54, RZ, !P0 ;  /* 0x000000ff36367207 */ /* 0x000fc80004000000 */
[----:B------:R1:W-:Y:S01]  /*df50*/  LDGSTS.E [R6+0x1c00], [R52.64], P4 ;  /* 0x01c0000034067fae */ /* 0x0003e2000a121860 */
[----:B------:R-:W-:Y:S02]  /*df60*/  ISETP.NE.U32.AND P4, PT, R54, RZ, PT ;  /* 0x000000ff3600720c */ /* 0x000fe40003f85070 */
[----:B------:R-:W-:Y:S02]  /*df70*/  LOP3.LUT R56, R2, 0x2c, RZ, 0xfc, !PT ;  /* 0x0000002c02387812 */ /* 0x000fe400078efcff */
[----:B-1----:R-:W-:-:S04]  /*df80*/  SEL R52, RZ, 0x4, P2 ;  /* 0x00000004ff347807 */ /* 0x002fc80001000000 */
[----:B------:R-:W-:Y:S01]  /*df90*/  SEL R54, R52, RZ, !P0 ;  /* 0x000000ff34367207 */ /* 0x000fe20004000000 */
[----:B------:R-:W-:Y:S01]  /*dfa0*/  IMAD.WIDE R52, R176, 0x4, R44 ;  /* 0x00000004b0347825 */ /* 0x000fe200078e022c */
[----:B------:R-:W-:Y:S02]  /*dfb0*/  ISETP.GE.AND P3, PT, R56, UR59, PT ;  /* 0x0000003b38007c0c */ /* 0x000fe4000bf66270 */
[----:B------:R-:W-:Y:S02]  /*dfc0*/  LOP3.LUT R56, R2, 0x30, RZ, 0xfc, !PT ;  /* 0x0000003002387812 */ /* 0x000fe400078efcff */
[----:B------:R1:W-:Y:S01]  /*dfd0*/  LDGSTS.E [R6+0x2000], [R52.64], P1 ;  /* 0x0200000034067fae */ /* 0x0003e20008921860 */
[----:B------:R-:W-:Y:S02]  /*dfe0*/  ISETP.NE.U32.AND P2, PT, R54, RZ, PT ;  /* 0x000000ff3600720c */ /* 0x000fe40003f45070 */
[----:B------:R-:W-:Y:S02]  /*dff0*/  SEL R54, RZ, 0x4, P3 ;  /* 0x00000004ff367807 */ /* 0x000fe40001800000 */
[----:B------:R-:W-:-:S02]  /*e000*/  ISETP.GE.AND P1, PT, R56, UR59, PT ;  /* 0x0000003b38007c0c */ /* 0x000fc4000bf26270 */
[----:B------:R-:W-:Y:S01]  /*e010*/  SEL R54, R54, RZ, !P0 ;  /* 0x000000ff36367207 */ /* 0x000fe20004000000 */
[----:B-1----:R-:W-:-:S05]  /*e020*/  IMAD.WIDE R52, R178, 0x4, R44 ;  /* 0x00000004b2347825 */ /* 0x002fca00078e022c */
        /* <DEDUP_REMOVED lines=118> */
[----:B------:R-:W-:-:S04]  /*e790*/  LOP3.LUT R55, R2, 0x78, RZ, 0xfc, !PT ;  /* 0x0000007802377812 */ /* 0x000fc800078efcff */
[----:B------:R1:W-:Y:S01]  /*e7a0*/  LDGSTS.E [R6+0x6800], [R52.64], P2 ;  /* 0x0680000034067fae */ /* 0x0003e20009121860 */
[----:B------:R-:W-:Y:S02]  /*e7b0*/  ISETP.GE.AND P2, PT, R56, UR59, PT ;  /* 0x0000003b38007c0c */ /* 0x000fe4000bf46270 */
[----:B------:R-:W-:Y:S02]  /*e7c0*/  ISETP.GE.AND P3, PT, R55, UR59, PT ;  /* 0x0000003b37007c0c */ /* 0x000fe4000bf66270 */
[----:B------:R-:W-:Y:S01]  /*e7d0*/  LOP3.LUT R55, R2, 0x7c, RZ, 0xfc, !PT ;  /* 0x0000007c02377812 */ /* 0x000fe200078efcff */
[----:B-1----:R-:W-:Y:S01]  /*e7e0*/  IMAD.WIDE R52, R214, 0x4, R44 ;  /* 0x00000004d6347825 */ /* 0x002fe200078e022c */
[----:B------:R-:W-:-:S04]  /*e7f0*/  ISETP.NE.U32.AND P1, PT, R54, RZ, PT ;  /* 0x000000ff3600720c */ /* 0x000fc80003f25070 */
[----:B------:R1:W-:Y:S02]  /*e800*/  LDGSTS.E [R6+0x6c00], [R52.64], P4 ;  /* 0x06c0000034067fae */ /* 0x0003e4000a121860 */
[----:B-1----:R-:W-:Y:S02]  /*e810*/  SEL R52, RZ, 0x4, P2 ;  /* 0x00000004ff347807 */ /* 0x002fe40001000000 */
[----:B------:R-:W-:Y:S02]  /*e820*/  SEL R53, RZ, 0x4, P3 ;  /* 0x00000004ff357807 */ /* 0x000fe40001800000 */
[----:B------:R-:W-:Y:S02]  /*e830*/  ISETP.GE.AND P2, PT, R55, UR59, PT ;  /* 0x0000003b37007c0c */ /* 0x000fe4000bf46270 */
[----:B------:R-:W-:Y:S02]  /*e840*/  SEL R52, R52, RZ, !P0 ;  /* 0x000000ff34347207 */ /* 0x000fe40004000000 */
[----:B------:R-:W-:-:S02]  /*e850*/  SEL R53, R53, RZ, !P0 ;  /* 0x000000ff35357207 */ /* 0x000fc40004000000 */
[----:B------:R-:W-:Y:S02]  /*e860*/  SEL R54, RZ, 0x4, P2 ;  /* 0x00000004ff367807 */ /* 0x000fe40001000000 */
[----:B------:R-:W-:Y:S02]  /*e870*/  ISETP.NE.U32.AND P2, PT, R52, RZ, PT ;  /* 0x000000ff3400720c */ /* 0x000fe40003f45070 */
[----:B------:R-:W-:Y:S01]  /*e880*/  ISETP.NE.U32.AND P3, PT, R53, RZ, PT ;  /* 0x000000ff3500720c */ /* 0x000fe20003f65070 */
[----:B------:R-:W-:Y:S01]  /*e890*/  IMAD.WIDE R52, R216, 0x4, R44 ;  /* 0x00000004d8347825 */ /* 0x000fe200078e022c */
[----:B------:R-:W-:-:S04]  /*e8a0*/  SEL R54, R54, RZ, !P0 ;  /* 0x000000ff36367207 */ /* 0x000fc80004000000 */
[----:B------:R-:W-:Y:S01]  /*e8b0*/  ISETP.NE.U32.AND P4, PT, R54, RZ, PT ;  /* 0x000000ff3600720c */ /* 0x000fe20003f85070 */
[----:B------:R1:W-:Y:S01]  /*e8c0*/  LDGSTS.E [R6+0x7000], [R52.64], P1 ;  /* 0x0700000034067fae */ /* 0x0003e20008921860 */
[----:B------:R-:W-:Y:S01]  /*e8d0*/  LOP3.LUT R57, R2, 0x2, RZ, 0xfc, !PT ;  /* 0x0000000202397812 */ /* 0x000fe200078efcff */
[----:B------:R-:W-:Y:S01]  /*e8e0*/  IMAD.WIDE R54, R220, 0x4, R44 ;  /* 0x00000004dc367825 */ /* 0x000fe200078e022c */
[----:B------:R-:W-:-:S03]  /*e8f0*/  LOP3.LUT R56, R2, 0x6, RZ, 0xfc, !PT ;  /* 0x0000000602387812 */ /* 0x000fc600078efcff */
[----:B-1----:R-:W-:Y:S01]  /*e900*/  IMAD.WIDE R52, R218, 0x4, R44 ;  /* 0x00000004da347825 */ /* 0x002fe200078e022c */
[----:B------:R-:W-:-:S04]  /*e910*/  ISETP.GE.AND P1, PT, R57, UR59, PT ;  /* 0x0000003b39007c0c */ /* 0x000fc8000bf26270 */
[----:B------:R1:W-:Y:S01]  /*e920*/  LDGSTS.E [R6+0x7400], [R52.64], P2 ;  /* 0x0740000034067fae */ /* 0x0003e20009121860 */
[----:B------:R-:W-:-:S03]  /*e930*/  IMAD R61, R2, c[0x0][0x188], RZ ;  /* 0x00006200023d7a24 */ /* 0x000fc600078e02ff */
[----:B------:R2:W-:Y:S01]  /*e940*/  LDGSTS.E [R6+0x7800], [R54.64], P3 ;  /* 0x0780000036067fae */ /* 0x0005e20009921860 */
[----:B------:R-:W-:Y:S02]  /*e950*/  IMAD.MOV.U32 R57, RZ, RZ, c[0x0][0x188] ;  /* 0x00006200ff397624 */ /* 0x000fe400078e00ff */
[----:B-1----:R-:W-:-:S05]  /*e960*/  IMAD.WIDE R52, R222, 0x4, R44 ;  /* 0x00000004de347825 */ /* 0x002fca00078e022c */
[----:B------:R2:W-:Y:S01]  /*e970*/  LDGSTS.E [R6+0x7c00], [R52.64], P4 ;  /* 0x07c0000034067fae */ /* 0x0005e2000a121860 */
[----:B------:R-:W-:Y:S01]  /*e980*/  IMAD R57, R57, 0x2, R61 ;  /* 0x0000000239397824 */ /* 0x000fe200078e023d */
[----:B--2---:R-:W-:Y:S02]  /*e990*/  SEL R6, RZ, 0x4, P1 ;  /* 0x00000004ff067807 */ /* 0x004fe40000800000 */
[----:B------:R-:W-:Y:S02]  /*e9a0*/  ISETP.GE.AND P1, PT, R56, UR59, PT ;  /* 0x0000003b38007c0c */ /* 0x000fe4000bf26270 */
[----:B------:R-:W2:Y:S01]  /*e9b0*/  LDL R56, [R1+0x54] ;  /* 0x0000540001387983 */ /* 0x000ea20000100800 */
[----:B------:R-:W-:Y:S01]  /*e9c0*/  SEL R6, R6, RZ, !P0 ;  /* 0x000000ff06067207 */ /* 0x000fe20004000000 */
[----:B------:R-:W-:Y:S01]  /*e9d0*/  IMAD.SHL.U32 R57, R57, 0x4, RZ ;  /* 0x0000000439397824 */ /* 0x000fe200078e00ff */
[----:B------:R-:W-:Y:S02]  /*e9e0*/  SEL R52, RZ, 0x4, P1 ;  /* 0x00000004ff347807 */ /* 0x000fe40000800000 */
[----:B------:R-:W-:-:S02]  /*e9f0*/  ISETP.NE.U32.AND P1, PT, R6, RZ, PT ;  /* 0x000000ff0600720c */ /* 0x000fc40003f25070 */
[----:B------:R-:W-:Y:S02]  /*ea00*/  SEL R6, R52, RZ, !P0 ;  /* 0x000000ff34067207 */ /* 0x000fe40004000000 */
[----:B------:R-:W-:Y:S02]  /*ea10*/  IADD3 R52, P3, R57, R44, RZ ;  /* 0x0000002c39347210 */ /* 0x000fe40007f7e0ff */
[----:B------:R-:W3:Y:S01]  /*ea20*/  LDL R57, [R1+0x4c] ;  /* 0x00004c0001397983 */ /* 0x000ee20000100800 */
[----:B------:R-:W-:Y:S01]  /*ea30*/  ISETP.NE.U32.AND P2, PT, R6, RZ, PT ;  /* 0x000000ff0600720c */ /* 0x000fe20003f45070 */
[----:B------:R-:W-:Y:S02]  /*ea40*/  IMAD R6, R11, 0x8000, R250 ;  /* 0x000080000b067824 */ /* 0x000fe400078e02fa */
[----:B------:R-:W-:Y:S01]  /*ea50*/  IMAD.X R53, R45, 0x1, R166, P3 ;  /* 0x000000012d357824 */ /* 0x000fe200018e06a6 */
[----:B------:R-:W-:-:S04]  /*ea60*/  LOP3.LUT R61, R2, 0xa, RZ, 0xfc, !PT ;  /* 0x0000000a023d7812 */ /* 0x000fc800078efcff */
[----:B------:R1:W-:Y:S01]  /*ea70*/  LDGSTS.E [R6+0x200], [R52.64], P1 ;  /* 0x0020000034067fae */ /* 0x0003e20008921860 */
[----:B------:R-:W-:Y:S02]  /*ea80*/  ISETP.GE.AND P1, PT, R61, UR59, PT ;  /* 0x0000003b3d007c0c */ /* 0x000fe4000bf26270 */
[----:B----4-:R-:W-:Y:S02]  /*ea90*/  IADD3 R54, P3, R60, R44, RZ ;  /* 0x0000002c3c367210 */ /* 0x010fe40007f7e0ff */
[----:B------:R-:W-:Y:S02]  /*eaa0*/  LOP3.LUT R60, R2, 0xe, RZ, 0xfc, !PT ;  /* 0x0000000e023c7812 */ /* 0x000fe400078efcff */
[----:B-1----:R-:W-:Y:S02]  /*eab0*/  SEL R52, RZ, 0x4, P1 ;  /* 0x00000004ff347807 */ /* 0x002fe40000800000 */
[----:B------:R-:W-:Y:S02]  /*eac0*/  ISETP.GE.AND P1, PT, R60, UR59, PT ;  /* 0x0000003b3c007c0c */ /* 0x000fe4000bf26270 */
[----:B------:R-:W-:-:S02]  /*ead0*/  SEL R52, R52, RZ, !P0 ;  /* 0x000000ff34347207 */ /* 0x000fc40004000000 */
[----:B------:R-:W-:Y:S01]  /*eae0*/  SEL R53, RZ, 0x4, P1 ;  /* 0x00000004ff357807 */ /* 0x000fe20000800000 */
[----:B------:R-:W-:Y:S01]  /*eaf0*/  IMAD.X R55, R45, 0x1, R164, P3 ;  /* 0x000000012d377824 */ /* 0x000fe200018e06a4 */
[----:B------:R-:W-:Y:S02]  /*eb00*/  ISETP.NE.U32.AND P1, PT, R52, RZ, PT ;  /* 0x000000ff3400720c */ /* 0x000fe40003f25070 */
[----:B------:R-:W-:Y:S02]  /*eb10*/  SEL R53, R53, RZ, !P0 ;  /* 0x000000ff35357207 */ /* 0x000fe40004000000 */
[----:B------:R-:W-:Y:S01]  /*eb20*/  IADD3 R52, P3, R59, R44, RZ ;  /* 0x0000002c3b347210 */ /* 0x000fe20007f7e0ff */
[----:B------:R1:W-:Y:S01]  /*eb30*/  LDGSTS.E [R6+0x600], [R54.64], P2 ;  /* 0x0060000036067fae */ /* 0x0003e20009121860 */
[----:B------:R-:W-:-:S03]  /*eb40*/  ISETP.NE.U32.AND P2, PT, R53, RZ, PT ;  /* 0x000000ff3500720c */ /* 0x000fc60003f45070 */
[----:B------:R-:W-:Y:S01]  /*eb50*/  IMAD.X R53, R45, 0x1, R162, P3 ;  /* 0x000000012d357824 */ /* 0x000fe200018e06a2 */
[----:B------:R-:W-:-:S04]  /*eb60*/  LOP3.LUT R59, R2, 0x12, RZ, 0xfc, !PT ;  /* 0x00000012023b7812 */ /* 0x000fc800078efcff */
[----:B------:R4:W-:Y:S01]  /*eb70*/  LDGSTS.E [R6+0xa00], [R52.64], P1 ;  /* 0x00a0000034067fae */ /* 0x0009e20008921860 */
[----:B------:R-:W-:Y:S02]  /*eb80*/  ISETP.GE.AND P1, PT, R59, UR59, PT ;  /* 0x0000003b3b007c0c */ /* 0x000fe4000bf26270 */
[----:B-1----:R-:W-:Y:S02]  /*eb90*/  IADD3 R54, P3, R58, R44, RZ ;  /* 0x0000002c3a367210 */ /* 0x002fe40007f7e0ff */
[----:B------:R-:W-:Y:S02]  /*eba0*/  LOP3.LUT R58, R2, 0x16, RZ, 0xfc, !PT ;  /* 0x00000016023a7812 */ /* 0x000fe400078efcff */
[----:B----4-:R-:W-:Y:S02]  /*ebb0*/  SEL R52, RZ, 0x4, P1 ;  /* 0x00000004ff347807 */ /* 0x010fe40000800000 */
[----:B------:R-:W-:Y:S02]  /*ebc0*/  ISETP.GE.AND P1, PT, R58, UR59, PT ;  /* 0x0000003b3a007c0c */ /* 0x000fe4000bf26270 */
[----:B------:R-:W-:-:S02]  /*ebd0*/  SEL R52, R52, RZ, !P0 ;  /* 0x000000ff34347207 */ /* 0x000fc40004000000 */
[----:B------:R-:W-:Y:S01]  /*ebe0*/  SEL R53, RZ, 0x4, P1 ;  /* 0x00000004ff357807 */ /* 0x000fe20000800000 */
[----:B------:R-:W-:Y:S01]  /*ebf0*/  IMAD.X R55, R45, 0x1, R160, P3 ;  /* 0x000000012d377824 */ /* 0x000fe200018e06a0 */
[----:B------:R-:W-:Y:S02]  /*ec00*/  ISETP.NE.U32.AND P1, PT, R52, RZ, PT ;  /* 0x000000ff3400720c */ /* 0x000fe40003f25070 */
[----:B------:R-:W-:Y:S02]  /*ec10*/  SEL R53, R53, RZ, !P0 ;  /* 0x000000ff35357207 */ /* 0x000fe40004000000 */
[----:B------:R3:W-:Y:S02]  /*ec20*/  LDGSTS.E [R6+0xe00], [R54.64], P2 ;  /* 0x00e0000036067fae */ /* 0x0007e40009121860 */
[----:B------:R-:W-:Y:S02]  /*ec30*/  ISETP.NE.U32.AND P2, PT, R53, RZ, PT ;  /* 0x000000ff3500720c */ /* 0x000fe40003f45070 */
[----:B------:R-:W1:Y:S01]  /*ec40*/  S2R R224, SR_TID.X ;  /* 0x0000000000e07919 */ /* 0x000e620000002100 */
[----:B--2---:R-:W-:-:S02]  /*ec50*/  IADD3 R52, P3, R56, R44, RZ ;  /* 0x0000002c38347210 */ /* 0x004fc40007f7e0ff */
[----:B------:R-:W-:-:S03]  /*ec60*/  LOP3.LUT R56, R2, 0x1a, RZ, 0xfc, !PT ;  /* 0x0000001a02387812 */ /* 0x000fc600078efcff */
[----:B------:R-:W-:-:S05]  /*ec70*/  IMAD.X R53, R45, 0x1, R158, P3 ;  /* 0x000000012d357824 */ /* 0x000fca00018e069e */
[----:B------:R2:W-:Y:S01]  /*ec80*/  LDGSTS.E [R6+0x1200], [R52.64], P1 ;  /* 0x0120000034067fae */ /* 0x0005e20008921860 */
[----:B------:R-:W-:Y:S02]  /*ec90*/  ISETP.GE.AND P1, PT, R56, UR59, PT ;  /* 0x0000003b38007c0c */ /* 0x000fe4000bf26270 */
[----:B---3--:R-:W-:Y:S02]  /*eca0*/  IADD3 R54, P3, R57, R44, RZ ;  /* 0x0000002c39367210 */ /* 0x008fe40007f7e0ff */
[----:B------:R-:W-:Y:S02]  /*ecb0*/  LOP3.LUT R57, R2, 0x1e, RZ, 0xfc, !PT ;  /* 0x0000001e02397812 */ /* 0x000fe400078efcff */
[----:B--2---:R-:W-:Y:S02]  /*ecc0*/  SEL R52, RZ, 0x4, P1 ;  /* 0x00000004ff347807 */ /* 0x004fe40000800000 */
[----:B------:R-:W-:Y:S02]  /*ecd0*/  ISETP.GE.AND P1, PT, R57, UR59, PT ;  /* 0x0000003b39007c0c */ /* 0x000fe4000bf26270 */
[----:B------:R-:W-:Y:S01]  /*ece0*/  SEL R52, R52, RZ, !P0 ;  /* 0x000000ff34347207 */ /* 0x000fe20004000000 */
[----:B------:R-:W-:Y:S01]  /*ecf0*/  IMAD.X R55, R45, 0x1, R156, P3 ;  /* 0x000000012d377824 */ /* 0x000fe200018e069c */
[----:B------:R-:W-:-:S02]  /*ed00*/  LOP3.LUT R56, R2, 0x22, RZ, 0xfc, !PT ;  /* 0x0000002202387812 */ /* 0x000fc400078efcff */
[----:B------:R-:W-:Y:S02]  /*ed10*/  SEL R53, RZ, 0x4, P1 ;  /* 0x00000004ff357807 */ /* 0x000fe40000800000 */
[----:B------:R-:W-:Y:S01]  /*ed20*/  ISETP.NE.U32.AND P3, PT, R52, RZ, PT ;  /* 0x000000ff3400720c */ /* 0x000fe20003f65070 */
[----:B------:R2:W-:Y:S01]  /*ed30*/  LDGSTS.E [R6+0x1600], [R54.64], P2 ;  /* 0x0160000036067fae */ /* 0x0005e20009121860 */
[----:B------:R-:W-:Y:S02]  /*ed40*/  ISETP.GE.AND P1, PT, R56, UR59, PT ;  /* 0x0000003b38007c0c */ /* 0x000fe4000bf26270 */
[----:B------:R-:W-:Y:S02]  /*ed50*/  SEL R53, R53, RZ, !P0 ;  /* 0x000000ff35357207 */ /* 0x000fe40004000000 */
[----:B------:R-:W-:Y:S02]  /*ed60*/  LOP3.LUT R56, R2, 0x26, RZ, 0xfc, !PT ;  /* 0x0000002602387812 */ /* 0x000fe400078efcff */
[----:B------:R-:W-:Y:S01]  /*ed70*/  ISETP.NE.U32.AND P4, PT, R53, RZ, PT ;  /* 0x000000ff3500720c */ /* 0x000fe20003f85070 */
[----:B------:R-:W-:Y:S01]  /*ed80*/  IMAD.WIDE R52, R173, 0x4, R44 ;  /* 0x00000004ad347825 */ /* 0x000fe200078e022c */
[----:B--2---:R-:W-:-:S04]  /*ed90*/  SEL R54, RZ, 0x4, P1 ;  /* 0x00000004ff367807 */ /* 0x004fc80000800000 */
[----:B------:R2:W-:Y:S01]  /*eda0*/  LDGSTS.E [R6+0x1a00], [R52.64], P3 ;  /* 0x01a0000034067fae */ /* 0x0005e20009921860 */
[----:B------:R-:W-:Y:S02]  /*edb0*/  ISETP.GE.AND P2, PT, R56, UR59, PT ;  /* 0x0000003b38007c0c */ /* 0x000fe4000bf46270 */
[----:B------:R-:W-:Y:S02]  /*edc0*/  SEL R54, R54, RZ, !P0 ;  /* 0x000000ff36367207 */ /* 0x000fe40004000000 */
[----:B------:R-:W-:Y:S02]  /*edd0*/  LOP3.LUT R56, R2, 0x2a, RZ, 0xfc, !PT ;  /* 0x0000002a02387812 */ /* 0x000fe400078efcff */
[----:B------:R-:W-:Y:S02]  /*ede0*/  ISETP.NE.U32.AND P1, PT, R54, RZ, PT ;  /* 0x000000ff3600720c */ /* 0x000fe40003f25070 */
[----:B------:R-:W-:Y:S01]  /*edf0*/  SEL R54, RZ, 0x4, P2 ;  /* 0x00000004ff367807 */ /* 0x000fe20001000000 */
[----:B--2---:R-:W-:Y:S01]  /*ee00*/  IMAD.WIDE R52, R175, 0x4, R44 ;  /* 0x00000004af347825 */ /* 0x004fe200078e022c */
[----:B------:R-:W-:-:S02]  /*ee10*/  ISETP.GE.AND P2, PT, R56, UR59, PT ;  /* 0x0000003b38007c0c */ /* 0x000fc4000bf46270 */
[----:B------:R-:W-:Y:S02]  /*ee20*/  SEL R54, R54, RZ, !P0 ;  /* 0x000000ff36367207 */ /* 0x000fe40004000000 */
[----:B------:R2:W-:Y:S01]  /*ee30*/  LDGSTS.E [R6+0x1e00], [R52.64], P4 ;  /* 0x01e0000034067fae */ /* 0x0005e2000a121860 */
[----:B------:R-:W-:Y:S02]  /*ee40*/  LOP3.LUT R56, R2, 0x2e, RZ, 0xfc, !PT ;  /* 0x0000002e02387812 */ /* 0x000fe400078efcff */
[----:B------:R-:W-:Y:S02]  /*ee50*/  ISETP.NE.U32.AND P4, PT, R54, RZ, PT ;  /* 0x000000ff3600720c */ /* 0x000fe40003f85070 */
[----:B--2---:R-:W-:-:S04]  /*ee60*/  SEL R52, RZ, 0x4, P2 ;  /* 0x00000004ff347807 */ /* 0x004fc80001000000 */
        /* <DEDUP_REMOVED lines=9> */
[----:B--2---:R-:W-:-:S05]  /*ef00*/  IMAD.WIDE R52, R179, 0x4, R44 ;  /* 0x00000004b3347825 */ /* 0x004fca00078e022c */
[----:B------:R2:W-:Y:S01]  /*ef10*/  LDGSTS.E [R6+0x2600], [R52.64], P4 ;  /* 0x0260000034067fae */ /* 0x0005e2000a121860 */
[----:B------:R-:W-:Y:S02]  /*ef20*/  ISETP.NE.U32.AND P4, PT, R54, RZ, PT ;  /* 0x000000ff3600720c */ /* 0x000fe40003f85070 */
[----:B------:R-:W-:Y:S02]  /*ef30*/  LOP3.LUT R55, R2, 0x36, RZ, 0xfc, !PT ;  /* 0x0000003602377812 */ /* 0x000fe400078efcff */
        /* <DEDUP_REMOVED lines=130> */
[----:B-1----:R-:W-:Y:S02]  /*f760*/  LOP3.LUT R55, R224, 0x7f, RZ, 0xc0, !PT ;  /* 0x0000007fe0377812 */ /* 0x002fe400078ec0ff */
[----:B------:R1:W-:Y:S01]  /*f770*/  LDGSTS.E [R6+0x7200], [R52.64], P1 ;  /* 0x0720000034067fae */ /* 0x0003e20008921860 */
[----:B------:R-:W-:Y:S02]  /*f780*/  ISETP.NE.U32.AND P2, PT, R54, RZ, PT ;  /* 0x000000ff3600720c */ /* 0x000fe40003f45070 */
[----:B------:R-:W-:Y:S02]  /*f790*/  SEL R54, RZ, 0x4, P3 ;  /* 0x00000004ff367807 */ /* 0x000fe40001800000 */
[----:B------:R-:W-:-:S02]  /*f7a0*/  ISETP.GE.AND P1, PT, R55, UR59, PT ;  /* 0x0000003b37007c0c */ /* 0x000fc4000bf26270 */
[----:B------:R-:W-:Y:S01]  /*f7b0*/  SEL R54, R54, RZ, !P0 ;  /* 0x000000ff36367207 */ /* 0x000fe20004000000 */
[----:B-1----:R-:W-:-:S05]  /*f7c0*/  IMAD.WIDE R52, R219, 0x4, R44 ;  /* 0x00000004db347825 */ /* 0x002fca00078e022c */
[----:B------:R1:W-:Y:S02]  /*f7d0*/  LDGSTS.E [R6+0x7600], [R52.64], P4 ;  /* 0x0760000034067fae */ /* 0x0003e4000a121860 */
[----:B-1----:R-:W-:Y:S02]  /*f7e0*/  SEL R52, RZ, 0x4, P1 ;  /* 0x00000004ff347807 */ /* 0x002fe40000800000 */
[----:B------:R-:W-:Y:S02]  /*f7f0*/  ISETP.NE.U32.AND P1, PT, R54, RZ, PT ;  /* 0x000000ff3600720c */ /* 0x000fe40003f25070 */
[----:B------:R-:W-:Y:S01]  /*f800*/  SEL R54, R52, RZ, !P0 ;  /* 0x000000ff34367207 */ /* 0x000fe20004000000 */
[----:B------:R-:W-:-:S03]  /*f810*/  IMAD.WIDE R52, R221, 0x4, R44 ;  /* 0x00000004dd347825 */ /* 0x000fc600078e022c */
[----:B------:R-:W-:Y:S02]  /*f820*/  ISETP.NE.U32.AND P0, PT, R54, RZ, PT ;  /* 0x000000ff3600720c */ /* 0x000fe40003f05070 */
[----:B------:R1:W-:Y:S01]  /*f830*/  LDGSTS.E [R6+0x7a00], [R52.64], P2 ;  /* 0x07a0000034067fae */ /* 0x0003e20009121860 */
[----:B------:R-:W-:-:S05]  /*f840*/  IADD3 R54, P2, R4, R147, RZ ;  /* 0x0000009304367210 */ /* 0x000fca0007f5e0ff */
[----:B------:R-:W-:Y:S02]  /*f850*/  IMAD.X R55, R146, 0x1, R8, P2 ;  /* 0x0000000192377824 */ /* 0x000fe400010e0608 */
[----:B-1----:R-:W-:-:S05]  /*f860*/  IMAD.WIDE R52, R223, 0x4, R44 ;  /* 0x00000004df347825 */ /* 0x002fca00078e022c */
[----:B------:R1:W-:Y:S04]  /*f870*/  LDGSTS.E [R6+0x7e00], [R52.64], P1 ;  /* 0x07e0000034067fae */ /* 0x0003e80008921860 */
[----:B------:R-:W0:Y:S01]  /*f880*/  LDGDEPBAR ;  /* 0x00000000000079af */ /* 0x000e220000000000 */
[----:B-1----:R-:W-:Y:S01]  /*f890*/  IMAD R6, R11, 0x8000, R251 ;  /* 0x000080000b067824 */ /* 0x002fe200078e02fb */
[----:B------:R-:W-:-:S04]  /*f8a0*/  IADD3 R52, P1, R4, UR38, RZ ;  /* 0x0000002604347c10 */ /* 0x000fc8000ff3e0ff */
[----:B------:R1:W-:Y:S01]  /*f8b0*/  LDGSTS.E [R6+0x10000], [R54.64], P0 ;  /* 0x1000000036067fae */ /* 0x0003e20008121860 */
[----:B------:R-:W-:-:S05]  /*f8c0*/  IADD3.X R53, R8, UR10, RZ, P1, !PT ;  /* 0x0000000a08357c10 */ /* 0x000fca0008ffe4ff */
[----:B------:R2:W-:Y:S01]  /*f8d0*/  LDGSTS.E [R6+0x11000], [R52.64], P0 ;  /* 0x1100000034067fae */ /* 0x0005e20008121860 */
[----:B-1----:R-:W-:-:S04]  /*f8e0*/  IADD3 R54, P1, R4, UR46, RZ ;  /* 0x0000002e04367c10 */ /* 0x002fc8000ff3e0ff */
[----:B------:R-:W-:Y:S02]  /*f8f0*/  IADD3.X R55, R8, UR18, RZ, P1, !PT ;  /* 0x0000001208377c10 */ /* 0x000fe40008ffe4ff */
[----:B--2---:R-:W-:-:S03]  /*f900*/  IADD3 R52, P1, R4, UR54, RZ ;  /* 0x0000003604347c10 */ /* 0x004fc6000ff3e0ff */
[----:B------:R1:W-:Y:S01]  /*f910*/  LDGSTS.E [R6+0x12000], [R54.64], P0 ;  /* 0x1200000036067fae */ /* 0x0003e20008121860 */
[----:B------:R-:W-:-:S05]  /*f920*/  IADD3.X R53, R8, UR26, RZ, P1, !PT ;  /* 0x0000001a08357c10 */ /* 0x000fca0008ffe4ff */
[----:B------:R2:W-:Y:S01]  /*f930*/  LDGSTS.E [R6+0x13000], [R52.64], P0 ;  /* 0x1300000034067fae */ /* 0x0005e20008121860 */
[----:B-1----:R-:W-:-:S05]  /*f940*/  IADD3 R54, P1, R4, R137, RZ ;  /* 0x0000008904367210 */ /* 0x002fca0007f3e0ff */
[----:B------:R-:W-:Y:S01]  /*f950*/  IMAD.X R55, R136, 0x1, R8, P1 ;  /* 0x0000000188377824 */ /* 0x000fe200008e0608 */
[----:B--2---:R-:W-:-:S04]  /*f960*/  IADD3 R52, P1, R4, R121, RZ ;  /* 0x0000007904347210 */ /* 0x004fc80007f3e0ff */
[----:B------:R1:W-:Y:S01]  /*f970*/  LDGSTS.E [R6+0x14000], [R54.64], P0 ;  /* 0x1400000036067fae */ /* 0x0003e20008121860 */
[----:B------:R-:W-:-:S05]  /*f980*/  IMAD.X R53, R120, 0x1, R8, P1 ;  /* 0x0000000178357824 */ /* 0x000fca00008e0608 */
[----:B------:R2:W-:Y:S01]  /*f990*/  LDGSTS.E [R6+0x15000], [R52.64], P0 ;  /* 0x1500000034067fae */ /* 0x0005e20008121860 */
[----:B-1----:R-:W-:-:S05]  /*f9a0*/  IADD3 R54, P1, R4, R34, RZ ;  /* 0x0000002204367210 */ /* 0x002fca0007f3e0ff */
[--C-:B------:R-:W-:Y:S01]  /*f9b0*/  IMAD.X R55, R43, 0x1, R8.reuse, P1 ;  /* 0x000000012b377824 */ /* 0x100fe200008e0608 */
[----:B--2---:R-:W-:Y:S02]  /*f9c0*/  IADD3 R52, P1, R4, R18, RZ ;  /* 0x0000001204347210 */ /* 0x004fe40007f3e0ff */
[----:B------:R-:W-:Y:S02]  /*f9d0*/  LOP3.LUT R56, R251, 0x10, RZ, 0x3c, !PT ;  /* 0x00000010fb387812 */ /* 0x000fe400078e3cff */
[----:B------:R1:W-:Y:S01]  /*f9e0*/  LDGSTS.E [R6+0x16000], [R54.64], P0 ;  /* 0x1600000036067fae */ /* 0x0003e20008121860 */
[----:B------:R-:W-:-:S05]  /*f9f0*/  IMAD.X R53, R35, 0x1, R8, P1 ;  /* 0x0000000123357824 */ /* 0x000fca00008e0608 */
[----:B------:R2:W-:Y:S01]  /*fa00*/  LDGSTS.E [R6+0x17000], [R52.64], P0 ;  /* 0x1700000034067fae */ /* 0x0005e20008121860 */
[----:B-1----:R-:W-:-:S05]  /*fa10*/  IADD3 R54, P1, R4, R145, RZ ;  /* 0x0000009104367210 */ /* 0x002fca0007f3e0ff */
[----:B------:R-:W-:Y:S01]  /*fa20*/  IMAD.X R55, R144, 0x1, R8, P1 ;  /* 0x0000000190377824 */ /* 0x000fe200008e0608 */
[----:B--2---:R-:W-:Y:S01]  /*fa30*/  IADD3 R52, P1, R4, UR39, RZ ;  /* 0x0000002704347c10 */ /* 0x004fe2000ff3e0ff */
[----:B------:R-:W-:-:S03]  /*fa40*/  IMAD R6, R11, 0x8000, R56 ;  /* 0x000080000b067824 */ /* 0x000fc600078e0238 */
[----:B------:R-:W-:Y:S02]  /*fa50*/  IADD3.X R53, R8, UR11, RZ, P1, !PT ;  /* 0x0000000b08357c10 */ /* 0x000fe40008ffe4ff */
[----:B------:R1:W-:Y:S04]  /*fa60*/  LDGSTS.E [R6+0x10200], [R54.64], P0 ;  /* 0x1020000036067fae */ /* 0x0003e80008121860 */
        /* <DEDUP_REMOVED lines=20> */
[----:B-1----:R-:W-:-:S04]  /*fbb0*/  IADD3 R54, P1, R4, UR7, RZ ;  /* 0x0000000704367c10 */ /* 0x002fc8000ff3e0ff */
[----:B------:R-:W-:Y:S01]  /*fbc0*/  IADD3.X R55, R8, UR4, RZ, P1, !PT ;  /* 0x0000000408377c10 */ /* 0x000fe20008ffe4ff */
[----:B--2---:R-:W-:Y:S01]  /*fbd0*/  IMAD R6, R11, 0x8000, R56 ;  /* 0x000080000b067824 */ /* 0x004fe200078e0238 */
        /* <DEDUP_REMOVED lines=43> */
[----:B------:R-:W-:Y:S01]  /*fe90*/  IMAD.X R55, R40, 0x1, R8, P1 ;  /* 0x0000000128377824 */ /* 0x000fe200008e0608 */
[----:B--2---:R-:W-:-:S04]  /*fea0*/  IADD3 R52, P1, R4, R16, RZ ;  /* 0x0000001004347210 */ /* 0x004fc80007f3e0ff */
[----:B------:R1:W-:Y:S01]  /*feb0*/  LDGSTS.E [R6+0x16600], [R54.64], P0 ;  /* 0x1660000036067fae */ /* 0x0003e20008121860 */
[----:B------:R-:W-:-:S05]  /*fec0*/  IMAD.X R53, R29, 0x1, R8, P1 ;  /* 0x000000011d357824 */ /* 0x000fca00008e0608 */
[----:B------:R2:W-:Y:S02]  /*fed0*/  LDGSTS.E [R6+0x17600], [R52.64], P0 ;  /* 0x1760000034067fae */ /* 0x0005e40008121860 */
[----:B--2---:R-:W-:Y:S01]  /*fee0*/  IADD3 R52, P4, R4, UR53, RZ ;  /* 0x0000003504347c10 */ /* 0x004fe2000ff9e0ff */
[----:B------:R-:W-:-:S03]  /*fef0*/  UIADD3 UR53, UP2, UR53, UR60, URZ ;  /* 0x0000003c35357290 */ /* 0x000fc6000ff5e03f */
[----:B------:R-:W-:Y:S01]  /*ff00*/  IADD3.X R53, R8, UR25, RZ, P4, !PT ;  /* 0x0000001908357c10 */ /* 0x000fe2000a7fe4ff */
[----:B------:R-:W-:Y:S02]  /*ff10*/  UIADD3.X UR25, UR25, UR61, URZ, UP2, !UPT ;  /* 0x0000003d19197290 */ /* 0x000fe400097fe43f */
[----:B------:R-:W-:-:S04]  /*ff20*/  UIADD3 UR46, UP2, UR46, UR60, URZ ;  /* 0x0000003c2e2e7290 */ /* 0x000fc8000ff5e03f */
[----:B------:R-:W-:Y:S02]  /*ff30*/  UIADD3.X UR18, UR18, UR61, URZ, UP2, !UPT ;  /* 0x0000003d12127290 */ /* 0x000fe400097fe43f */
[----:B------:R-:W-:-:S04]  /*ff40*/  UIADD3 UR39, UP2, UR39, UR60, URZ ;  /* 0x0000003c27277290 */ /* 0x000fc8000ff5e03f */
[----:B------:R-:W-:Y:S02]  /*ff50*/  UIADD3.X UR11, UR11, UR61, URZ, UP2, !UPT ;  /* 0x0000003d0b0b7290 */ /* 0x000fe400097fe43f */
[----:B------:R-:W-:Y:S01]  /*ff60*/  UIADD3 UR7, UP2, UR7, UR60, URZ ;  /* 0x0000003c07077290 */ /* 0x000fe2000ff5e03f */
[----:B-1----:R-:W-:-:S05]  /*ff70*/  IADD3 R54, P1, R4, UR34, RZ ;  /* 0x0000002204367c10 */ /* 0x002fca000ff3e0ff */
[----:B------:R-:W-:Y:S01]  /*ff80*/  IMAD.U32 R6, RZ, RZ, UR7 ;  /* 0x00000007ff067e24 */ /* 0x000fe2000f8e00ff */
[----:B------:R-:W-:-:S04]  /*ff90*/  IADD3.X R55, R8, UR6, RZ, P1, !PT ;  /* 0x0000000608377c10 */ /* 0x000fc80008ffe4ff */
[----:B------:R-:W1:Y:S01]  /*ffa0*/  R2UR UR7, R151 ;  /* 0x00000000970773c2 */ /* 0x000e6200000e0000 */
[----:B------:R-:W-:-:S04]  /*ffb0*/  IADD3 R68, P1, R4, UR58, RZ ;  /* 0x0000003a04447c10 */ /* 0x000fc8000ff3e0ff */
[----:B------:R-:W-:Y:S02]  /*ffc0*/  IADD3.X R69, R8, UR30, RZ, P1, !PT ;  /* 0x0000001e08457c10 */ /* 0x000fe40008ffe4ff */
[----:B------:R-:W-:Y:S02]  /*ffd0*/  IADD3 R100, P1, R4, UR50, RZ ;  /* 0x0000003204647c10 */ /* 0x000fe4000ff3e0ff */
[----:B------:R-:W-:Y:S02]  /*ffe0*/  LOP3.LUT R56, R251, 0x40, RZ, 0x3c, !PT ;  /* 0x00000040fb387812 */ /* 0x000fe400078e3cff */
[----:B------:R-:W-:Y:S02]  /*fff0*/  IADD3.X R101, R8, UR22, RZ, P1, !PT ;  /* 0x0000001608657c10 */ /* 0x000fe40008ffe4ff */
[----:B------:R-:W-:Y:S01]  /*10000*/  IADD3 R102, P1, R4, UR42, RZ ;  /* 0x0000002a04667c10 */ /* 0x000fe2000ff3e0ff */
[----:B------:R-:W-:-:S03]  /*10010*/  IMAD R104, R11, 0x8000, R56 ;  /* 0x000080000b687824 */ /* 0x000fc600078e0238 */
[----:B------:R-:W-:Y:S02]  /*10020*/  IADD3.X R103, R8, UR14, RZ, P1, !PT ;  /* 0x0000000e08677c10 */ /* 0x000fe40008ffe4ff */
[----:B------:R-:W-:Y:S01]  /*10030*/  IADD3 R98, P1, R4, UR35, RZ ;  /* 0x0000002304627c10 */ /* 0x000fe2000ff3e0ff */
[----:B------:R2:W-:Y:S04]  /*10040*/  LDGSTS.E [R104+0x10800], [R54.64], P0 ;  /* 0x1080000036687fae */ /* 0x0005e80008121860 */
[----:B------:R3:W-:Y:S01]  /*10050*/  LDGSTS.E [R104+0x11800], [R102.64], P0 ;  /* 0x1180000066687fae */ /* 0x0007e20008121860 */
[----:B-1----:R-:W-:-:S03]  /*10060*/  IADD3.X R99, R8, UR7, RZ, P1, !PT ;  /* 0x0000000708637c10 */ /* 0x002fc60008ffe4ff */
[----:B------:R3:W-:Y:S04]  /*10070*/  LDGSTS.E [R104+0x12800], [R100.64], P0 ;  /* 0x1280000064687fae */ /* 0x0007e80008121860 */
[----:B------:R1:W-:Y:S02]  /*10080*/  LDGSTS.E [R104+0x13800], [R68.64], P0 ;  /* 0x1380000044687fae */ /* 0x0003e40008121860 */
[----:B-1----:R-:W-:-:S05]  /*10090*/  IADD3 R68, P1, R4, R129, RZ ;  /* 0x0000008104447210 */ /* 0x002fca0007f3e0ff */
[----:B------:R-:W-:-:S05]  /*100a0*/  IMAD.X R69, R128, 0x1, R8, P1 ;  /* 0x0000000180457824 */ /* 0x000fca00008e0608 */
[----:B------:R1:W-:Y:S02]  /*100b0*/  LDGSTS.E [R104+0x14800], [R68.64], P0 ;  /* 0x1480000044687fae */ /* 0x0003e40008121860 */
[----:B-1----:R-:W-:-:S05]  /*100c0*/  IADD3 R68, P1, R4, R113, RZ ;  /* 0x0000007104447210 */ /* 0x002fca0007f3e0ff */
[----:B------:R-:W-:-:S05]  /*100d0*/  IMAD.X R69, R112, 0x1, R8, P1 ;  /* 0x0000000170457824 */ /* 0x000fca00008e0608 */
[----:B------:R1:W-:Y:S01]  /*100e0*/  LDGSTS.E [R104+0x15800], [R68.64], P0 ;  /* 0x1580000044687fae */ /* 0x0003e20008121860 */
[----:B------:R-:W-:Y:S01]  /*100f0*/  UIADD3.X UR4, UR4, UR61, URZ, UP2, !UPT ;  /* 0x0000003d04047290 */ /* 0x000fe200097fe43f */
[C---:B------:R-:W-:Y:S02]  /*10100*/  IADD3 R60, P2, R4.reuse, UR51, RZ ;  /* 0x00000033043c7c10 */ /* 0x040fe4000ff5e0ff */
[----:B-1----:R-:W-:-:S05]  /*10110*/  IADD3 R68, P1, R4, R26, RZ ;  /* 0x0000001a04447210 */ /* 0x002fca0007f3e0ff */
[----:B------:R-:W-:Y:S01]  /*10120*/  IMAD.X R69, R39, 0x1, R8, P1 ;  /* 0x0000000127457824 */ /* 0x000fe200008e0608 */
[----:B------:R-:W-:-:S04]  /*10130*/  LOP3.LUT R105, R251, 0x50, RZ, 0x3c, !PT ;  /* 0x00000050fb697812 */ /* 0x000fc800078e3cff */
[----:B------:R1:W-:Y:S01]  /*10140*/  LDGSTS.E [R104+0x16800], [R68.64], P0 ;  /* 0x1680000044687fae */ /* 0x0003e20008121860 */
[----:B------:R-:W-:Y:S01]  /*10150*/  IADD3.X R61, R8, UR23, RZ, P2, !PT ;  /* 0x00000017083d7c10 */ /* 0x000fe200097fe4ff */
[----:B------:R-:W-:Y:S01]  /*10160*/  IMAD.U32 R150, RZ, RZ, UR4 ;  /* 0x00000004ff967e24 */ /* 0x000fe2000f8e00ff */
[C---:B------:R-:W-:Y:S01]  /*10170*/  IADD3 R62, P2, R4.reuse, UR43, RZ ;  /* 0x0000002b043e7c10 */ /* 0x040fe2000ff5e0ff */
[----:B------:R4:W2:Y:S01]  /*10180*/  R2UR UR4, R5 ;  /* 0x00000000050473c2 */ /* 0x0008a200000e0000 */
[----:B-1----:R-:W-:Y:S01]  /*10190*/  IADD3 R68, P1, R4, R15, RZ ;  /* 0x0000000f04447210 */ /* 0x002fe20007f3e0ff */
[----:B----4-:R-:W-:Y:S01]  /*101a0*/  IMAD R5, R11, 0x8000, R105 ;  /* 0x000080000b057824 */ /* 0x010fe200078e0269 */
[----:B------:R-:W-:-:S03]  /*101b0*/  IADD3.X R63, R8, UR15, RZ, P2, !PT ;  /* 0x0000000f083f7c10 */ /* 0x000fc600097fe4ff */
[----:B------:R-:W-:-:S05]  /*101c0*/  IMAD.X R69, R27, 0x1, R8, P1 ;  /* 0x000000011b457824 */ /* 0x000fca00008e0608 */
[----:B------:R1:W-:Y:S04]  /*101d0*/  LDGSTS.E [R104+0x17800], [R68.64], P0 ;  /* 0x1780000044687fae */ /* 0x0003e80008121860 */
[----:B------:R4:W-:Y:S04]  /*101e0*/  LDGSTS.E [R5+0x10a00], [R98.64], P0 ;  /* 0x10a0000062057fae */ /* 0x0009e80008121860 */
[----:B------:R4:W-:Y:S04]  /*101f0*/  LDGSTS.E [R5+0x11a00], [R62.64], P0 ;  /* 0x11a000003e057fae */ /* 0x0009e80008121860 */
[----:B------:R1:W-:Y:S02]  /*10200*/  LDGSTS.E [R5+0x12a00], [R60.64], P0 ;  /* 0x12a000003c057fae */ /* 0x0003e40008121860 */
[----:B-1----:R-:W-:-:S05]  /*10210*/  IADD3 R60, P1, R4, R143, RZ ;  /* 0x0000008f043c7210 */ /* 0x002fca0007f3e0ff */
[----:B------:R-:W-:-:S05]  /*10220*/  IMAD.X R61, R142, 0x1, R8, P1 ;  /* 0x000000018e3d7824 */ /* 0x000fca00008e0608 */
        /* <DEDUP_REMOVED lines=8> */
[----:B------:R-:W-:Y:S01]  /*102b0*/  IMAD.X R61, R38, 0x1, R8, P1 ;  /* 0x00000001263d7824 */ /* 0x000fe200008e0608 */
[----:B------:R-:W-:-:S04]  /*102c0*/  IADD3 R56, P3, R4, UR52, RZ ;  /* 0x0000003404387c10 */ /* 0x000fc8000ff7e0ff */
[----:B------:R1:W-:Y:S01]  /*102d0*/  LDGSTS.E [R5+0x16a00], [R60.64], P0 ;  /* 0x16a000003c057fae */ /* 0x0003e20008121860 */
[----:B------:R-:W-:Y:S02]  /*102e0*/  LOP3.LUT R105, R251, 0x60, RZ, 0x3c, !PT ;  /* 0x00000060fb697812 */ /* 0x000fe400078e3cff */
[----:B------:R-:W-:Y:S02]  /*102f0*/  IADD3.X R57, R8, UR24, RZ, P3, !PT ;  /* 0x0000001808397c10 */ /* 0x000fe40009ffe4ff */
[C---:B------:R-:W-:Y:S02]  /*10300*/  IADD3 R96, P2, R4.reuse, UR36, RZ ;  /* 0x0000002404607c10 */ /* 0x040fe4000ff5e0ff */
[C---:B-1----:R-:W-:Y:S02]  /*10310*/  IADD3 R60, P1, R4.reuse, R14, RZ ;  /* 0x0000000e043c7210 */ /* 0x042fe40007f3e0ff */
[----:B------:R-:W-:-:S03]  /*10320*/  IADD3 R58, P3, R4, UR44, RZ ;  /* 0x0000002c043a7c10 */ /* 0x000fc6000ff7e0ff */
[----:B------:R-:W-:Y:S01]  /*10330*/  IMAD.X R61, R25, 0x1, R8, P1 ;  /* 0x00000001193d7824 */ /* 0x000fe200008e0608 */
[C---:B------:R-:W-:Y:S02]  /*10340*/  IADD3.X R97, R8.reuse, UR8, RZ, P2, !PT ;  /* 0x0000000808617c10 */ /* 0x040fe400097fe4ff */
[----:B------:R-:W-:Y:S02]  /*10350*/  IADD3.X R59, R8, UR16, RZ, P3, !PT ;  /* 0x00000010083b7c10 */ /* 0x000fe40009ffe4ff */
[----:B------:R4:W-:Y:S02]  /*10360*/  LDGSTS.E [R5+0x17a00], [R60.64], P0 ;  /* 0x17a000003c057fae */ /* 0x0009e40008121860 */
[----:B----4-:R-:W-:-:S05]  /*10370*/  IMAD R5, R11, 0x8000, R105 ;  /* 0x000080000b057824 */ /* 0x010fca00078e0269 */
[----:B------:R1:W-:Y:S04]  /*10380*/  LDGSTS.E [R5+0x10c00], [R96.64], P0 ;  /* 0x10c0000060057fae */ /* 0x0003e80008121860 */
[----:B------:R1:W-:Y:S04]  /*10390*/  LDGSTS.E [R5+0x11c00], [R58.64], P0 ;  /* 0x11c000003a057fae */ /* 0x0003e80008121860 */
[----:B------:R4:W-:Y:S02]  /*103a0*/  LDGSTS.E [R5+0x12c00], [R56.64], P0 ;  /* 0x12c0000038057fae */ /* 0x0009e40008121860 */
[----:B----4-:R-:W-:-:S05]  /*103b0*/  IADD3 R56, P1, R4, R141, RZ ;  /* 0x0000008d04387210 */ /* 0x010fca0007f3e0ff */
[----:B------:R-:W-:-:S05]  /*103c0*/  IMAD.X R57, R140, 0x1, R8, P1 ;  /* 0x000000018c397824 */ /* 0x000fca00008e0608 */
        /* <DEDUP_REMOVED lines=9> */
[----:B------:R4:W-:Y:S01]  /*10460*/  LDGSTS.E [R5+0x16c00], [R56.64], P0 ;  /* 0x16c0000038057fae */ /* 0x0009e20008121860 */
[----:B------:R-:W-:Y:S02]  /*10470*/  LOP3.LUT R68, R251, 0x70, RZ, 0x3c, !PT ;  /* 0x00000070fb447812 */ /* 0x000fe400078e3cff */
[C---:B------:R-:W-:Y:S02]  /*10480*/  IADD3 R70, P3, R4.reuse, UR37, RZ ;  /* 0x0000002504467c10 */ /* 0x040fe4000ff7e0ff */
[C---:B----4-:R-:W-:Y:S02]  /*10490*/  IADD3 R56, P1, R4.reuse, R13, RZ ;  /* 0x0000000d04387210 */ /* 0x050fe40007f3e0ff */
[----:B--2---:R-:W-:-:S03]  /*104a0*/  IADD3 R54, P4, R4, UR45, RZ ;  /* 0x0000002d04367c10 */ /* 0x004fc6000ff9e0ff */
[----:B------:R-:W-:Y:S01]  /*104b0*/  IMAD.X R57, R23, 0x1, R8, P1 ;  /* 0x0000000117397824 */ /* 0x000fe200008e0608 */
[C---:B------:R-:W-:Y:S02]  /*104c0*/  IADD3.X R71, R8.reuse, UR9, RZ, P3, !PT ;  /* 0x0000000908477c10 */ /* 0x040fe40009ffe4ff */
[----:B------:R-:W-:Y:S02]  /*104d0*/  IADD3.X R55, R8, UR17, RZ, P4, !PT ;  /* 0x0000001108377c10 */ /* 0x000fe4000a7fe4ff */
[----:B------:R1:W-:Y:S02]  /*104e0*/  LDGSTS.E [R5+0x17c00], [R56.64], P0 ;  /* 0x17c0000038057fae */ /* 0x0003e40008121860 */
[----:B-1----:R-:W-:-:S05]  /*104f0*/  IMAD R5, R11, 0x8000, R68 ;  /* 0x000080000b057824 */ /* 0x002fca00078e0244 */
[----:B------:R3:W-:Y:S04]  /*10500*/  LDGSTS.E [R5+0x10e00], [R70.64], P0 ;  /* 0x10e0000046057fae */ /* 0x0007e80008121860 */
[----:B------:R1:W-:Y:S04]  /*10510*/  LDGSTS.E [R5+0x11e00], [R54.64], P0 ;  /* 0x11e0000036057fae */ /* 0x0003e80008121860 */
        /* <DEDUP_REMOVED lines=9> */
[----:B------:R-:W-:-:S04]  /*105b0*/  IADD3 R56, P1, R4, R20, RZ ;  /* 0x0000001404387210 */ /* 0x000fc80007f3e0ff */
[----:B------:R3:W-:Y:S01]  /*105c0*/  LDGSTS.E [R5+0x15e00], [R54.64], P0 ;  /* 0x15e0000036057fae */ /* 0x0007e20008121860 */
[----:B------:R-:W-:Y:S01]  /*105d0*/  IMAD.X R57, R36, 0x1, R8, P1 ;  /* 0x0000000124397824 */ /* 0x000fe200008e0608 */
[----:B--2---:R-:W-:Y:S01]  /*105e0*/  IADD3 R52, P1, R4, R7, RZ ;  /* 0x0000000704347210 */ /* 0x004fe20007f3e0ff */
[----:B------:R-:W-:-:S03]  /*105f0*/  IMAD.MOV.U32 R60, RZ, RZ, c[0x0][0x188] ;  /* 0x00006200ff3c7624 */ /* 0x000fc600078e00ff */
[----:B------:R3:W-:Y:S01]  /*10600*/  LDGSTS.E [R5+0x16e00], [R56.64], P0 ;  /* 0x16e0000038057fae */ /* 0x0007e20008121860 */
[----:B------:R-:W-:-:S05]  /*10610*/  IMAD.X R53, R21, 0x1, R8, P1 ;  /* 0x0000000115357824 */ /* 0x000fca00008e0608 */
[----:B------:R3:W-:Y:S01]  /*10620*/  LDGSTS.E [R5+0x17e00], [R52.64], P0 ;  /* 0x17e0000034057fae */ /* 0x0007e20008121860 */
[-C--:B------:R-:W-:Y:S01]  /*10630*/  IADD3 R14, P0, R14, R10.reuse, RZ ;  /* 0x0000000a0e0e7210 */ /* 0x080fe20007f1e0ff */
[----:B------:R-:W-:Y:S01]  /*10640*/  IMAD.SHL.U32 R60, R60, 0x80, RZ ;  /* 0x000000803c3c7824 */ /* 0x000fe200078e00ff */
[-C--:B------:R-:W-:Y:S01]  /*10650*/  IADD3 R7, P5, R7, R10.reuse, RZ ;  /* 0x0000000a07077210 */ /* 0x080fe20007fbe0ff */
[----:B------:R-:W-:Y:S01]  /*10660*/  UIADD3 UR58, UP4, UR58, UR60, URZ ;  /* 0x0000003c3a3a7290 */ /* 0x000fe2000ff9e03f */
[-C--:B------:R-:W-:Y:S01]  /*10670*/  IADD3 R13, P6, R13, R10.reuse, RZ ;  /* 0x0000000a0d0d7210 */ /* 0x080fe20007fde0ff */
[--C-:B------:R-:W-:Y:S01]  /*10680*/  IMAD.X R25, R25, 0x1, R9.reuse, P0 ;  /* 0x0000000119197824 */ /* 0x100fe200000e0609 */
[----:B------:R-:W-:Y:S01]  /*10690*/  IADD3 R22, P0, R22, R10, RZ ;  /* 0x0000000a16167210 */ /* 0x000fe20007f1e0ff */
[----:B------:R-:W-:Y:S01]  /*106a0*/  UIADD3 UR57, UP5, UR57, UR60, URZ ;  /* 0x0000003c39397290 */ /* 0x000fe2000ffbe03f */
[----:B------:R-:W-:Y:S01]  /*106b0*/  LEA R149, P2, R60, R44, 0x2 ;  /* 0x0000002c3c957211 */ /* 0x000fe200078410ff */
[----:B------:R-:W-:Y:S01]  /*106c0*/  UIADD3 UR56, UP6, UR56, UR60, URZ ;  /* 0x0000003c38387290 */ /* 0x000fe2000ffde03f */
[-C--:B------:R-:W-:Y:S01]  /*106d0*/  IADD3 R15, P1, R15, R10.reuse, RZ ;  /* 0x0000000a0f0f7210 */ /* 0x080fe20007f3e0ff */
[----:B------:R-:W-:Y:S01]  /*106e0*/  IMAD.X R37, R37, 0x1, R9, P0 ;  /* 0x0000000125257824 */ /* 0x000fe200000e0609 */
[-C--:B------:R-:W-:Y:S01]  /*106f0*/  IADD3 R47, P0, R47, R10.reuse, RZ ;  /* 0x0000000a2f2f7210 */ /* 0x080fe20007f1e0ff */
[----:B------:R-:W-:Y:S01]  /*10700*/  IMAD.X R148, R45, 0x1, R155, P2 ;  /* 0x000000012d947824 */ /* 0x000fe200010e069b */
[-C--:B------:R-:W-:Y:S01]  /*10710*/  IADD3 R16, P2, R16, R10.reuse, RZ ;  /* 0x0000000a10107210 */ /* 0x080fe20007f5e0ff */
[--C-:B------:R-:W-:Y:S01]  /*10720*/  IMAD.X R21, R21, 0x1, R9.reuse, P5 ;  /* 0x0000000115157824 */ /* 0x100fe200028e0609 */
[-C--:B------:R-:W-:Y:S01]  /*10730*/  IADD3 R17, P3, R17, R10.reuse, RZ ;  /* 0x0000000a11117210 */ /* 0x080fe20007f7e0ff */
[--C-:B------:R-:W-:Y:S01]  /*10740*/  IMAD.X R23, R23, 0x1, R9.reuse, P6 ;  /* 0x0000000117177824 */ /* 0x100fe200030e0609 */
[-C--:B------:R-:W-:Y:S01]  /*10750*/  IADD3 R19, P4, R19, R10.reuse, RZ ;  /* 0x0000000a13137210 */ /* 0x080fe20007f9e0ff */
[--C-:B------:R-:W-:Y:S01]  /*10760*/  IMAD.X R46, R46, 0x1, R9.reuse, P0 ;  /* 0x000000012e2e7824 */ /* 0x100fe200000e0609 */
[-C--:B------:R-:W-:Y:S01]  /*10770*/  IADD3 R18, P5, R18, R10.reuse, RZ ;  /* 0x0000000a12127210 */ /* 0x080fe20007fbe0ff */
[----:B------:R-:W-:Y:S01]  /*10780*/  UIADD3 UR55, UP0, UR55, UR60, URZ ;  /* 0x0000003c37377290 */ /* 0x000fe2000ff1e03f */
[-C--:B------:R-:W-:Y:S01]  /*10790*/  IADD3 R20, P6, R20, R10.reuse, RZ ;  /* 0x0000000a14147210 */ /* 0x080fe20007fde0ff */
[----:B------:R-:W-:Y:S01]  /*107a0*/  UIADD3 UR54, UP1, UR54, UR60, URZ ;  /* 0x0000003c36367290 */ /* 0x000fe2000ff3e03f */
[-C--:B------:R-:W-:Y:S01]  /*107b0*/  IADD3 R121, P0, R121, R10.reuse, RZ ;  /* 0x0000000a79797210 */ /* 0x080fe20007f1e0ff */
[--C-:B------:R-:W-:Y:S01]  /*107c0*/  IMAD.X R27, R27, 0x1, R9.reuse, P1 ;  /* 0x000000011b1b7824 */ /* 0x100fe200008e0609 */
        /* <DEDUP_REMOVED lines=12> */
[----:B------:R-:W-:Y:S01]  /*10890*/  UIADD3 UR4, UR4, 0x1, URZ ;  /* 0x0000000104047890 */ /* 0x000fe2000fffe03f */
[-C--:B------:R-:W-:Y:S01]  /*108a0*/  IADD3 R135, P0, R135, R10.reuse, RZ ;  /* 0x0000000a87877210 */ /* 0x080fe20007f1e0ff */
[----:B------:R-:W-:Y:S01]  /*108b0*/  UIADD3.X UR30, UR30, UR61, URZ, UP4, !UPT ;  /* 0x0000003d1e1e7290 */ /* 0x000fe2000a7fe43f */
[--C-:B------:R-:W-:Y:S01]  /*108c0*/  IMAD.X R38, R38, 0x1, R9.reuse, P1 ;  /* 0x0000000126267824 */ /* 0x100fe200008e0609 */
        /* <DEDUP_REMOVED lines=8> */
[----:B------:R-:W-:Y:S01]  /*10950*/  UIADD3 UR52, UP3, UR52, UR60, URZ ;  /* 0x0000003c34347290 */ /* 0x000fe2000ff7e03f */
[--C-:B------:R-:W-:Y:S01]  /*10960*/  IMAD.X R43, R43, 0x1, R9.reuse, P6 ;  /* 0x000000012b2b7824 */ /* 0x100fe200030e0609 */
[----:B------:R-:W-:Y:S01]  /*10970*/  UIADD3 UR51, UP4, UR51, UR60, URZ ;  /* 0x0000003c33337290 */ /* 0x000fe2000ff9e03f */
[-C--:B------:R-:W-:Y:S01]  /*10980*/  IADD3 R109, P1, R109, R10.reuse, RZ ;  /* 0x0000000a6d6d7210 */ /* 0x080fe20007f3e0ff */
        /* <DEDUP_REMOVED lines=8> */
[--C-:B------:R-:W-:Y:S01]  /*10a10*/  IMAD.X R134, R134, 0x1, R9.reuse, P0 ;  /* 0x0000000186867824 */ /* 0x100fe200000e0609 */
[-C--:B------:R-:W-:Y:S01]  /*10a20*/  IADD3 R119, P6, R119, R10.reuse, RZ ;  /* 0x0000000a77777210 */ /* 0x080fe20007fde0ff */
[----:B------:R-:W-:Y:S01]  /*10a30*/  UIADD3 UR59, UR59, -0x80, URZ ;  /* 0xffffff803b3b7890 */ /* 0x000fe2000fffe03f */
[----:B------:R-:W-:Y:S01]  /*10a40*/  ISETP.NE.U32.AND P0, PT, R153, UR4, PT ;  /* 0x0000000499007c0c */ /* 0x000fe2000bf05070 */
        /* <DEDUP_REMOVED lines=11> */
[----:B------:R-:W-:Y:S01]  /*10b00*/  IMAD.X R118, R118, 0x1, R9, P6 ;  /* 0x0000000176767824 */ /* 0x000fe200030e0609 */
        /* <DEDUP_REMOVED lines=11> */
[----:B------:R-:W-:Y:S01]  /*10bc0*/  IADD3 R133, P6, R133, R10, RZ ;  /* 0x0000000a85857210 */ /* 0x000fe20007fde0ff */
[----:B------:R-:W-:Y:S01]  /*10bd0*/  UIADD3.X UR17, UR17, UR61, URZ, UP3, !UPT ;  /* 0x0000003d11117290 */ /* 0x000fe20009ffe43f */
[----:B------:R-:W0:Y:S01]  /*10be0*/  LDGDEPBAR ;  /* 0x00000000000079af */ /* 0x000e220000000000 */
[----:B------:R-:W-:-:S02]  /*10bf0*/  UIADD3.X UR16, UR16, UR61, URZ, UP4, !UPT ;  /* 0x0000003d10107290 */ /* 0x000fc4000a7fe43f */
[----:B------:R-:W-:Y:S02]  /*10c00*/  UIADD3.X UR15, UR15, UR61, URZ, UP5, !UPT ;  /* 0x0000003d0f0f7290 */ /* 0x000fe4000affe43f */
[----:B------:R-:W-:Y:S02]  /*10c10*/  UIADD3.X UR14, UR14, UR61, URZ, UP6, !UPT ;  /* 0x0000003d0e0e7290 */ /* 0x000fe4000b7fe43f */
[----:B------:R-:W-:Y:S02]  /*10c20*/  UIADD3.X UR13, UR13, UR61, URZ, UP0, !UPT ;  /* 0x0000003d0d0d7290 */ /* 0x000fe400087fe43f */
[----:B------:R-:W-:Y:S01]  /*10c30*/  UIADD3.X UR12, UR12, UR61, URZ, UP1, !UPT ;  /* 0x0000003d0c0c7290 */ /* 0x000fe20008ffe43f */
[--C-:B------:R-:W-:Y:S01]  /*10c40*/  IMAD.X R122, R122, 0x1, R9.reuse, P1 ;  /* 0x000000017a7a7824 */ /* 0x100fe200008e0609 */
[----:B------:R-:W-:Y:S01]  /*10c50*/  UIADD3 UR38, UP3, UR38, UR60, URZ ;  /* 0x0000003c26267290 */ /* 0x000fe2000ff7e03f */
        /* <DEDUP_REMOVED lines=8> */
[----:B------:R-:W-:Y:S01]  /*10ce0*/  IMAD.X R132, R132, 0x1, R9, P6 ;  /* 0x0000000184847824 */ /* 0x000fe200030e0609 */
[----:B------:R-:W-:Y:S01]  /*10cf0*/  UIADD3 UR31, UP1, UR31, UR60, URZ ;  /* 0x0000003c1f1f7290 */ /* 0x000fe2000ff3e03f */
[----:B------:R-:W-:-:S02]  /*10d00*/  IADD3 R137, P1, R137, R10, RZ ;  /* 0x0000000a89897210 */ /* 0x000fc40007f3e0ff */
[-C--:B------:R-:W-:Y:S02]  /*10d10*/  IADD3 R139, P2, R139, R10.reuse, RZ ;  /* 0x0000000a8b8b7210 */ /* 0x080fe40007f5e0ff */
[-C--:B------:R-:W-:Y:S02]  /*10d20*/  IADD3 R141, P3, R141, R10.reuse, RZ ;  /* 0x0000000a8d8d7210 */ /* 0x080fe40007f7e0ff */
[-C--:B------:R-:W-:Y:S02]  /*10d30*/  IADD3 R143, P4, R143, R10.reuse, RZ ;  /* 0x0000000a8f8f7210 */ /* 0x080fe40007f9e0ff */
[-C--:B------:R-:W-:Y:S02]  /*10d40*/  IADD3 R145, P5, R145, R10.reuse, RZ ;  /* 0x0000000a91917210 */ /* 0x080fe40007fbe0ff */
[----:B------:R-:W-:Y:S01]  /*10d50*/  IADD3 R147, P6, R147, R10, RZ ;  /* 0x0000000a93937210 */ /* 0x000fe20007fde0ff */
[----:B------:R-:W-:Y:S02]  /*10d60*/  UIADD3.X UR10, UR10, UR61, URZ, UP3, !UPT ;  /* 0x0000003d0a0a7290 */ /* 0x000fe40009ffe43f */
[----:B------:R-:W-:-:S02]  /*10d70*/  UIADD3.X UR9, UR9, UR61, URZ, UP4, !UPT ;  /* 0x0000003d09097290 */ /* 0x000fc4000a7fe43f */
[----:B------:R-:W-:Y:S02]  /*10d80*/  UIADD3.X UR8, UR8, UR61, URZ, UP5, !UPT ;  /* 0x0000003d08087290 */ /* 0x000fe4000affe43f */
[----:B------:R-:W-:Y:S02]  /*10d90*/  UIADD3.X UR7, UR7, UR61, URZ, UP6, !UPT ;  /* 0x0000003d07077290 */ /* 0x000fe4000b7fe43f */
[----:B------:R-:W-:Y:S02]  /*10da0*/  UIADD3.X UR6, UR6, UR61, URZ, UP0, !UPT ;  /* 0x0000003d06067290 */ /* 0x000fe400087fe43f */
[----:B------:R-:W-:Y:S01]  /*10db0*/  UIADD3.X UR5, UR5, UR61, URZ, UP1, !UPT ;  /* 0x0000003d05057290 */ /* 0x000fe20008ffe43f */
[--C-:B------:R-:W-:Y:S02]  /*10dc0*/  IMAD.X R136, R136, 0x1, R9.reuse, P1 ;  /* 0x0000000188887824 */ /* 0x100fe400008e0609 */
[--C-:B------:R-:W-:Y:S02]  /*10dd0*/  IMAD.X R138, R138, 0x1, R9.reuse, P2 ;  /* 0x000000018a8a7824 */ /* 0x100fe400010e0609 */
[----:B------:R-:W-:-:S02]  /*10de0*/  IMAD.X R140, R140, 0x1, R9, P3 ;  /* 0x000000018c8c7824 */ /* 0x000fc400018e0609 */
[--C-:B------:R-:W-:Y:S02]  /*10df0*/  IMAD.X R142, R142, 0x1, R9.reuse, P4 ;  /* 0x000000018e8e7824 */ /* 0x100fe400020e0609 */
[--C-:B------:R-:W-:Y:S02]  /*10e00*/  IMAD.X R144, R144, 0x1, R9.reuse, P5 ;  /* 0x0000000190907824 */ /* 0x100fe400028e0609 */
[----:B------:R-:W-:Y:S01]  /*10e10*/  IMAD.X R146, R146, 0x1, R9, P6 ;  /* 0x0000000192927824 */ /* 0x000fe200030e0609 */
[----:B---3--:R-:W-:Y:S01]  /*10e20*/  @!P0 CALL.REL.NOINC `(.L_x_0) ;  /* 0x0000001000008944 */ /* 0x008fe20003c00000 */
[----:B------:R-:W-:Y:S05]  /*10e30*/  BRA `(.L_x_1) ;  /* 0xffffb86000007947 */ /* 0x000fea000383ffff */
.L_x_0:
[----:B----4-:R-:W2:Y:S01]  /*10e40*/  LDL.LU R44, [R1+0x164] ;  /* 0x00016400012c7983 */ /* 0x010ea20000300800 */
[----:B------:R-:W-:-:S04]  /*10e50*/  DEPBAR.LE SB0, 0x0 ;  /* 0x000080000000791a */ /* 0x000fc80000000000 */
[----:B------:R-:W-:Y:S01]  /*10e60*/  IMAD.MOV.U32 R8, RZ, RZ, R89 ;  /* 0x000000ffff087224 */ /* 0x000fe200078e0059 */
[----:B------:R-:W-:Y:S01]  /*10e70*/  LOP3.LUT R40, R168, 0x20, RZ, 0x3c, !PT ;  /* 0x00000020a8287812 */ /* 0x000fe200078e3cff */
[----:B------:R-:W-:Y:S01]  /*10e80*/  IMAD.MOV.U32 R9, RZ, RZ, R85 ;  /* 0x000000ffff097224 */ /* 0x000fe200078e0055 */
[----:B-----5:R-:W-:Y:S01]  /*10e90*/  LOP3.LUT R3, R0, R2, RZ, 0xfc, !PT ;  /* 0x0000000200037212 */ /* 0x020fe200078efcff */
[----:B------:R-:W-:Y:S01]  /*10ea0*/  IMAD.MOV.U32 R10, RZ, RZ, R81 ;  /* 0x000000ffff0a7224 */ /* 0x000fe200078e0051 */
[----:B------:R-:W-:Y:S01]  /*10eb0*/  LOP3.LUT R20, R168, 0x40, RZ, 0x3c, !PT ;  /* 0x00000040a8147812 */ /* 0x000fe200078e3cff */
[----:B------:R-:W-:Y:S01]  /*10ec0*/  IMAD.MOV.U32 R11, RZ, RZ, R77 ;  /* 0x000000ffff0b7224 */ /* 0x000fe200078e004d */
[----:B------:R-:W-:Y:S01]  /*10ed0*/  BAR.SYNC.DEFER_BLOCKING 0x0 ;  /* 0x0000000000007b1d */ /* 0x000fe20000010000 */
[----:B------:R-:W-:Y:S02]  /*10ee0*/  IMAD.MOV.U32 R7, RZ, RZ, R76 ;  /* 0x000000ffff077224 */ /* 0x000fe400078e004c */
[----:B------:R-:W-:-:S02]  /*10ef0*/  IMAD.MOV.U32 R15, RZ, RZ, R78 ;  /* 0x000000ffff0f7224 */ /* 0x000fc400078e004e */
[----:B------:R-:W-:Y:S02]  /*10f00*/  IMAD.MOV.U32 R19, RZ, RZ, R48 ;  /* 0x000000ffff137224 */ /* 0x000fe400078e0030 */
[----:B------:R-:W-:Y:S02]  /*10f10*/  IMAD.MOV.U32 R31, RZ, RZ, R49 ;  /* 0x000000ffff1f7224 */ /* 0x000fe400078e0031 */
[----:B------:R-:W-:Y:S02]  /*10f20*/  IMAD.MOV.U32 R4, RZ, RZ, R88 ;  /* 0x000000ffff047224 */ /* 0x000fe400078e0058 */
[----:B------:R-:W-:Y:S02]  /*10f30*/  IMAD.MOV.U32 R5, RZ, RZ, R84 ;  /* 0x000000ffff057224 */ /* 0x000fe400078e0054 */
[----:B------:R-:W-:Y:S02]  /*10f40*/  IMAD.MOV.U32 R6, RZ, RZ, R80 ;  /* 0x000000ffff067224 */ /* 0x000fe400078e0050 */
[----:B------:R-:W-:-:S02]  /*10f50*/  IMAD.MOV.U32 R12, RZ, RZ, R90 ;  /* 0x000000ffff0c7224 */ /* 0x000fc400078e005a */
[----:B------:R-:W-:Y:S02]  /*10f60*/  IMAD.MOV.U32 R13, RZ, RZ, R86 ;  /* 0x000000ffff0d7224 */ /* 0x000fe400078e0056 */
[----:B------:R-:W-:Y:S02]  /*10f70*/  IMAD.MOV.U32 R14, RZ, RZ, R82 ;  /* 0x000000ffff0e7224 */ /* 0x000fe400078e0052 */
[----:B------:R-:W-:Y:S02]  /*10f80*/  IMAD.MOV.U32 R76, RZ, RZ, R91 ;  /* 0x000000ffff4c7224 */ /* 0x000fe400078e005b */
[----:B------:R-:W-:Y:S01]  /*10f90*/  IMAD.MOV.U32 R77, RZ, RZ, R87 ;  /* 0x000000ffff4d7224 */ /* 0x000fe200078e0057 */
[----:B------:R1:W-:Y:S01]  /*10fa0*/  STS.128 [R248+0x400], R8 ;  /* 0x00040008f8007388 */ /* 0x0003e20000000c00 */
[----:B------:R-:W-:Y:S02]  /*10fb0*/  IMAD.MOV.U32 R78, RZ, RZ, R83 ;  /* 0x000000ffff4e7224 */ /* 0x000fe400078e0053 */
[----:B------:R-:W-:Y:S01]  /*10fc0*/  IMAD.MOV.U32 R16, RZ, RZ, R92 ;  /* 0x000000ffff107224 */ /* 0x000fe200078e005c */
[----:B------:R-:W-:Y:S01]  /*10fd0*/  STS.128 [R248], R4 ;  /* 0x00000004f8007388 */ /* 0x000fe20000000c00 */
[----:B------:R-:W-:-:S02]  /*10fe0*/  IMAD.MOV.U32 R17, RZ, RZ, R72 ;  /* 0x000000ffff117224 */ /* 0x000fc400078e0048 */
[----:B------:R-:W-:Y:S01]  /*10ff0*/  IMAD.MOV.U32 R18, RZ, RZ, R64 ;  /* 0x000000ffff127224 */ /* 0x000fe200078e0040 */
[----:B------:R3:W-:Y:S01]  /*11000*/  STS.128 [R248+0x80], R12 ;  /* 0x0000800cf8007388 */ /* 0x0007e20000000c00 */
[----:B------:R-:W-:Y:S02]  /*11010*/  IMAD.MOV.U32 R28, RZ, RZ, R93 ;  /* 0x000000ffff1c7224 */ /* 0x000fe400078e005d */
[----:B------:R-:W-:Y:S01]  /*11020*/  IMAD.MOV.U32 R29, RZ, RZ, R73 ;  /* 0x000000ffff1d7224 */ /* 0x000fe200078e0049 */
[----:B------:R-:W-:Y:S01]  /*11030*/  STS.128 [R248+0x480], R76 ;  /* 0x0004804cf8007388 */ /* 0x000fe20000000c00 */
[----:B------:R-:W-:Y:S02]  /*11040*/  IMAD.MOV.U32 R30, RZ, RZ, R65 ;  /* 0x000000ffff1e7224 */ /* 0x000fe400078e0041 */
[----:B------:R-:W-:Y:S01]  /*11050*/  IMAD.MOV.U32 R48, RZ, RZ, R95 ;  /* 0x000000ffff307224 */ /* 0x000fe200078e005f */
[----:B------:R4:W-:Y:S01]  /*11060*/  STS.128 [R248+0x200], R16 ;  /* 0x00020010f8007388 */ /* 0x0009e20000000c00 */
[----:B-1----:R-:W-:-:S02]  /*11070*/  IMAD.MOV.U32 R11, RZ, RZ, R50 ;  /* 0x000000ffff0b7224 */ /* 0x002fc400078e0032 */
[----:B------:R-:W-:Y:S01]  /*11080*/  IMAD.MOV.U32 R8, RZ, RZ, R94 ;  /* 0x000000ffff087224 */ /* 0x000fe200078e005e */
[----:B------:R-:W-:Y:S01]  /*11090*/  STS.128 [R248+0x600], R28 ;  /* 0x0006001cf8007388 */ /* 0x000fe20000000c00 */
[----:B------:R-:W-:Y:S02]  /*110a0*/  IMAD.MOV.U32 R9, RZ, RZ, R74 ;  /* 0x000000ffff097224 */ /* 0x000fe400078e004a */
[----:B------:R-:W-:Y:S01]  /*110b0*/  IMAD.MOV.U32 R10, RZ, RZ, R66 ;  /* 0x000000ffff0a7224 */ /* 0x000fe200078e0042 */
[C-C-:B---3--:R-:W-:Y:S01]  /*110c0*/  LOP3.LUT R15, R0.reuse, 0x4, R2.reuse, 0xfe, !PT ;  /* 0x00000004000f7812 */ /* 0x148fe200078efe02 */
[----:B------:R-:W-:Y:S01]  /*110d0*/  IMAD.MOV.U32 R49, RZ, RZ, R75 ;  /* 0x000000ffff317224 */ /* 0x000fe200078e004b */
[----:B------:R-:W-:Y:S01]  /*110e0*/  LOP3.LUT R14, R0, 0x6, R2, 0xfe, !PT ;  /* 0x00000006000e7812 */ /* 0x000fe200078efe02 */
[----:B------:R-:W-:Y:S01]  /*110f0*/  IMAD.MOV.U32 R50, RZ, RZ, R67 ;  /* 0x000000ffff327224 */ /* 0x000fe200078e0043 */
[----:B------:R-:W-:Y:S01]  /*11100*/  STS.128 [R248+0x280], R8 ;  /* 0x00028008f8007388 */ /* 0x000fe20000000c00 */
[----:B------:R-:W-:-:S02]  /*11110*/  IMAD R13, R3, c[0x0][0x198], RZ ;  /* 0x00006600030d7a24 */ /* 0x000fc400078e02ff */
[----:B------:R-:W-:Y:S01]  /*11120*/  IMAD R35, R15, c[0x0][0x198], RZ ;  /* 0x000066000f237a24 */ /* 0x000fe200078e02ff */
[----:B------:R-:W-:Y:S01]  /*11130*/  STS.128 [R248+0x680], R48 ;  /* 0x00068030f8007388 */ /* 0x000fe20000000c00 */
[----:B----4-:R-:W-:Y:S01]  /*11140*/  LOP3.LUT R17, R168, 0x60, RZ, 0x3c, !PT ;  /* 0x00000060a8117812 */ /* 0x010fe200078e3cff */
[----:B------:R-:W-:Y:S01]  /*11150*/  IMAD R37, R14, c[0x0][0x198], RZ ;  /* 0x000066000e257a24 */ /* 0x000fe200078e02ff */
[----:B------:R-:W-:Y:S01]  /*11160*/  LOP3.LUT R16, R0, 0x2, R2, 0xfe, !PT ;  /* 0x0000000200107812 */ /* 0x000fe200078efe02 */
[----:B------:R-:W-:Y:S06]  /*11170*/  BAR.SYNC.DEFER_BLOCKING 0x0 ;  /* 0x0000000000007b1d */ /* 0x000fec0000010000 */
[----:B------:R-:W1:Y:S04]  /*11180*/  LDS.128 R24, [R168] ;  /* 0x00000000a8187984 */ /* 0x000e680000000c00 */
[----:B------:R-:W3:Y:S04]  /*11190*/  LDS.128 R28, [R40] ;  /* 0x00000000281c7984 */ /* 0x000ee80000000c00 */
[----:B------:R-:W4:Y:S04]  /*111a0*/  LDS.128 R8, [R20] ;  /* 0x0000000014087984 */ /* 0x000f280000000c00 */
[----:B------:R-:W-:Y:S04]  /*111b0*/  LDS.128 R168, [R168+0x800] ;  /* 0x00080000a8a87984 */ /* 0x000fe80000000c00 */
[----:B------:R-:W-:Y:S01]  /*111c0*/  LDS.128 R20, [R20+0x800] ;  /* 0x0008000014147984 */ /* 0x000fe20000000c00 */
[C---:B--2---:R-:W-:Y:S01]  /*111d0*/  IMAD R4, R44.reuse, c[0x0][0x194], RZ ;  /* 0x000065002c047a24 */ /* 0x044fe200078e02ff */
[----:B------:R-:W-:-:S04]  /*111e0*/  ISETP.GE.AND P0, PT, R44, c[0x0][0x178], PT ;  /* 0x00005e002c007a0c */ /* 0x000fc80003f06270 */
[C---:B------:R-:W-:Y:S02]  /*111f0*/  LEA R41, P2, R4.reuse, c[0x0][0x170], 0x2 ;  /* 0x00005c0004297a11 */ /* 0x040fe400078410ff */
[----:B------:R-:W-:Y:S02]  /*11200*/  ISETP.LT.AND P1, PT, R3, c[0x0][0x17c], !P0 ;  /* 0x00005f0003007a0c */ /* 0x000fe40004721270 */
[----:B------:R-:W-:Y:S02]  /*11210*/  LEA.HI.X.SX32 R43, R4, c[0x0][0x174], 0x2, P2 ;  /* 0x00005d00042b7a11 */ /* 0x000fe400010f16ff */
[----:B------:R-:W2:Y:S01]  /*11220*/  LDS.128 R4, [R17] ;  /* 0x0000000011047984 */ /* 0x000ea20000000c00 */
[C---:B------:R-:W-:Y:S02]  /*11230*/  LEA R12, P2, R13.reuse, R41, 0x2 ;  /* 0x000000290d0c7211 */ /* 0x040fe400078410ff */
[C---:B------:R-:W-:Y:S01]  /*11240*/  ISETP.LT.AND P4, PT, R16.reuse, c[0x0][0x17c], !P0 ;  /* 0x00005f0010007a0c */ /* 0x040fe20004781270 */
[----:B------:R-:W-:Y:S01]  /*11250*/  IMAD R16, R16, c[0x0][0x198], RZ ;  /* 0x0000660010107a24 */ /* 0x000fe200078e02ff */
[----:B------:R-:W-:-:S02]  /*11260*/  LEA.HI.X.SX32 R13, R13, R43, 0x2, P2 ;  /* 0x0000002b0d0d7211 */ /* 0x000fc400010f16ff */
[----:B------:R-:W-:Y:S02]  /*11270*/  ISETP.LT.AND P3, PT, R15, c[0x0][0x17c], !P0 ;  /* 0x00005f000f007a0c */ /* 0x000fe40004761270 */
[----:B------:R-:W-:Y:S01]  /*11280*/  ISETP.LT.AND P2, PT, R14, c[0x0][0x17c], !P0 ;  /* 0x00005f000e007a0c */ /* 0x000fe20004741270 */
[----:B-1----:R1:W-:Y:S01]  /*11290*/  @P1 STG.E [R12.64], R24 ;  /* 0x000000180c001986 */ /* 0x0023e2000c101920 */
[----:B------:R-:W-:Y:S02]  /*112a0*/  LEA R32, P6, R16, R41, 0x2 ;  /* 0x0000002910207211 */ /* 0x000fe400078c10ff */
[----:B------:R-:W-:Y:S01]  /*112b0*/  LOP3.LUT R3, R0, 0x8, R2, 0xfe, !PT ;  /* 0x0000000800037812 */ /* 0x000fe200078efe02 */
[----:B------:R1:W2:Y:S01]  /*112c0*/  LDS.128 R12, [R40+0x800] ;  /* 0x00080000280c7984 */ /* 0x0002a20000000c00 */
[----:B------:R-:W-:Y:S02]  /*112d0*/  LEA.HI.X.SX32 R33, R16, R43, 0x2, P6 ;  /* 0x0000002b10217211 */ /* 0x000fe400030f16ff */
[C---:B------:R-:W-:Y:S01]  /*112e0*/  ISETP.LT.AND P1, PT, R3.reuse, c[0x0][0x17c], !P0 ;  /* 0x00005f0003007a0c */ /* 0x040fe20004721270 */
[----:B------:R-:W2:Y:S01]  /*112f0*/  LDS.128 R16, [R17+0x800] ;  /* 0x0008000011107984 */ /* 0x000ea20000000c00 */
[----:B------:R-:W-:Y:S01]  /*11300*/  IMAD R3, R3, c[0x0][0x198], RZ ;  /* 0x0000660003037a24 */ /* 0x000fe200078e02ff */
[----:B------:R-:W-:-:S02]  /*11310*/  LEA R34, P5, R35, R41, 0x2 ;  /* 0x0000002923227211 */ /* 0x000fc400078a10ff */
[----:B------:R-:W-:Y:S01]  /*11320*/  LEA R36, P6, R37, R41, 0x2 ;  /* 0x0000002925247211 */ /* 0x000fe200078c10ff */
[----:B---3--:R3:W-:Y:S01]  /*11330*/  @P4 STG.E [R32.64], R28 ;  /* 0x0000001c20004986 */ /* 0x0087e2000c101920 */
[----:B------:R-:W-:Y:S02]  /*11340*/  LEA.HI.X.SX32 R35, R35, R43, 0x2, P5 ;  /* 0x0000002b23237211 */ /* 0x000fe400028f16ff */
[----:B------:R-:W-:Y:S02]  /*11350*/  LEA R38, P5, R3, R41, 0x2 ;  /* 0x0000002903267211 */ /* 0x000fe400078a10ff */
[--C-:B-1----:R-:W-:Y:S01]  /*11360*/  LOP3.LUT R24, R0, 0xa, R2.reuse, 0xfe, !PT ;  /* 0x0000000a00187812 */ /* 0x102fe200078efe02 */
[----:B----4-:R1:W-:Y:S01]  /*11370*/  @P3 STG.E [R34.64], R8 ;  /* 0x0000000822003986 */ /* 0x0103e2000c101920 */
[-C--:B------:R-:W-:Y:S02]  /*11380*/  LEA.HI.X.SX32 R37, R37, R43.reuse, 0x2, P6 ;  /* 0x0000002b25257211 */ /* 0x080fe400030f16ff */
[----:B------:R-:W-:Y:S01]  /*11390*/  LEA.HI.X.SX32 R39, R3, R43, 0x2, P5 ;  /* 0x0000002b03277211 */ /* 0x000fe200028f16ff */
[----:B------:R-:W-:Y:S01]  /*113a0*/  IMAD R40, R24, c[0x0][0x198], RZ ;  /* 0x0000660018287a24 */ /* 0x000fe200078e02ff */
[----:B------:R-:W-:-:S04]  /*113b0*/  LOP3.LUT R3, R0, 0xc, R2, 0xfe, !PT ;  /* 0x0000000c00037812 */ /* 0x000fc800078efe02 */
[C---:B------:R-:W-:Y:S01]  /*113c0*/  ISETP.LT.AND P3, PT, R3.reuse, c[0x0][0x17c], !P0 ;  /* 0x00005f0003007a0c */ /* 0x040fe20004761270 */
[----:B---3--:R-:W-:Y:S01]  /*113d0*/  IMAD R28, R3, c[0x0][0x198], RZ ;  /* 0x00006600031c7a24 */ /* 0x008fe200078e02ff */
[----:B--2---:R2:W-:Y:S01]  /*113e0*/  @P2 STG.E [R36.64], R4 ;  /* 0x0000000424002986 */ /* 0x0045e2000c101920 */
[----:B------:R-:W-:Y:S02]  /*113f0*/  ISETP.LT.AND P2, PT, R24, c[0x0][0x17c], !P0 ;  /* 0x00005f0018007a0c */ /* 0x000fe40004741270 */
[--C-:B------:R-:W-:Y:S01]  /*11400*/  LOP3.LUT R24, R0, 0xe, R2.reuse, 0xfe, !PT ;  /* 0x0000000e00187812 */ /* 0x100fe200078efe02 */
[----:B------:R3:W-:Y:S01]  /*11410*/  @P1 STG.E [R38.64], R168 ;  /* 0x000000a826001986 */ /* 0x0007e2000c101920 */
[----:B------:R-:W-:Y:S02]  /*11420*/  LEA R32, P1, R40, R41, 0x2 ;  /* 0x0000002928207211 */ /* 0x000fe400078210ff */
[----:B------:R-:W-:Y:S02]  /*11430*/  LOP3.LUT R3, R0, 0x10, R2, 0xfe, !PT ;  /* 0x0000001000037812 */ /* 0x000fe400078efe02 */
[C---:B------:R-:W-:Y:S01]  /*11440*/  ISETP.LT.AND P4, PT, R24.reuse, c[0x0][0x17c], !P0 ;  /* 0x00005f0018007a0c */ /* 0x040fe20004781270 */
[----:B------:R-:W-:Y:S01]  /*11450*/  IMAD R24, R24, c[0x0][0x198], RZ ;  /* 0x0000660018187a24 */ /* 0x000fe200078e02ff */
[----:B------:R-:W-:-:S02]  /*11460*/  LEA.HI.X.SX32 R33, R40, R43, 0x2, P1 ;  /* 0x0000002b28217211 */ /* 0x000fc400008f16ff */
[C---:B------:R-:W-:Y:S01]  /*11470*/  ISETP.LT.AND P1, PT, R3.reuse, c[0x0][0x17c], !P0 ;  /* 0x00005f0003007a0c */ /* 0x040fe20004721270 */
[----:B------:R-:W-:Y:S01]  /*11480*/  IMAD R3, R3, c[0x0][0x198], RZ ;  /* 0x0000660003037a24 */ /* 0x000fe200078e02ff */
[-C--:B-1----:R-:W-:Y:S01]  /*11490*/  LEA R34, P5, R28, R41.reuse, 0x2 ;  /* 0x000000291c227211 */ /* 0x082fe200078a10ff */
[----:B------:R1:W-:Y:S01]  /*114a0*/  @P2 STG.E [R32.64], R12 ;  /* 0x0000000c20002986 */ /* 0x0003e2000c101920 */
[-C--:B--2---:R-:W-:Y:S02]  /*114b0*/  LEA R36, P6, R24, R41.reuse, 0x2 ;  /* 0x0000002918247211 */ /* 0x084fe400078c10ff */
[----:B---3--:R-:W-:Y:S02]  /*114c0*/  LEA R38, P2, R3, R41, 0x2 ;  /* 0x0000002903267211 */ /* 0x008fe400078410ff */
[----:B------:R-:W-:Y:S02]  /*114d0*/  LOP3.LUT R4, R0, 0x12, R2, 0xfe, !PT ;  /* 0x0000001200047812 */ /* 0x000fe400078efe02 */
[----:B------:R-:W-:-:S02]  /*114e0*/  LEA.HI.X.SX32 R35, R28, R43, 0x2, P5 ;  /* 0x0000002b1c237211 */ /* 0x000fc400028f16ff */
[-C--:B------:R-:W-:Y:S01]  /*114f0*/  LEA.HI.X.SX32 R37, R24, R43.reuse, 0x2, P6 ;  /* 0x0000002b18257211 */ /* 0x080fe200030f16ff */
[----:B------:R-:W-:Y:S01]  /*11500*/  IMAD R8, R4, c[0x0][0x198], RZ ;  /* 0x0000660004087a24 */ /* 0x000fe200078e02ff */
[----:B------:R-:W-:Y:S01]  /*11510*/  LEA.HI.X.SX32 R39, R3, R43, 0x2, P2 ;  /* 0x0000002b03277211 */ /* 0x000fe200010f16ff */
[----:B------:R2:W-:Y:S01]  /*11520*/  @P3 STG.E [R34.64], R20 ;  /* 0x0000001422003986 */ /* 0x0005e2000c101920 */
[--C-:B------:R-:W-:Y:S02]  /*11530*/  LOP3.LUT R3, R0, 0x14, R2.reuse, 0xfe, !PT ;  /* 0x0000001400037812 */ /* 0x100fe400078efe02 */
[----:B------:R-:W-:Y:S01]  /*11540*/  ISETP.LT.AND P2, PT, R4, c[0x0][0x17c], !P0 ;  /* 0x00005f0004007a0c */ /* 0x000fe20004741270 */
[----:B------:R3:W-:Y:S01]  /*11550*/  @P4 STG.E [R36.64], R16 ;  /* 0x0000001024004986 */ /* 0x0007e2000c101920 */
[----:B------:R-:W-:Y:S01]  /*11560*/  LOP3.LUT R4, R0, 0x16, R2, 0xfe, !PT ;  /* 0x0000001600047812 */ /* 0x000fe200078efe02 */
[C---:B-1----:R-:W-:Y:S01]  /*11570*/  IMAD R12, R3.reuse, c[0x0][0x198], RZ ;  /* 0x00006600030c7a24 */ /* 0x042fe200078e02ff */
[----:B------:R-:W-:Y:S01]  /*11580*/  ISETP.LT.AND P3, PT, R3, c[0x0][0x17c], !P0 ;  /* 0x00005f0003007a0c */ /* 0x000fe20004761270 */
[----:B------:R1:W-:Y:S01]  /*11590*/  @P1 STG.E [R38.64], R25 ;  /* 0x0000001926001986 */ /* 0x0003e2000c101920 */
[----:B------:R-:W-:-:S02]  /*115a0*/  LEA R32, P1, R8, R41, 0x2 ;  /* 0x0000002908207211 */ /* 0x000fc400078210ff */
[----:B------:R-:W-:Y:S02]  /*115b0*/  LOP3.LUT R3, R0, 0x18, R2, 0xfe, !PT ;  /* 0x0000001800037812 */ /* 0x000fe400078efe02 */
[C---:B------:R-:W-:Y:S01]  /*115c0*/  ISETP.LT.AND P4, PT, R4.reuse, c[0x0][0x17c], !P0 ;  /* 0x00005f0004007a0c */ /* 0x040fe20004781270 */
[----:B------:R-:W-:Y:S01]  /*115d0*/  IMAD R4, R4, c[0x0][0x198], RZ ;  /* 0x0000660004047a24 */ /* 0x000fe200078e02ff */
[----:B------:R-:W-:Y:S02]  /*115e0*/  LEA.HI.X.SX32 R33, R8, R43, 0x2, P1 ;  /* 0x0000002b08217211 */ /* 0x000fe400008f16ff */
[C---:B------:R-:W-:Y:S01]  /*115f0*/  ISETP.LT.AND P1, PT, R3.reuse, c[0x0][0x17c], !P0 ;  /* 0x00005f0003007a0c */ /* 0x040fe20004721270 */
[----:B------:R-:W-:Y:S01]  /*11600*/  IMAD R3, R3, c[0x0][0x198], RZ ;  /* 0x0000660003037a24 */ /* 0x000fe200078e02ff */
[-C--:B------:R-:W-:Y:S01]  /*11610*/  LEA R24, P6, R4, R41.reuse, 0x2 ;  /* 0x0000002904187211 */ /* 0x080fe200078c10ff */
[----:B------:R-:W-:Y:S01]  /*11620*/  @P2 STG.E [R32.64], R29 ;  /* 0x0000001d20002986 */ /* 0x000fe2000c101920 */
[----:B--2---:R-:W-:-:S02]  /*11630*/  LEA R34, P5, R12, R41, 0x2 ;  /* 0x000000290c227211 */ /* 0x004fc400078a10ff */
[C---:B---3--:R-:W-:Y:S02]  /*11640*/  LEA R36, P2, R3.reuse, R41, 0x2 ;  /* 0x0000002903247211 */ /* 0x048fe400078410ff */
[-C--:B-1----:R-:W-:Y:S02]  /*11650*/  LEA.HI.X.SX32 R25, R4, R43.reuse, 0x2, P6 ;  /* 0x0000002b04197211 */ /* 0x082fe400030f16ff */
[--C-:B------:R-:W-:Y:S02]  /*11660*/  LOP3.LUT R4, R0, 0x1a, R2.reuse, 0xfe, !PT ;  /* 0x0000001a00047812 */ /* 0x100fe400078efe02 */
[-C--:B------:R-:W-:Y:S02]  /*11670*/  LEA.HI.X.SX32 R35, R12, R43.reuse, 0x2, P5 ;  /* 0x0000002b0c237211 */ /* 0x080fe400028f16ff */
[----:B------:R-:W-:Y:S01]  /*11680*/  LEA.HI.X.SX32 R37, R3, R43, 0x2, P2 ;  /* 0x0000002b03257211 */ /* 0x000fe200010f16ff */
[----:B------:R-:W-:Y:S01]  /*11690*/  IMAD R12, R4, c[0x0][0x198], RZ ;  /* 0x00006600040c7a24 */ /* 0x000fe200078e02ff */
[----:B------:R-:W-:Y:S01]  /*116a0*/  LOP3.LUT R3, R0, 0x1c, R2, 0xfe, !PT ;  /* 0x0000001c00037812 */ /* 0x000fe200078efe02 */
[----:B------:R1:W-:Y:S01]  /*116b0*/  @P3 STG.E [R34.64], R9 ;  /* 0x0000000922003986 */ /* 0x0003e2000c101920 */
[----:B------:R-:W-:-:S02]  /*116c0*/  ISETP.LT.AND P2, PT, R4, c[0x0][0x17c], !P0 ;  /* 0x00005f0004007a0c */ /* 0x000fc40004741270 */
[--C-:B------:R-:W-:Y:S01]  /*116d0*/  LOP3.LUT R4, R0, 0x1e, R2.reuse, 0xfe, !PT ;  /* 0x0000001e00047812 */ /* 0x100fe200078efe02 */
[----:B------:R2:W-:Y:S01]  /*116e0*/  @P4 STG.E [R24.64], R5 ;  /* 0x0000000518004986 */ /* 0x0005e2000c101920 */
[C---:B------:R-:W-:Y:S01]  /*116f0*/  IMAD R16, R3.reuse, c[0x0][0x198], RZ ;  /* 0x0000660003107a24 */ /* 0x040fe200078e02ff */
[----:B------:R-:W-:Y:S02]  /*11700*/  LEA R8, P5, R12, R41, 0x2 ;  /* 0x000000290c087211 */ /* 0x000fe400078a10ff */
[----:B------:R-:W-:Y:S01]  /*11710*/  @P1 STG.E [R36.64], R169 ;  /* 0x000000a924001986 */ /* 0x000fe2000c101920 */
[----:B------:R-:W-:Y:S01]  /*11720*/  ISETP.LT.AND P1, PT, R3, c[0x0][0x17c], !P0 ;  /* 0x00005f0003007a0c */ /* 0x000fe20004721270 */
[----:B------:R-:W-:Y:S01]  /*11730*/  IMAD R20, R4, c[0x0][0x198], RZ ;  /* 0x0000660004147a24 */ /* 0x000fe200078e02ff */
[----:B------:R-:W-:Y:S02]  /*11740*/  LOP3.LUT R3, R0, 0x20, R2, 0xfe, !PT ;  /* 0x0000002000037812 */ /* 0x000fe400078efe02 */
[----:B-1----:R-:W-:-:S02]  /*11750*/  LEA.HI.X.SX32 R9, R12, R43, 0x2, P5 ;  /* 0x0000002b0c097211 */ /* 0x002fc400028f16ff */
[C---:B------:R-:W-:Y:S01]  /*11760*/  ISETP.LT.AND P5, PT, R3.reuse, c[0x0][0x17c], !P0 ;  /* 0x00005f0003007a0c */ /* 0x040fe200047a1270 */
[----:B------:R-:W-:Y:S01]  /*11770*/  IMAD R12, R3, c[0x0][0x198], RZ ;  /* 0x00006600030c7a24 */ /* 0x000fe200078e02ff */
[----:B------:R-:W-:Y:S01]  /*11780*/  ISETP.LT.AND P3, PT, R4, c[0x0][0x17c], !P0 ;  /* 0x00005f0004007a0c */ /* 0x000fe20004761270 */
[----:B------:R1:W-:Y:S01]  /*11790*/  @P2 STG.E [R8.64], R13 ;  /* 0x0000000d08002986 */ /* 0x0003e2000c101920 */
[-C--:B--2---:R-:W-:Y:S02]  /*117a0*/  LEA R24, P6, R20, R41.reuse, 0x2 ;  /* 0x0000002914187211 */ /* 0x084fe400078c10ff */
[----:B------:R-:W-:Y:S02]  /*117b0*/  LOP3.LUT R3, R0, 0x22, R2, 0xfe, !PT ;  /* 0x0000002200037812 */ /* 0x000fe400078efe02 */
[----:B------:R-:W-:Y:S02]  /*117c0*/  LEA R4, P4, R16, R41, 0x2 ;  /* 0x0000002910047211 */ /* 0x000fe400078810ff */
[-C--:B------:R-:W-:Y:S01]  /*117d0*/  LEA.HI.X.SX32 R25, R20, R43.reuse, 0x2, P6 ;  /* 0x0000002b14197211 */ /* 0x080fe200030f16ff */
[----:B------:R-:W-:Y:S01]  /*117e0*/  IMAD R20, R3, c[0x0][0x198], RZ ;  /* 0x0000660003147a24 */ /* 0x000fe200078e02ff */
[----:B------:R-:W-:-:S02]  /*117f0*/  LEA.HI.X.SX32 R5, R16, R43, 0x2, P4 ;  /* 0x0000002b10057211 */ /* 0x000fc400020f16ff */
[C---:B------:R-:W-:Y:S02]  /*11800*/  LEA R28, P2, R12.reuse, R41, 0x2 ;  /* 0x000000290c1c7211 */ /* 0x040fe400078410ff */
[----:B------:R-:W-:Y:S01]  /*11810*/  ISETP.LT.AND P4, PT, R3, c[0x0][0x17c], !P0 ;  /* 0x00005f0003007a0c */ /* 0x000fe20004781270 */
[----:B------:R2:W-:Y:S01]  /*11820*/  @P1 STG.E [R4.64], R21 ;  /* 0x0000001504001986 */ /* 0x0005e2000c101920 */
[----:B------:R-:W-:Y:S02]  /*11830*/  LEA.HI.X.SX32 R29, R12, R43, 0x2, P2 ;  /* 0x0000002b0c1d7211 */ /* 0x000fe400010f16ff */
[C-C-:B------:R-:W-:Y:S01]  /*11840*/  LOP3.LUT R16, R0.reuse, 0x24, R2.reuse, 0xfe, !PT ;  /* 0x0000002400107812 */ /* 0x140fe200078efe02 */
[----:B------:R3:W-:Y:S01]  /*11850*/  @P3 STG.E [R24.64], R17 ;  /* 0x0000001118003986 */ /* 0x0007e2000c101920 */
[--C-:B-1----:R-:W-:Y:S02]  /*11860*/  LOP3.LUT R13, R0, 0x26, R2.reuse, 0xfe, !PT ;  /* 0x00000026000d7812 */ /* 0x102fe400078efe02 */
[----:B------:R-:W-:Y:S01]  /*11870*/  LEA R8, P2, R20, R41, 0x2 ;  /* 0x0000002914087211 */ /* 0x000fe200078410ff */
[----:B------:R-:W-:Y:S01]  /*11880*/  @P5 STG.E [R28.64], R26 ;  /* 0x0000001a1c005986 */ /* 0x000fe2000c101920 */
[----:B------:R-:W-:-:S02]  /*11890*/  LOP3.LUT R12, R0, 0x28, R2, 0xfe, !PT ;  /* 0x00000028000c7812 */ /* 0x000fc400078efe02 */
[----:B------:R-:W-:Y:S01]  /*118a0*/  LEA.HI.X.SX32 R9, R20, R43, 0x2, P2 ;  /* 0x0000002b14097211 */ /* 0x000fe200010f16ff */
[C---:B--2---:R-:W-:Y:S01]  /*118b0*/  IMAD R5, R16.reuse, c[0x0][0x198], RZ ;  /* 0x0000660010057a24 */ /* 0x044fe200078e02ff */
[C---:B------:R-:W-:Y:S01]  /*118c0*/  ISETP.LT.AND P3, PT, R13.reuse, c[0x0][0x17c], !P0 ;  /* 0x00005f000d007a0c */ /* 0x040fe20004761270 */
[----:B------:R-:W-:Y:S01]  /*118d0*/  IMAD R13, R13, c[0x0][0x198], RZ ;  /* 0x000066000d0d7a24 */ /* 0x000fe200078e02ff */
[----:B------:R-:W-:Y:S01]  /*118e0*/  ISETP.LT.AND P1, PT, R16, c[0x0][0x17c], !P0 ;  /* 0x00005f0010007a0c */ /* 0x000fe20004721270 */
[----:B---3--:R-:W-:Y:S01]  /*118f0*/  IMAD R17, R12, c[0x0][0x198], RZ ;  /* 0x000066000c117a24 */ /* 0x008fe200078e02ff */
[----:B------:R-:W-:Y:S01]  /*11900*/  LOP3.LUT R3, R0, 0x2a, R2, 0xfe, !PT ;  /* 0x0000002a00037812 */ /* 0x000fe200078efe02 */
[----:B------:R1:W-:Y:S01]  /*11910*/  @P4 STG.E [R8.64], R30 ;  /* 0x0000001e08004986 */ /* 0x0003e2000c101920 */
[----:B------:R-:W-:Y:S02]  /*11920*/  ISETP.LT.AND P2, PT, R12, c[0x0][0x17c], !P0 ;  /* 0x00005f000c007a0c */ /* 0x000fe40004741270 */
[-C--:B------:R-:W-:Y:S01]  /*11930*/  LEA R4, P6, R5, R41.reuse, 0x2 ;  /* 0x0000002905047211 */ /* 0x080fe200078c10ff */
[----:B------:R-:W-:Y:S01]  /*11940*/  IMAD R21, R3, c[0x0][0x198], RZ ;  /* 0x0000660003157a24 */ /* 0x000fe200078e02ff */
[----:B------:R-:W-:-:S02]  /*11950*/  LEA R12, P4, R13, R41, 0x2 ;  /* 0x000000290d0c7211 */ /* 0x000fc400078810ff */
[-C--:B------:R-:W-:Y:S02]  /*11960*/  LEA.HI.X.SX32 R5, R5, R43.reuse, 0x2, P6 ;  /* 0x0000002b05057211 */ /* 0x080fe400030f16ff */
[----:B------:R-:W-:Y:S02]  /*11970*/  LEA.HI.X.SX32 R13, R13, R43, 0x2, P4 ;  /* 0x0000002b0d0d7211 */ /* 0x000fe400020f16ff */
[-C--:B------:R-:W-:Y:S01]  /*11980*/  LEA R16, P5, R17, R41.reuse, 0x2 ;  /* 0x0000002911107211 */ /* 0x080fe200078a10ff */
[----:B------:R-:W-:Y:S01]  /*11990*/  @P1 STG.E [R4.64], R10 ;  /* 0x0000000a04001986 */ /* 0x000fe2000c101920 */
[----:B------:R-:W-:Y:S02]  /*119a0*/  ISETP.LT.AND P6, PT, R3, c[0x0][0x17c], !P0 ;  /* 0x00005f0003007a0c */ /* 0x000fe400047c1270 */
[----:B-1----:R-:W-:Y:S01]  /*119b0*/  LOP3.LUT R9, R0, 0x2e, R2, 0xfe, !PT ;  /* 0x0000002e00097812 */ /* 0x002fe200078efe02 */
[----:B------:R1:W-:Y:S01]  /*119c0*/  @P3 STG.E [R12.64], R6 ;  /* 0x000000060c003986 */ /* 0x0003e2000c101920 */
[----:B------:R-:W-:-:S02]  /*119d0*/  LEA R20, P4, R21, R41, 0x2 ;  /* 0x0000002915147211 */ /* 0x000fc400078810ff */
[-C--:B------:R-:W-:Y:S02]  /*119e0*/  LEA.HI.X.SX32 R17, R17, R43.reuse, 0x2, P5 ;  /* 0x0000002b11117211 */ /* 0x080fe400028f16ff */
[C-C-:B------:R-:W-:Y:S02]  /*119f0*/  LOP3.LUT R28, R0.reuse, 0x2c, R2.reuse, 0xfe, !PT ;  /* 0x0000002c001c7812 */ /* 0x140fe400078efe02 */
[C-C-:B------:R-:W-:Y:S01]  /*11a00*/  LOP3.LUT R8, R0.reuse, 0x30, R2.reuse, 0xfe, !PT ;  /* 0x0000003000087812 */ /* 0x140fe200078efe02 */
[----:B------:R-:W-:Y:S01]  /*11a10*/  @P2 STG.E [R16.64], R170 ;  /* 0x000000aa10002986 */ /* 0x000fe2000c101920 */
[C---:B------:R-:W-:Y:S01]  /*11a20*/  ISETP.LT.AND P3, PT, R9.reuse, c[0x0][0x17c], !P0 ;  /* 0x00005f0009007a0c */ /* 0x040fe20004761270 */
[----:B------:R-:W-:Y:S01]  /*11a30*/  IMAD R9, R9, c[0x0][0x198], RZ ;  /* 0x0000660009097a24 */ /* 0x000fe200078e02ff */
[----:B------:R-:W-:Y:S01]  /*11a40*/  LOP3.LUT R3, R0, 0x32, R2, 0xfe, !PT ;  /* 0x0000003200037812 */ /* 0x000fe200078efe02 */
[----:B-1----:R-:W-:Y:S01]  /*11a50*/  IMAD R13, R8, c[0x0][0x198], RZ ;  /* 0x00006600080d7a24 */ /* 0x002fe200078e02ff */
[----:B------:R-:W-:-:S02]  /*11a60*/  LEA.HI.X.SX32 R21, R21, R43, 0x2, P4 ;  /* 0x0000002b15157211 */ /* 0x000fc400020f16ff */
[C---:B------:R-:W-:Y:S01]  /*11a70*/  ISETP.LT.AND P1, PT, R28.reuse, c[0x0][0x17c], !P0 ;  /* 0x00005f001c007a0c */ /* 0x040fe20004721270 */
[----:B------:R-:W-:Y:S01]  /*11a80*/  IMAD R28, R28, c[0x0][0x198], RZ ;  /* 0x000066001c1c7a24 */ /* 0x000fe200078e02ff */
[----:B------:R-:W-:Y:S01]  /*11a90*/  ISETP.LT.AND P2, PT, R8, c[0x0][0x17c], !P0 ;  /* 0x00005f0008007a0c */ /* 0x000fe20004741270 */
[----:B------:R1:W-:Y:S01]  /*11aa0*/  @P6 STG.E [R20.64], R14 ;  /* 0x0000000e14006986 */ /* 0x0003e2000c101920 */
[C---:B------:R-:W-:Y:S01]  /*11ab0*/  ISETP.LT.AND P4, PT, R3.reuse, c[0x0][0x17c], !P0 ;  /* 0x00005f0003007a0c */ /* 0x040fe20004781270 */
[----:B------:R-:W-:Y:S01]  /*11ac0*/  IMAD R3, R3, c[0x0][0x198], RZ ;  /* 0x0000660003037a24 */ /* 0x000fe200078e02ff */
[----:B------:R-:W-:Y:S02]  /*11ad0*/  LEA R8, P5, R9, R41, 0x2 ;  /* 0x0000002909087211 */ /* 0x000fe400078a10ff */
[C-C-:B------:R-:W-:Y:S02]  /*11ae0*/  LOP3.LUT R26, R0.reuse, 0x34, R2.reuse, 0xfe, !PT ;  /* 0x00000034001a7812 */ /* 0x140fe400078efe02 */
[----:B------:R-:W-:-:S02]  /*11af0*/  LOP3.LUT R25, R0, 0x36, R2, 0xfe, !PT ;  /* 0x0000003600197812 */ /* 0x000fc400078efe02 */
[C-C-:B------:R-:W-:Y:S02]  /*11b00*/  LOP3.LUT R24, R0.reuse, 0x38, R2.reuse, 0xfe, !PT ;  /* 0x0000003800187812 */ /* 0x140fe400078efe02 */
[C-C-:B------:R-:W-:Y:S02]  /*11b10*/  LOP3.LUT R10, R0.reuse, 0x3a, R2.reuse, 0xfe, !PT ;  /* 0x0000003a000a7812 */ /* 0x140fe400078efe02 */
[--C-:B------:R-:W-:Y:S02]  /*11b20*/  LOP3.LUT R6, R0, 0x3c, R2.reuse, 0xfe, !PT ;  /* 0x0000003c00067812 */ /* 0x100fe400078efe02 */
[----:B------:R-:W-:Y:S01]  /*11b30*/  LEA R4, P6, R28, R41, 0x2 ;  /* 0x000000291c047211 */ /* 0x000fe200078c10ff */
[----:B-1----:R-:W-:Y:S01]  /*11b40*/  IMAD R14, R10, c[0x0][0x198], RZ ;  /* 0x000066000a0e7a24 */ /* 0x002fe200078e02ff */
[----:B------:R-:W-:Y:S01]  /*11b50*/  LOP3.LUT R0, R0, 0x3e, R2, 0xfe, !PT ;  /* 0x0000003e00007812 */ /* 0x000fe200078efe02 */
[----:B------:R-:W-:Y:S01]  /*11b60*/  IMAD R17, R6, c[0x0][0x198], RZ ;  /* 0x0000660006117a24 */ /* 0x000fe200078e02ff */
[----:B------:R-:W-:-:S02]  /*11b70*/  LEA.HI.X.SX32 R9, R9, R43, 0x2, P5 ;  /* 0x0000002b09097211 */ /* 0x000fc400028f16ff */
[----:B------:R-:W-:Y:S02]  /*11b80*/  LEA R2, P5, R3, R41, 0x2 ;  /* 0x0000002903027211 */ /* 0x000fe400078a10ff */
[----:B------:R-:W-:Y:S02]  /*11b90*/  LEA.HI.X.SX32 R5, R28, R43, 0x2, P6 ;  /* 0x0000002b1c057211 */ /* 0x000fe400030f16ff */
[----:B------:R-:W-:Y:S02]  /*11ba0*/  LEA R12, P6, R13, R41, 0x2 ;  /* 0x000000290d0c7211 */ /* 0x000fe400078c10ff */
[-C--:B------:R-:W-:Y:S01]  /*11bb0*/  LEA.HI.X.SX32 R3, R3, R43.reuse, 0x2, P5 ;  /* 0x0000002b03037211 */ /* 0x080fe200028f16ff */
[----:B------:R1:W-:Y:S01]  /*11bc0*/  @P1 STG.E [R4.64], R22 ;  /* 0x0000001604001986 */ /* 0x0003e2000c101920 */
[C---:B------:R-:W-:Y:S01]  /*11bd0*/  ISETP.LT.AND P5, PT, R26.reuse, c[0x0][0x17c], !P0 ;  /* 0x00005f001a007a0c */ /* 0x040fe200047a1270 */
[----:B------:R-:W-:Y:S01]  /*11be0*/  IMAD R26, R26, c[0x0][0x198], RZ ;  /* 0x000066001a1a7a24 */ /* 0x000fe200078e02ff */
[----:B------:R-:W-:Y:S01]  /*11bf0*/  LEA.HI.X.SX32 R13, R13, R43, 0x2, P6 ;  /* 0x0000002b0d0d7211 */ /* 0x000fe200030f16ff */
[----:B------:R2:W-:Y:S01]  /*11c00*/  @P3 STG.E [R8.64], R18 ;  /* 0x0000001208003986 */ /* 0x0005e2000c101920 */
[C---:B------:R-:W-:Y:S01]  /*11c10*/  ISETP.LT.AND P3, PT, R24.reuse, c[0x0][0x17c], !P0 ;  /* 0x00005f0018007a0c */ /* 0x040fe20004761270 */
[----:B------:R-:W-:-:S02]  /*11c20*/  IMAD R24, R24, c[0x0][0x198], RZ ;  /* 0x0000660018187a24 */ /* 0x000fc400078e02ff */
[----:B------:R3:W-:Y:S01]  /*11c30*/  @P2 STG.E [R12.64], R27 ;  /* 0x0000001b0c002986 */ /* 0x0007e2000c101920 */
[----:B-1----:R-:W-:-:S03]  /*11c40*/  LEA R4, P1, R26, R41, 0x2 ;  /* 0x000000291a047211 */ /* 0x002fc600078210ff */
[----:B------:R1:W-:Y:S01]  /*11c50*/  @P4 STG.E [R2.64], R31 ;  /* 0x0000001f02004986 */ /* 0x0003e2000c101920 */
[C---:B------:R-:W-:Y:S01]  /*11c60*/  ISETP.LT.AND P4, PT, R25.reuse, c[0x0][0x17c], !P0 ;  /* 0x00005f0019007a0c */ /* 0x040fe20004781270 */
[----:B------:R-:W-:Y:S01]  /*11c70*/  IMAD R25, R25, c[0x0][0x198], RZ ;  /* 0x0000660019197a24 */ /* 0x000fe200078e02ff */
[----:B--2---:R-:W-:Y:S01]  /*11c80*/  LEA R8, P2, R24, R41, 0x2 ;  /* 0x0000002918087211 */ /* 0x004fe200078410ff */
[----:B------:R-:W-:Y:S01]  /*11c90*/  IMAD R18, R0, c[0x0][0x198], RZ ;  /* 0x0000660000127a24 */ /* 0x000fe200078e02ff */
[----:B------:R-:W-:Y:S02]  /*11ca0*/  LEA.HI.X.SX32 R5, R26, R43, 0x2, P1 ;  /* 0x0000002b1a057211 */ /* 0x000fe400008f16ff */
[----:B---3--:R-:W-:Y:S02]  /*11cb0*/  LEA R12, P1, R14, R41, 0x2 ;  /* 0x000000290e0c7211 */ /* 0x008fe400078210ff */
[----:B------:R-:W-:Y:S01]  /*11cc0*/  LEA.HI.X.SX32 R9, R24, R43, 0x2, P2 ;  /* 0x0000002b18097211 */ /* 0x000fe200010f16ff */
[----:B------:R2:W-:Y:S01]  /*11cd0*/  @P5 STG.E [R4.64], R11 ;  /* 0x0000000b04005986 */ /* 0x0005e2000c101920 */
[----:B------:R-:W-:-:S02]  /*11ce0*/  ISETP.LT.AND P2, PT, R10, c[0x0][0x17c], !P0 ;  /* 0x00005f000a007a0c */ /* 0x000fc40004741270 */
[C---:B-1----:R-:W-:Y:S02]  /*11cf0*/  LEA R2, P6, R25.reuse, R41, 0x2 ;  /* 0x0000002919027211 */ /* 0x042fe400078c10ff */
[-C--:B------:R-:W-:Y:S02]  /*11d00*/  LEA.HI.X.SX32 R13, R14, R43.reuse, 0x2, P1 ;  /* 0x0000002b0e0d7211 */ /* 0x080fe400008f16ff */
[----:B------:R-:W-:Y:S02]  /*11d10*/  ISETP.LT.AND P1, PT, R6, c[0x0][0x17c], !P0 ;  /* 0x00005f0006007a0c */ /* 0x000fe40004721270 */
[----:B------:R-:W-:Y:S02]  /*11d20*/  ISETP.LT.AND P0, PT, R0, c[0x0][0x17c], !P0 ;  /* 0x00005f0000007a0c */ /* 0x000fe40004701270 */
[----:B------:R-:W-:Y:S02]  /*11d30*/  LEA.HI.X.SX32 R3, R25, R43, 0x2, P6 ;  /* 0x0000002b19037211 */ /* 0x000fe400030f16ff */
[----:B------:R-:W-:-:S03]  /*11d40*/  LEA R16, P6, R17, R41, 0x2 ;  /* 0x0000002911107211 */ /* 0x000fc600078c10ff */
[----:B------:R2:W-:Y:S01]  /*11d50*/  @P4 STG.E [R2.64], R7 ;  /* 0x0000000702004986 */ /* 0x0005e2000c101920 */
[----:B------:R-:W-:Y:S02]  /*11d60*/  LEA.HI.X.SX32 R17, R17, R43, 0x2, P6 ;  /* 0x0000002b11117211 */ /* 0x000fe400030f16ff */
[C---:B------:R-:W-:Y:S01]  /*11d70*/  LEA R20, P6, R18.reuse, R41, 0x2 ;  /* 0x0000002912147211 */ /* 0x040fe200078c10ff */
[----:B------:R2:W-:Y:S03]  /*11d80*/  @P3 STG.E [R8.64], R171 ;  /* 0x000000ab08003986 */ /* 0x0005e6000c101920 */
[----:B------:R-:W-:Y:S01]  /*11d90*/  LEA.HI.X.SX32 R21, R18, R43, 0x2, P6 ;  /* 0x0000002b12157211 */ /* 0x000fe200030f16ff */
[----:B------:R2:W-:Y:S04]  /*11da0*/  @P2 STG.E [R12.64], R15 ;  /* 0x0000000f0c002986 */ /* 0x0005e8000c101920 */
[----:B------:R2:W-:Y:S01]  /*11db0*/  @P1 STG.E [R16.64], R23 ;  /* 0x0000001710001986 */ /* 0x0005e2000c101920 */
[----:B------:R-:W-:Y:S05]  /*11dc0*/  @!P0 EXIT ;  /* 0x000000000000894d */ /* 0x000fea0003800000 */
[----:B------:R-:W-:Y:S01]  /*11dd0*/  STG.E [R20.64], R19 ;  /* 0x0000001314007986 */ /* 0x000fe2000c101920 */
[----:B------:R-:W-:Y:S05]  /*11de0*/  EXIT ;  /* 0x000000000000794d */ /* 0x000fea0003800000 */
.L_x_2:
[----:B------:R-:W-:-:S00]  /*11df0*/  BRA `(.L_x_2) ;  /* 0xfffffff000007947 */ /* 0x000fc0000383ffff */
[----:B------:R-:W-:-:S00]  /*11e00*/  NOP ;  /* 0x0000000000007918 */ /* 0x000fc00000000000 */
[----:B------:R-:W-:-:S00]  /*11e10*/  NOP ;  /* 0x0000000000007918 */ /* 0x000fc00000000000 */
[----:B------:R-:W-:-:S00]  /*11e20*/  NOP ;  /* 0x0000000000007918 */ /* 0x000fc00000000000 */
[----:B------:R-:W-:-:S00]  /*11e30*/  NOP ;  /* 0x0000000000007918 */ /* 0x000fc00000000000 */
[----:B------:R-:W-:-:S00]  /*11e40*/  NOP ;  /* 0x0000000000007918 */ /* 0x000fc00000000000 */
[----:B------:R-:W-:-:S00]  /*11e50*/  NOP ;  /* 0x0000000000007918 */ /* 0x000fc00000000000 */
[----:B------:R-:W-:-:S00]  /*11e60*/  NOP ;  /* 0x0000000000007918 */ /* 0x000fc00000000000 */
[----:B------:R-:W-:-:S00]  /*11e70*/  NOP ;  /* 0x0000000000007918 */ /* 0x000fc00000000000 */
.L_x_3:


//--------------------- .nv.shared.matmul_kernel  --------------------------
	.section	.nv.shared.matmul_kernel,"aw",@nobits
	.sectionflags	@""
	.align	16
